//
// Generated by NVIDIA NVVM Compiler
//
// Compiler Build ID: CL-36424714
// Cuda compilation tools, release 13.0, V13.0.88
// Based on NVVM 20.0.0
//

.version 9.0
.target sm_100
.address_size 64

	// .globl	_Z19iterateScheme_part1PdS_S_S_S_S_S_S_S_S_S_S_ddd
.func  (.param .b64 func_retval0) __internal_accurate_pow
(
	.param .b64 __internal_accurate_pow_param_0,
	.param .b64 __internal_accurate_pow_param_1
)
;
.const .align 4 .u32 jmax_d = 70;
.const .align 4 .u32 kmax_d = 70;
.const .align 8 .f64 plateLength_d = 0d3EE4F8B588E368F1;
.const .align 8 .f64 CFL_d = 0d3FC999999999999A;
.const .align 8 .f64 u0_d = 0d4095447AE147AE14;
.const .align 8 .f64 gam_d = 0d3FF6666666666666;
.const .align 8 .f64 Pr_d = 0d3FE6B851EB851EB8;
.const .align 8 .f64 R_d = 0d4071F00000000000;
.const .align 8 .f64 Cv_d = 0d408668CCCCCCCCCC;
.const .align 8 .f64 Cp_d = 0d408F700000000000;
.const .align 8 .f64 mu0_d = 0d3EF2C36251142AEB;
.const .align 8 .f64 T0_d = 0d4072028F5C28F5C3;
.const .align 8 .f64 p0_d = 0d40F8BCD000000000;

.visible .entry _Z19iterateScheme_part1PdS_S_S_S_S_S_S_S_S_S_S_ddd(
	.param .u64 .ptr .align 1 _Z19iterateScheme_part1PdS_S_S_S_S_S_S_S_S_S_S_ddd_param_0,
	.param .u64 .ptr .align 1 _Z19iterateScheme_part1PdS_S_S_S_S_S_S_S_S_S_S_ddd_param_1,
	.param .u64 .ptr .align 1 _Z19iterateScheme_part1PdS_S_S_S_S_S_S_S_S_S_S_ddd_param_2,
	.param .u64 .ptr .align 1 _Z19iterateScheme_part1PdS_S_S_S_S_S_S_S_S_S_S_ddd_param_3,
	.param .u64 .ptr .align 1 _Z19iterateScheme_part1PdS_S_S_S_S_S_S_S_S_S_S_ddd_param_4,
	.param .u64 .ptr .align 1 _Z19iterateScheme_part1PdS_S_S_S_S_S_S_S_S_S_S_ddd_param_5,
	.param .u64 .ptr .align 1 _Z19iterateScheme_part1PdS_S_S_S_S_S_S_S_S_S_S_ddd_param_6,
	.param .u64 .ptr .align 1 _Z19iterateScheme_part1PdS_S_S_S_S_S_S_S_S_S_S_ddd_param_7,
	.param .u64 .ptr .align 1 _Z19iterateScheme_part1PdS_S_S_S_S_S_S_S_S_S_S_ddd_param_8,
	.param .u64 .ptr .align 1 _Z19iterateScheme_part1PdS_S_S_S_S_S_S_S_S_S_S_ddd_param_9,
	.param .u64 .ptr .align 1 _Z19iterateScheme_part1PdS_S_S_S_S_S_S_S_S_S_S_ddd_param_10,
	.param .u64 .ptr .align 1 _Z19iterateScheme_part1PdS_S_S_S_S_S_S_S_S_S_S_ddd_param_11,
	.param .f64 _Z19iterateScheme_part1PdS_S_S_S_S_S_S_S_S_S_S_ddd_param_12,
	.param .f64 _Z19iterateScheme_part1PdS_S_S_S_S_S_S_S_S_S_S_ddd_param_13,
	.param .f64 _Z19iterateScheme_part1PdS_S_S_S_S_S_S_S_S_S_S_ddd_param_14
)
{
	.reg .pred 	%p<51>;
	.reg .b32 	%r<107>;
	.reg .b64 	%rd<118>;
	.reg .b64 	%fd<233>;

	ld.param.u64 	%rd13, [_Z19iterateScheme_part1PdS_S_S_S_S_S_S_S_S_S_S_ddd_param_2];
	ld.param.u64 	%rd14, [_Z19iterateScheme_part1PdS_S_S_S_S_S_S_S_S_S_S_ddd_param_3];
	ld.param.u64 	%rd16, [_Z19iterateScheme_part1PdS_S_S_S_S_S_S_S_S_S_S_ddd_param_5];
	cvta.to.global.u64 	%rd1, %rd14;
	cvta.to.global.u64 	%rd2, %rd13;
	cvta.to.global.u64 	%rd3, %rd16;
	mov.u32 	%r26, %ctaid.x;
	mov.u32 	%r27, %ntid.x;
	mov.u32 	%r28, %tid.x;
	mad.lo.s32 	%r1, %r26, %r27, %r28;
	mov.u32 	%r29, %ctaid.y;
	mov.u32 	%r30, %ntid.y;
	mov.u32 	%r31, %tid.y;
	mad.lo.s32 	%r32, %r29, %r30, %r31;
	ld.const.u32 	%r3, [jmax_d];
	setp.ge.s32 	%p1, %r1, %r3;
	ld.const.u32 	%r33, [kmax_d];
	setp.ge.s32 	%p2, %r32, %r33;
	or.pred  	%p3, %p1, %p2;
	@%p3 bra 	$L__BB0_41;
	ld.param.u64 	%rd113, [_Z19iterateScheme_part1PdS_S_S_S_S_S_S_S_S_S_S_ddd_param_8];
	ld.param.u64 	%rd110, [_Z19iterateScheme_part1PdS_S_S_S_S_S_S_S_S_S_S_ddd_param_4];
	cvta.to.global.u64 	%rd20, %rd110;
	cvta.to.global.u64 	%rd21, %rd113;
	mul.lo.s32 	%r105, %r33, %r1;
	add.s32 	%r6, %r105, %r32;
	add.s32 	%r34, %r3, %r1;
	mad.lo.s32 	%r7, %r34, %r33, %r32;
	add.s32 	%r35, %r34, %r3;
	mad.lo.s32 	%r8, %r35, %r33, %r32;
	add.s32 	%r36, %r35, %r3;
	mad.lo.s32 	%r9, %r36, %r33, %r32;
	mul.wide.s32 	%rd22, %r6, 8;
	add.s64 	%rd4, %rd20, %rd22;
	ld.global.f64 	%fd64, [%rd4];
	ld.const.f64 	%fd65, [R_d];
	add.s64 	%rd23, %rd3, %rd22;
	ld.global.f64 	%fd66, [%rd23];
	mul.f64 	%fd67, %fd65, %fd66;
	div.rn.f64 	%fd68, %fd64, %fd67;
	ld.const.f64 	%fd69, [Cv_d];
	add.s64 	%rd5, %rd2, %rd22;
	ld.global.f64 	%fd70, [%rd5];
	add.s64 	%rd6, %rd1, %rd22;
	ld.global.f64 	%fd71, [%rd6];
	mul.f64 	%fd72, %fd71, %fd71;
	fma.rn.f64 	%fd73, %fd70, %fd70, %fd72;
	mul.f64 	%fd74, %fd73, 0d3FE0000000000000;
	fma.rn.f64 	%fd75, %fd66, %fd69, %fd74;
	mul.f64 	%fd76, %fd68, %fd75;
	add.s64 	%rd24, %rd21, %rd22;
	st.global.f64 	[%rd24], %fd68;
	ld.global.f64 	%fd77, [%rd5];
	mul.f64 	%fd78, %fd68, %fd77;
	mul.wide.s32 	%rd25, %r7, 8;
	add.s64 	%rd26, %rd21, %rd25;
	st.global.f64 	[%rd26], %fd78;
	ld.global.f64 	%fd79, [%rd6];
	mul.f64 	%fd80, %fd68, %fd79;
	mul.wide.s32 	%rd27, %r8, 8;
	add.s64 	%rd28, %rd21, %rd27;
	st.global.f64 	[%rd28], %fd80;
	mul.wide.s32 	%rd29, %r9, 8;
	add.s64 	%rd30, %rd21, %rd29;
	st.global.f64 	[%rd30], %fd76;
	ld.global.f64 	%fd81, [%rd4];
	ld.global.f64 	%fd1, [%rd23];
	mul.f64 	%fd82, %fd65, %fd1;
	div.rn.f64 	%fd2, %fd81, %fd82;
	ld.global.f64 	%fd3, [%rd5];
	ld.global.f64 	%fd4, [%rd6];
	mul.f64 	%fd83, %fd4, %fd4;
	fma.rn.f64 	%fd84, %fd3, %fd3, %fd83;
	mul.f64 	%fd85, %fd84, 0d3FE0000000000000;
	fma.rn.f64 	%fd86, %fd1, %fd69, %fd85;
	mul.f64 	%fd5, %fd2, %fd86;
	ld.const.f64 	%fd6, [T0_d];
	div.rn.f64 	%fd7, %fd1, %fd6;
	{
	.reg .b32 %temp; 
	mov.b64 	{%temp, %r10}, %fd7;
	}
	mov.f64 	%fd87, 0d3FF8000000000000;
	{
	.reg .b32 %temp; 
	mov.b64 	{%temp, %r11}, %fd87;
	}
	abs.f64 	%fd8, %fd7;
	setp.neu.f64 	%p4, %fd7, 0d0000000000000000;
	@%p4 bra 	$L__BB0_3;
	and.b32  	%r37, %r11, 2146435072;
	setp.eq.s32 	%p6, %r37, 1073741824;
	selp.b32 	%r38, %r10, 0, %p6;
	setp.lt.s32 	%p7, %r11, 0;
	or.b32  	%r39, %r38, 2146435072;
	selp.b32 	%r40, %r39, %r38, %p7;
	mov.b32 	%r41, 0;
	mov.b64 	%fd221, {%r41, %r40};
	bra.uni 	$L__BB0_4;
$L__BB0_3:
	setp.lt.s32 	%p5, %r10, 0;
	{ // callseq 0, 0
	.param .b64 param0;
	st.param.f64 	[param0], %fd8;
	.param .b64 param1;
	st.param.f64 	[param1], 0d3FF8000000000000;
	.param .b64 retval0;
	call.uni (retval0), 
	__internal_accurate_pow, 
	(
	param0, 
	param1
	);
	ld.param.f64 	%fd88, [retval0];
	} // callseq 0
	selp.f64 	%fd221, 0dFFF8000000000000, %fd88, %p5;
$L__BB0_4:
	add.f64 	%fd90, %fd7, 0d3FF8000000000000;
	{
	.reg .b32 %temp; 
	mov.b64 	{%temp, %r42}, %fd90;
	}
	and.b32  	%r43, %r42, 2146435072;
	setp.ne.s32 	%p8, %r43, 2146435072;
	@%p8 bra 	$L__BB0_9;
	setp.num.f64 	%p9, %fd7, %fd7;
	@%p9 bra 	$L__BB0_7;
	mov.f64 	%fd91, 0d3FF8000000000000;
	add.rn.f64 	%fd221, %fd7, %fd91;
	bra.uni 	$L__BB0_9;
$L__BB0_7:
	setp.neu.f64 	%p10, %fd8, 0d7FF0000000000000;
	@%p10 bra 	$L__BB0_9;
	setp.lt.s32 	%p11, %r10, 0;
	and.b32  	%r44, %r11, 2146435072;
	setp.eq.s32 	%p12, %r44, 1073741824;
	setp.lt.s32 	%p13, %r11, 0;
	selp.b32 	%r45, 0, 2146435072, %p13;
	and.b32  	%r46, %r11, 2147483647;
	setp.ne.s32 	%p14, %r46, 1071644672;
	or.b32  	%r47, %r45, -2147483648;
	selp.b32 	%r48, %r47, %r45, %p14;
	selp.b32 	%r49, %r48, %r45, %p12;
	selp.b32 	%r50, %r49, %r45, %p11;
	mov.b32 	%r51, 0;
	mov.b64 	%fd221, {%r51, %r50};
$L__BB0_9:
	ld.param.u64 	%rd111, [_Z19iterateScheme_part1PdS_S_S_S_S_S_S_S_S_S_S_ddd_param_5];
	cvta.to.global.u64 	%rd7, %rd111;
	setp.eq.f64 	%p15, %fd7, 0d3FF0000000000000;
	selp.f64 	%fd92, 0d3FF0000000000000, %fd221, %p15;
	ld.const.f64 	%fd93, [mu0_d];
	mul.f64 	%fd94, %fd93, %fd92;
	add.f64 	%fd95, %fd6, 0d405B800000000000;
	mul.f64 	%fd96, %fd95, %fd94;
	add.f64 	%fd97, %fd1, 0d405B800000000000;
	div.rn.f64 	%fd15, %fd96, %fd97;
	setp.lt.s32 	%p16, %r1, 1;
	@%p16 bra 	$L__BB0_11;
	ld.param.f64 	%fd210, [_Z19iterateScheme_part1PdS_S_S_S_S_S_S_S_S_S_S_ddd_param_12];
	sub.s32 	%r53, %r105, %r33;
	add.s32 	%r54, %r53, %r32;
	mul.wide.u32 	%rd35, %r54, 8;
	add.s64 	%rd36, %rd7, %rd35;
	ld.global.f64 	%fd102, [%rd36];
	sub.f64 	%fd103, %fd1, %fd102;
	div.rn.f64 	%fd222, %fd103, %fd210;
	bra.uni 	$L__BB0_13;
$L__BB0_11:
	setp.ne.s32 	%p17, %r1, 0;
	@%p17 bra 	$L__BB0_13;
	ld.param.f64 	%fd209, [_Z19iterateScheme_part1PdS_S_S_S_S_S_S_S_S_S_S_ddd_param_12];
	add.s32 	%r52, %r33, %r32;
	mul.wide.u32 	%rd31, %r52, 8;
	add.s64 	%rd32, %rd7, %rd31;
	ld.global.f64 	%fd99, [%rd32];
	mul.wide.u32 	%rd33, %r32, 8;
	add.s64 	%rd34, %rd7, %rd33;
	ld.global.f64 	%fd100, [%rd34];
	sub.f64 	%fd101, %fd99, %fd100;
	div.rn.f64 	%fd222, %fd101, %fd209;
$L__BB0_13:
	ld.param.u64 	%rd112, [_Z19iterateScheme_part1PdS_S_S_S_S_S_S_S_S_S_S_ddd_param_5];
	ld.param.u64 	%rd100, [_Z19iterateScheme_part1PdS_S_S_S_S_S_S_S_S_S_S_ddd_param_2];
	setp.lt.s32 	%p18, %r1, 1;
	setp.gt.s32 	%p19, %r1, 0;
	setp.eq.s32 	%p20, %r32, 0;
	max.u32 	%r55, %r32, 1;
	add.s32 	%r56, %r55, %r105;
	add.s32 	%r57, %r56, -1;
	cvta.to.global.u64 	%rd37, %rd112;
	mul.wide.s32 	%rd38, %r56, 8;
	add.s64 	%rd39, %rd37, %rd38;
	ld.global.f64 	%fd104, [%rd39];
	mul.wide.s32 	%rd40, %r57, 8;
	add.s64 	%rd41, %rd37, %rd40;
	ld.global.f64 	%fd105, [%rd41];
	sub.f64 	%fd19, %fd104, %fd105;
	ld.const.f64 	%fd106, [Cp_d];
	mul.f64 	%fd107, %fd15, %fd106;
	ld.const.f64 	%fd108, [Pr_d];
	div.rn.f64 	%fd20, %fd107, %fd108;
	selp.s32 	%r58, -1, 0, %p19;
	add.s32 	%r59, %r1, %r58;
	selp.u32 	%r60, 1, 0, %p18;
	add.s32 	%r61, %r1, %r60;
	mad.lo.s32 	%r62, %r33, %r61, %r32;
	mul.wide.s32 	%rd42, %r62, 8;
	add.s64 	%rd43, %rd1, %rd42;
	ld.global.f64 	%fd109, [%rd43];
	mad.lo.s32 	%r63, %r33, %r59, %r32;
	mul.wide.s32 	%rd44, %r63, 8;
	add.s64 	%rd45, %rd1, %rd44;
	ld.global.f64 	%fd110, [%rd45];
	sub.f64 	%fd21, %fd109, %fd110;
	cvta.to.global.u64 	%rd46, %rd100;
	add.s64 	%rd47, %rd46, %rd42;
	ld.global.f64 	%fd111, [%rd47];
	add.s64 	%rd48, %rd46, %rd44;
	ld.global.f64 	%fd112, [%rd48];
	sub.f64 	%fd22, %fd111, %fd112;
	@%p20 bra 	$L__BB0_15;
	add.s32 	%r103, %r6, -1;
	ld.global.f64 	%fd113, [%rd5+-8];
	sub.f64 	%fd224, %fd3, %fd113;
	mov.f64 	%fd223, %fd4;
	bra.uni 	$L__BB0_16;
$L__BB0_15:
	ld.param.u64 	%rd104, [_Z19iterateScheme_part1PdS_S_S_S_S_S_S_S_S_S_S_ddd_param_3];
	ld.param.u64 	%rd101, [_Z19iterateScheme_part1PdS_S_S_S_S_S_S_S_S_S_S_ddd_param_2];
	cvta.to.global.u64 	%rd49, %rd101;
	mul.wide.s32 	%rd50, %r105, 8;
	add.s64 	%rd51, %rd49, %rd50;
	ld.global.f64 	%fd114, [%rd51+8];
	ld.global.f64 	%fd115, [%rd51];
	sub.f64 	%fd224, %fd114, %fd115;
	cvta.to.global.u64 	%rd52, %rd104;
	add.s64 	%rd53, %rd52, %rd50;
	ld.global.f64 	%fd223, [%rd53+8];
	mov.u32 	%r103, %r105;
$L__BB0_16:
	ld.param.u64 	%rd105, [_Z19iterateScheme_part1PdS_S_S_S_S_S_S_S_S_S_S_ddd_param_3];
	cvta.to.global.u64 	%rd54, %rd105;
	mul.wide.s32 	%rd55, %r103, 8;
	add.s64 	%rd56, %rd54, %rd55;
	ld.global.f64 	%fd116, [%rd56];
	sub.f64 	%fd28, %fd223, %fd116;
	setp.ne.s32 	%p21, %r1, 0;
	@%p21 bra 	$L__BB0_18;
	ld.param.f64 	%fd226, [_Z19iterateScheme_part1PdS_S_S_S_S_S_S_S_S_S_S_ddd_param_12];
	ld.param.u64 	%rd108, [_Z19iterateScheme_part1PdS_S_S_S_S_S_S_S_S_S_S_ddd_param_3];
	add.s32 	%r70, %r33, %r32;
	cvta.to.global.u64 	%rd65, %rd108;
	mul.wide.u32 	%rd66, %r70, 8;
	add.s64 	%rd67, %rd65, %rd66;
	ld.global.f64 	%fd122, [%rd67];
	cvt.u64.u32 	%rd117, %r32;
	mul.wide.u32 	%rd68, %r32, 8;
	add.s64 	%rd69, %rd65, %rd68;
	ld.global.f64 	%fd123, [%rd69];
	sub.f64 	%fd124, %fd122, %fd123;
	div.rn.f64 	%fd225, %fd124, %fd226;
	mov.u32 	%r104, %r33;
	bra.uni 	$L__BB0_21;
$L__BB0_18:
	add.s32 	%r64, %r3, -1;
	setp.ne.s32 	%p22, %r1, %r64;
	@%p22 bra 	$L__BB0_20;
	ld.param.f64 	%fd226, [_Z19iterateScheme_part1PdS_S_S_S_S_S_S_S_S_S_S_ddd_param_12];
	ld.param.u64 	%rd107, [_Z19iterateScheme_part1PdS_S_S_S_S_S_S_S_S_S_S_ddd_param_3];
	sub.s32 	%r68, %r105, %r33;
	add.s32 	%r69, %r68, %r32;
	cvt.s64.s32 	%rd117, %r69;
	cvta.to.global.u64 	%rd62, %rd107;
	mul.wide.s32 	%rd63, %r69, 8;
	add.s64 	%rd64, %rd62, %rd63;
	ld.global.f64 	%fd120, [%rd64];
	sub.f64 	%fd121, %fd4, %fd120;
	div.rn.f64 	%fd225, %fd121, %fd226;
	mov.u32 	%r104, %r105;
	bra.uni 	$L__BB0_21;
$L__BB0_20:
	ld.param.f64 	%fd211, [_Z19iterateScheme_part1PdS_S_S_S_S_S_S_S_S_S_S_ddd_param_12];
	ld.param.u64 	%rd106, [_Z19iterateScheme_part1PdS_S_S_S_S_S_S_S_S_S_S_ddd_param_3];
	add.s32 	%r104, %r105, %r33;
	mul.wide.s32 	%rd57, %r33, 8;
	add.s64 	%rd58, %rd6, %rd57;
	ld.global.f64 	%fd117, [%rd58];
	shl.b32 	%r65, %r33, 1;
	sub.s32 	%r66, %r104, %r65;
	add.s32 	%r67, %r66, %r32;
	cvt.s64.s32 	%rd117, %r67;
	cvta.to.global.u64 	%rd59, %rd106;
	mul.wide.s32 	%rd60, %r67, 8;
	add.s64 	%rd61, %rd59, %rd60;
	ld.global.f64 	%fd118, [%rd61];
	sub.f64 	%fd119, %fd117, %fd118;
	add.f64 	%fd226, %fd211, %fd211;
	div.rn.f64 	%fd225, %fd119, %fd226;
$L__BB0_21:
	ld.param.u64 	%rd102, [_Z19iterateScheme_part1PdS_S_S_S_S_S_S_S_S_S_S_ddd_param_2];
	setp.ne.s32 	%p23, %r32, 0;
	add.s32 	%r71, %r104, %r32;
	cvta.to.global.u64 	%rd70, %rd102;
	mul.wide.s32 	%rd71, %r71, 8;
	add.s64 	%rd72, %rd70, %rd71;
	ld.global.f64 	%fd125, [%rd72];
	shl.b64 	%rd73, %rd117, 3;
	add.s64 	%rd74, %rd70, %rd73;
	ld.global.f64 	%fd126, [%rd74];
	sub.f64 	%fd127, %fd125, %fd126;
	div.rn.f64 	%fd35, %fd127, %fd226;
	@%p23 bra 	$L__BB0_23;
	ld.param.f64 	%fd228, [_Z19iterateScheme_part1PdS_S_S_S_S_S_S_S_S_S_S_ddd_param_13];
	ld.param.u64 	%rd103, [_Z19iterateScheme_part1PdS_S_S_S_S_S_S_S_S_S_S_ddd_param_2];
	add.s32 	%r106, %r105, 1;
	cvta.to.global.u64 	%rd75, %rd103;
	mul.wide.s32 	%rd76, %r105, 8;
	add.s64 	%rd77, %rd75, %rd76;
	ld.global.f64 	%fd133, [%rd77+8];
	ld.global.f64 	%fd134, [%rd77];
	sub.f64 	%fd135, %fd133, %fd134;
	div.rn.f64 	%fd227, %fd135, %fd228;
	bra.uni 	$L__BB0_26;
$L__BB0_23:
	add.s32 	%r72, %r33, -1;
	setp.ne.s32 	%p24, %r32, %r72;
	@%p24 bra 	$L__BB0_25;
	ld.param.f64 	%fd228, [_Z19iterateScheme_part1PdS_S_S_S_S_S_S_S_S_S_S_ddd_param_13];
	add.s32 	%r105, %r6, -1;
	ld.global.f64 	%fd131, [%rd5+-8];
	sub.f64 	%fd132, %fd3, %fd131;
	div.rn.f64 	%fd227, %fd132, %fd228;
	mov.u32 	%r106, %r6;
	bra.uni 	$L__BB0_26;
$L__BB0_25:
	ld.param.f64 	%fd215, [_Z19iterateScheme_part1PdS_S_S_S_S_S_S_S_S_S_S_ddd_param_13];
	add.s32 	%r106, %r6, 1;
	ld.global.f64 	%fd128, [%rd5+8];
	add.s32 	%r105, %r6, -1;
	ld.global.f64 	%fd129, [%rd5+-8];
	sub.f64 	%fd130, %fd128, %fd129;
	add.f64 	%fd228, %fd215, %fd215;
	div.rn.f64 	%fd227, %fd130, %fd228;
$L__BB0_26:
	ld.param.f64 	%fd218, [_Z19iterateScheme_part1PdS_S_S_S_S_S_S_S_S_S_S_ddd_param_13];
	ld.param.f64 	%fd214, [_Z19iterateScheme_part1PdS_S_S_S_S_S_S_S_S_S_S_ddd_param_12];
	ld.param.u64 	%rd114, [_Z19iterateScheme_part1PdS_S_S_S_S_S_S_S_S_S_S_ddd_param_10];
	ld.param.u64 	%rd109, [_Z19iterateScheme_part1PdS_S_S_S_S_S_S_S_S_S_S_ddd_param_3];
	div.rn.f64 	%fd136, %fd28, %fd218;
	div.rn.f64 	%fd137, %fd22, %fd214;
	cvta.to.global.u64 	%rd78, %rd109;
	mul.wide.s32 	%rd79, %r106, 8;
	add.s64 	%rd80, %rd78, %rd79;
	ld.global.f64 	%fd138, [%rd80];
	mul.wide.s32 	%rd81, %r105, 8;
	add.s64 	%rd82, %rd78, %rd81;
	ld.global.f64 	%fd139, [%rd82];
	sub.f64 	%fd140, %fd138, %fd139;
	div.rn.f64 	%fd141, %fd140, %fd228;
	mul.f64 	%fd142, %fd15, 0dBFE5555555555555;
	add.f64 	%fd143, %fd137, %fd141;
	mul.f64 	%fd144, %fd142, %fd143;
	add.f64 	%fd145, %fd15, %fd15;
	fma.rn.f64 	%fd42, %fd145, %fd137, %fd144;
	add.f64 	%fd146, %fd136, %fd35;
	mul.f64 	%fd147, %fd142, %fd146;
	fma.rn.f64 	%fd43, %fd145, %fd136, %fd147;
	div.rn.f64 	%fd148, %fd21, %fd214;
	add.f64 	%fd149, %fd148, %fd227;
	mul.f64 	%fd44, %fd15, %fd149;
	div.rn.f64 	%fd150, %fd224, %fd218;
	add.f64 	%fd151, %fd150, %fd225;
	mul.f64 	%fd45, %fd15, %fd151;
	mul.f64 	%fd152, %fd2, %fd3;
	cvta.to.global.u64 	%rd83, %rd114;
	mul.wide.s32 	%rd84, %r6, 8;
	add.s64 	%rd85, %rd83, %rd84;
	st.global.f64 	[%rd85], %fd152;
	ld.global.f64 	%fd46, [%rd5];
	{
	.reg .b32 %temp; 
	mov.b64 	{%temp, %r22}, %fd46;
	}
	mov.f64 	%fd153, 0d4000000000000000;
	{
	.reg .b32 %temp; 
	mov.b64 	{%temp, %r73}, %fd153;
	}
	and.b32  	%r24, %r73, 2146435072;
	setp.eq.s32 	%p25, %r24, 1062207488;
	abs.f64 	%fd47, %fd46;
	{ // callseq 1, 0
	.param .b64 param0;
	st.param.f64 	[param0], %fd47;
	.param .b64 param1;
	st.param.f64 	[param1], 0d4000000000000000;
	.param .b64 retval0;
	call.uni (retval0), 
	__internal_accurate_pow, 
	(
	param0, 
	param1
	);
	ld.param.f64 	%fd154, [retval0];
	} // callseq 1
	setp.lt.s32 	%p26, %r22, 0;
	neg.f64 	%fd156, %fd154;
	selp.f64 	%fd157, %fd156, %fd154, %p25;
	selp.f64 	%fd230, %fd157, %fd154, %p26;
	setp.neu.f64 	%p27, %fd46, 0d0000000000000000;
	@%p27 bra 	$L__BB0_28;
	selp.b32 	%r74, %r22, 0, %p25;
	setp.lt.s32 	%p29, %r73, 0;
	or.b32  	%r75, %r74, 2146435072;
	selp.b32 	%r76, %r75, %r74, %p29;
	mov.b32 	%r77, 0;
	mov.b64 	%fd230, {%r77, %r76};
$L__BB0_28:
	add.f64 	%fd158, %fd46, 0d4000000000000000;
	{
	.reg .b32 %temp; 
	mov.b64 	{%temp, %r78}, %fd158;
	}
	and.b32  	%r79, %r78, 2146435072;
	setp.ne.s32 	%p30, %r79, 2146435072;
	@%p30 bra 	$L__BB0_33;
	setp.num.f64 	%p31, %fd46, %fd46;
	@%p31 bra 	$L__BB0_31;
	mov.f64 	%fd159, 0d4000000000000000;
	add.rn.f64 	%fd230, %fd46, %fd159;
	bra.uni 	$L__BB0_33;
$L__BB0_31:
	setp.neu.f64 	%p32, %fd47, 0d7FF0000000000000;
	@%p32 bra 	$L__BB0_33;
	setp.lt.s32 	%p33, %r22, 0;
	setp.eq.s32 	%p34, %r24, 1062207488;
	setp.lt.s32 	%p35, %r73, 0;
	selp.b32 	%r81, 0, 2146435072, %p35;
	and.b32  	%r82, %r73, 2147483647;
	setp.ne.s32 	%p36, %r82, 1071644672;
	or.b32  	%r83, %r81, -2147483648;
	selp.b32 	%r84, %r83, %r81, %p36;
	selp.b32 	%r85, %r84, %r81, %p34;
	selp.b32 	%r86, %r85, %r81, %p33;
	mov.b32 	%r87, 0;
	mov.b64 	%fd230, {%r87, %r86};
$L__BB0_33:
	ld.param.u64 	%rd116, [_Z19iterateScheme_part1PdS_S_S_S_S_S_S_S_S_S_S_ddd_param_11];
	ld.param.u64 	%rd115, [_Z19iterateScheme_part1PdS_S_S_S_S_S_S_S_S_S_S_ddd_param_10];
	setp.eq.s32 	%p37, %r24, 1062207488;
	setp.eq.f64 	%p38, %fd46, 0d3FF0000000000000;
	selp.f64 	%fd160, 0d3FF0000000000000, %fd230, %p38;
	ld.global.f64 	%fd161, [%rd4];
	fma.rn.f64 	%fd162, %fd2, %fd160, %fd161;
	sub.f64 	%fd163, %fd162, %fd42;
	cvta.to.global.u64 	%rd86, %rd115;
	mul.wide.s32 	%rd87, %r7, 8;
	add.s64 	%rd88, %rd86, %rd87;
	st.global.f64 	[%rd88], %fd163;
	ld.global.f64 	%fd164, [%rd5];
	mul.f64 	%fd165, %fd2, %fd164;
	ld.global.f64 	%fd166, [%rd6];
	mul.f64 	%fd167, %fd165, %fd166;
	sub.f64 	%fd168, %fd167, %fd44;
	mul.wide.s32 	%rd89, %r8, 8;
	add.s64 	%rd90, %rd86, %rd89;
	st.global.f64 	[%rd90], %fd168;
	ld.global.f64 	%fd169, [%rd4];
	add.f64 	%fd170, %fd5, %fd169;
	ld.global.f64 	%fd171, [%rd5];
	mul.f64 	%fd172, %fd170, %fd171;
	mul.f64 	%fd173, %fd42, %fd171;
	sub.f64 	%fd174, %fd172, %fd173;
	ld.global.f64 	%fd175, [%rd6];
	mul.f64 	%fd176, %fd44, %fd175;
	sub.f64 	%fd177, %fd174, %fd176;
	mul.f64 	%fd178, %fd222, %fd20;
	sub.f64 	%fd179, %fd177, %fd178;
	mul.wide.s32 	%rd91, %r9, 8;
	add.s64 	%rd92, %rd86, %rd91;
	st.global.f64 	[%rd92], %fd179;
	ld.global.f64 	%fd180, [%rd6];
	mul.f64 	%fd181, %fd2, %fd180;
	cvta.to.global.u64 	%rd12, %rd116;
	add.s64 	%rd94, %rd12, %rd84;
	st.global.f64 	[%rd94], %fd181;
	ld.global.f64 	%fd182, [%rd5];
	mul.f64 	%fd183, %fd2, %fd182;
	ld.global.f64 	%fd184, [%rd6];
	mul.f64 	%fd185, %fd183, %fd184;
	sub.f64 	%fd186, %fd185, %fd45;
	add.s64 	%rd95, %rd12, %rd87;
	st.global.f64 	[%rd95], %fd186;
	ld.global.f64 	%fd54, [%rd6];
	{
	.reg .b32 %temp; 
	mov.b64 	{%temp, %r25}, %fd54;
	}
	abs.f64 	%fd55, %fd54;
	{ // callseq 2, 0
	.param .b64 param0;
	st.param.f64 	[param0], %fd55;
	.param .b64 param1;
	st.param.f64 	[param1], 0d4000000000000000;
	.param .b64 retval0;
	call.uni (retval0), 
	__internal_accurate_pow, 
	(
	param0, 
	param1
	);
	ld.param.f64 	%fd187, [retval0];
	} // callseq 2
	setp.lt.s32 	%p39, %r25, 0;
	neg.f64 	%fd189, %fd187;
	selp.f64 	%fd190, %fd189, %fd187, %p37;
	selp.f64 	%fd232, %fd190, %fd187, %p39;
	setp.neu.f64 	%p40, %fd54, 0d0000000000000000;
	@%p40 bra 	$L__BB0_35;
	setp.eq.s32 	%p41, %r24, 1062207488;
	selp.b32 	%r89, %r25, 0, %p41;
	setp.lt.s32 	%p42, %r73, 0;
	or.b32  	%r90, %r89, 2146435072;
	selp.b32 	%r91, %r90, %r89, %p42;
	mov.b32 	%r92, 0;
	mov.b64 	%fd232, {%r92, %r91};
$L__BB0_35:
	add.f64 	%fd191, %fd54, 0d4000000000000000;
	{
	.reg .b32 %temp; 
	mov.b64 	{%temp, %r93}, %fd191;
	}
	and.b32  	%r94, %r93, 2146435072;
	setp.ne.s32 	%p43, %r94, 2146435072;
	@%p43 bra 	$L__BB0_40;
	setp.num.f64 	%p44, %fd54, %fd54;
	@%p44 bra 	$L__BB0_38;
	mov.f64 	%fd192, 0d4000000000000000;
	add.rn.f64 	%fd232, %fd54, %fd192;
	bra.uni 	$L__BB0_40;
$L__BB0_38:
	setp.neu.f64 	%p45, %fd55, 0d7FF0000000000000;
	@%p45 bra 	$L__BB0_40;
	setp.lt.s32 	%p46, %r25, 0;
	setp.eq.s32 	%p47, %r24, 1062207488;
	setp.lt.s32 	%p48, %r73, 0;
	selp.b32 	%r96, 0, 2146435072, %p48;
	and.b32  	%r97, %r73, 2147483647;
	setp.ne.s32 	%p49, %r97, 1071644672;
	or.b32  	%r98, %r96, -2147483648;
	selp.b32 	%r99, %r98, %r96, %p49;
	selp.b32 	%r100, %r99, %r96, %p47;
	selp.b32 	%r101, %r100, %r96, %p46;
	mov.b32 	%r102, 0;
	mov.b64 	%fd232, {%r102, %r101};
$L__BB0_40:
	ld.param.f64 	%fd219, [_Z19iterateScheme_part1PdS_S_S_S_S_S_S_S_S_S_S_ddd_param_13];
	setp.eq.f64 	%p50, %fd54, 0d3FF0000000000000;
	selp.f64 	%fd193, 0d3FF0000000000000, %fd232, %p50;
	ld.global.f64 	%fd194, [%rd4];
	fma.rn.f64 	%fd195, %fd2, %fd193, %fd194;
	sub.f64 	%fd196, %fd195, %fd43;
	add.s64 	%rd97, %rd12, %rd89;
	st.global.f64 	[%rd97], %fd196;
	ld.global.f64 	%fd197, [%rd4];
	add.f64 	%fd198, %fd5, %fd197;
	ld.global.f64 	%fd199, [%rd6];
	mul.f64 	%fd200, %fd198, %fd199;
	ld.global.f64 	%fd201, [%rd5];
	mul.f64 	%fd202, %fd45, %fd201;
	sub.f64 	%fd203, %fd200, %fd202;
	mul.f64 	%fd204, %fd43, %fd199;
	sub.f64 	%fd205, %fd203, %fd204;
	div.rn.f64 	%fd206, %fd19, %fd219;
	mul.f64 	%fd207, %fd206, %fd20;
	sub.f64 	%fd208, %fd205, %fd207;
	add.s64 	%rd99, %rd12, %rd91;
	st.global.f64 	[%rd99], %fd208;
$L__BB0_41:
	ret;

}
	// .globl	_Z19iterateScheme_part2PdS_S_S_S_S_S_S_S_S_S_S_ddd
.visible .entry _Z19iterateScheme_part2PdS_S_S_S_S_S_S_S_S_S_S_ddd(
	.param .u64 .ptr .align 1 _Z19iterateScheme_part2PdS_S_S_S_S_S_S_S_S_S_S_ddd_param_0,
	.param .u64 .ptr .align 1 _Z19iterateScheme_part2PdS_S_S_S_S_S_S_S_S_S_S_ddd_param_1,
	.param .u64 .ptr .align 1 _Z19iterateScheme_part2PdS_S_S_S_S_S_S_S_S_S_S_ddd_param_2,
	.param .u64 .ptr .align 1 _Z19iterateScheme_part2PdS_S_S_S_S_S_S_S_S_S_S_ddd_param_3,
	.param .u64 .ptr .align 1 _Z19iterateScheme_part2PdS_S_S_S_S_S_S_S_S_S_S_ddd_param_4,
	.param .u64 .ptr .align 1 _Z19iterateScheme_part2PdS_S_S_S_S_S_S_S_S_S_S_ddd_param_5,
	.param .u64 .ptr .align 1 _Z19iterateScheme_part2PdS_S_S_S_S_S_S_S_S_S_S_ddd_param_6,
	.param .u64 .ptr .align 1 _Z19iterateScheme_part2PdS_S_S_S_S_S_S_S_S_S_S_ddd_param_7,
	.param .u64 .ptr .align 1 _Z19iterateScheme_part2PdS_S_S_S_S_S_S_S_S_S_S_ddd_param_8,
	.param .u64 .ptr .align 1 _Z19iterateScheme_part2PdS_S_S_S_S_S_S_S_S_S_S_ddd_param_9,
	.param .u64 .ptr .align 1 _Z19iterateScheme_part2PdS_S_S_S_S_S_S_S_S_S_S_ddd_param_10,
	.param .u64 .ptr .align 1 _Z19iterateScheme_part2PdS_S_S_S_S_S_S_S_S_S_S_ddd_param_11,
	.param .f64 _Z19iterateScheme_part2PdS_S_S_S_S_S_S_S_S_S_S_ddd_param_12,
	.param .f64 _Z19iterateScheme_part2PdS_S_S_S_S_S_S_S_S_S_S_ddd_param_13,
	.param .f64 _Z19iterateScheme_part2PdS_S_S_S_S_S_S_S_S_S_S_ddd_param_14
)
{
	.reg .pred 	%p<37>;
	.reg .b32 	%r<71>;
	.reg .b64 	%rd<72>;
	.reg .b64 	%fd<103>;

	ld.param.u64 	%rd4, [_Z19iterateScheme_part2PdS_S_S_S_S_S_S_S_S_S_S_ddd_param_3];
	ld.param.u64 	%rd6, [_Z19iterateScheme_part2PdS_S_S_S_S_S_S_S_S_S_S_ddd_param_5];
	ld.param.u64 	%rd7, [_Z19iterateScheme_part2PdS_S_S_S_S_S_S_S_S_S_S_ddd_param_6];
	ld.param.u64 	%rd12, [_Z19iterateScheme_part2PdS_S_S_S_S_S_S_S_S_S_S_ddd_param_9];
	ld.param.u64 	%rd10, [_Z19iterateScheme_part2PdS_S_S_S_S_S_S_S_S_S_S_ddd_param_10];
	ld.param.u64 	%rd11, [_Z19iterateScheme_part2PdS_S_S_S_S_S_S_S_S_S_S_ddd_param_11];
	ld.param.f64 	%fd19, [_Z19iterateScheme_part2PdS_S_S_S_S_S_S_S_S_S_S_ddd_param_12];
	ld.param.f64 	%fd20, [_Z19iterateScheme_part2PdS_S_S_S_S_S_S_S_S_S_S_ddd_param_13];
	ld.param.f64 	%fd21, [_Z19iterateScheme_part2PdS_S_S_S_S_S_S_S_S_S_S_ddd_param_14];
	cvta.to.global.u64 	%rd1, %rd12;
	mov.u32 	%r10, %ctaid.x;
	mov.u32 	%r11, %ntid.x;
	mov.u32 	%r12, %tid.x;
	mad.lo.s32 	%r1, %r10, %r11, %r12;
	mov.u32 	%r13, %ctaid.y;
	mov.u32 	%r14, %ntid.y;
	mov.u32 	%r15, %tid.y;
	mad.lo.s32 	%r16, %r13, %r14, %r15;
	ld.const.u32 	%r3, [jmax_d];
	setp.ge.s32 	%p1, %r1, %r3;
	ld.const.u32 	%r17, [kmax_d];
	setp.ge.s32 	%p2, %r16, %r17;
	or.pred  	%p3, %p1, %p2;
	@%p3 bra 	$L__BB1_18;
	setp.eq.s32 	%p4, %r1, 0;
	setp.eq.s32 	%p5, %r16, 0;
	or.pred  	%p6, %p4, %p5;
	add.s32 	%r18, %r3, -1;
	setp.eq.s32 	%p7, %r1, %r18;
	or.pred  	%p8, %p6, %p7;
	add.s32 	%r19, %r17, -1;
	setp.eq.s32 	%p9, %r16, %r19;
	or.pred  	%p10, %p8, %p9;
	@%p10 bra 	$L__BB1_3;
	ld.param.u64 	%rd71, [_Z19iterateScheme_part2PdS_S_S_S_S_S_S_S_S_S_S_ddd_param_8];
	cvta.to.global.u64 	%rd13, %rd71;
	cvta.to.global.u64 	%rd14, %rd11;
	cvta.to.global.u64 	%rd15, %rd10;
	mad.lo.s32 	%r20, %r1, %r17, %r16;
	add.s32 	%r21, %r20, %r17;
	add.s32 	%r22, %r20, 1;
	mul.wide.s32 	%rd16, %r21, 8;
	add.s64 	%rd17, %rd15, %rd16;
	ld.global.f64 	%fd22, [%rd17];
	mul.wide.s32 	%rd18, %r20, 8;
	add.s64 	%rd19, %rd15, %rd18;
	ld.global.f64 	%fd23, [%rd19];
	sub.f64 	%fd24, %fd22, %fd23;
	div.rn.f64 	%fd25, %fd24, %fd19;
	mul.wide.s32 	%rd20, %r22, 8;
	add.s64 	%rd21, %rd14, %rd20;
	ld.global.f64 	%fd26, [%rd21];
	ld.global.f64 	%fd27, [%rd21+-8];
	sub.f64 	%fd28, %fd26, %fd27;
	div.rn.f64 	%fd29, %fd28, %fd20;
	add.f64 	%fd30, %fd25, %fd29;
	add.s64 	%rd22, %rd13, %rd18;
	ld.global.f64 	%fd31, [%rd22];
	mul.f64 	%fd32, %fd21, %fd30;
	sub.f64 	%fd33, %fd31, %fd32;
	add.s64 	%rd23, %rd1, %rd18;
	st.global.f64 	[%rd23], %fd33;
	add.s32 	%r23, %r3, %r1;
	mad.lo.s32 	%r24, %r23, %r17, %r16;
	add.s32 	%r25, %r24, %r17;
	add.s32 	%r26, %r24, 1;
	mul.wide.s32 	%rd24, %r25, 8;
	add.s64 	%rd25, %rd15, %rd24;
	ld.global.f64 	%fd34, [%rd25];
	mul.wide.s32 	%rd26, %r24, 8;
	add.s64 	%rd27, %rd15, %rd26;
	ld.global.f64 	%fd35, [%rd27];
	sub.f64 	%fd36, %fd34, %fd35;
	div.rn.f64 	%fd37, %fd36, %fd19;
	mul.wide.s32 	%rd28, %r26, 8;
	add.s64 	%rd29, %rd14, %rd28;
	ld.global.f64 	%fd38, [%rd29];
	ld.global.f64 	%fd39, [%rd29+-8];
	sub.f64 	%fd40, %fd38, %fd39;
	div.rn.f64 	%fd41, %fd40, %fd20;
	add.f64 	%fd42, %fd37, %fd41;
	add.s64 	%rd30, %rd13, %rd26;
	ld.global.f64 	%fd43, [%rd30];
	mul.f64 	%fd44, %fd21, %fd42;
	sub.f64 	%fd45, %fd43, %fd44;
	add.s64 	%rd31, %rd1, %rd26;
	st.global.f64 	[%rd31], %fd45;
	add.s32 	%r27, %r23, %r3;
	mad.lo.s32 	%r28, %r27, %r17, %r16;
	add.s32 	%r29, %r28, %r17;
	add.s32 	%r30, %r28, 1;
	mul.wide.s32 	%rd32, %r29, 8;
	add.s64 	%rd33, %rd15, %rd32;
	ld.global.f64 	%fd46, [%rd33];
	mul.wide.s32 	%rd34, %r28, 8;
	add.s64 	%rd35, %rd15, %rd34;
	ld.global.f64 	%fd47, [%rd35];
	sub.f64 	%fd48, %fd46, %fd47;
	div.rn.f64 	%fd49, %fd48, %fd19;
	mul.wide.s32 	%rd36, %r30, 8;
	add.s64 	%rd37, %rd14, %rd36;
	ld.global.f64 	%fd50, [%rd37];
	ld.global.f64 	%fd51, [%rd37+-8];
	sub.f64 	%fd52, %fd50, %fd51;
	div.rn.f64 	%fd53, %fd52, %fd20;
	add.f64 	%fd54, %fd49, %fd53;
	add.s64 	%rd38, %rd13, %rd34;
	ld.global.f64 	%fd55, [%rd38];
	mul.f64 	%fd56, %fd21, %fd54;
	sub.f64 	%fd57, %fd55, %fd56;
	add.s64 	%rd39, %rd1, %rd34;
	st.global.f64 	[%rd39], %fd57;
	add.s32 	%r31, %r27, %r3;
	mad.lo.s32 	%r32, %r31, %r17, %r16;
	add.s32 	%r33, %r32, %r17;
	add.s32 	%r34, %r32, 1;
	mul.wide.s32 	%rd40, %r33, 8;
	add.s64 	%rd41, %rd15, %rd40;
	ld.global.f64 	%fd58, [%rd41];
	mul.wide.s32 	%rd42, %r32, 8;
	add.s64 	%rd43, %rd15, %rd42;
	ld.global.f64 	%fd59, [%rd43];
	sub.f64 	%fd60, %fd58, %fd59;
	div.rn.f64 	%fd61, %fd60, %fd19;
	mul.wide.s32 	%rd44, %r34, 8;
	add.s64 	%rd45, %rd14, %rd44;
	ld.global.f64 	%fd62, [%rd45];
	ld.global.f64 	%fd63, [%rd45+-8];
	sub.f64 	%fd64, %fd62, %fd63;
	div.rn.f64 	%fd65, %fd64, %fd20;
	add.f64 	%fd66, %fd61, %fd65;
	add.s64 	%rd46, %rd13, %rd42;
	ld.global.f64 	%fd67, [%rd46];
	mul.f64 	%fd68, %fd21, %fd66;
	sub.f64 	%fd69, %fd67, %fd68;
	add.s64 	%rd47, %rd1, %rd42;
	st.global.f64 	[%rd47], %fd69;
$L__BB1_3:
	ld.param.u64 	%rd68, [_Z19iterateScheme_part2PdS_S_S_S_S_S_S_S_S_S_S_ddd_param_2];
	mad.lo.s32 	%r5, %r17, %r1, %r16;
	add.s32 	%r35, %r3, %r1;
	mad.lo.s32 	%r36, %r35, %r17, %r16;
	add.s32 	%r37, %r35, %r3;
	mad.lo.s32 	%r38, %r37, %r17, %r16;
	add.s32 	%r39, %r37, %r3;
	mad.lo.s32 	%r40, %r39, %r17, %r16;
	mul.wide.s32 	%rd48, %r5, 8;
	add.s64 	%rd2, %rd1, %rd48;
	ld.global.f64 	%fd70, [%rd2];
	cvta.to.global.u64 	%rd49, %rd7;
	add.s64 	%rd50, %rd49, %rd48;
	st.global.f64 	[%rd50], %fd70;
	mul.wide.s32 	%rd51, %r36, 8;
	add.s64 	%rd52, %rd1, %rd51;
	ld.global.f64 	%fd71, [%rd52];
	div.rn.f64 	%fd72, %fd71, %fd70;
	cvta.to.global.u64 	%rd53, %rd68;
	add.s64 	%rd54, %rd53, %rd48;
	st.global.f64 	[%rd54], %fd72;
	mul.wide.s32 	%rd55, %r38, 8;
	add.s64 	%rd56, %rd1, %rd55;
	ld.global.f64 	%fd73, [%rd56];
	ld.global.f64 	%fd74, [%rd2];
	div.rn.f64 	%fd1, %fd73, %fd74;
	cvta.to.global.u64 	%rd57, %rd4;
	add.s64 	%rd58, %rd57, %rd48;
	st.global.f64 	[%rd58], %fd1;
	mul.wide.s32 	%rd59, %r40, 8;
	add.s64 	%rd60, %rd1, %rd59;
	ld.global.f64 	%fd75, [%rd60];
	ld.global.f64 	%fd76, [%rd2];
	div.rn.f64 	%fd2, %fd75, %fd76;
	ld.global.f64 	%fd3, [%rd54];
	{
	.reg .b32 %temp; 
	mov.b64 	{%temp, %r6}, %fd3;
	}
	mov.f64 	%fd77, 0d4000000000000000;
	{
	.reg .b32 %temp; 
	mov.b64 	{%temp, %r41}, %fd77;
	}
	and.b32  	%r8, %r41, 2146435072;
	setp.eq.s32 	%p11, %r8, 1062207488;
	abs.f64 	%fd4, %fd3;
	{ // callseq 3, 0
	.param .b64 param0;
	st.param.f64 	[param0], %fd4;
	.param .b64 param1;
	st.param.f64 	[param1], 0d4000000000000000;
	.param .b64 retval0;
	call.uni (retval0), 
	__internal_accurate_pow, 
	(
	param0, 
	param1
	);
	ld.param.f64 	%fd78, [retval0];
	} // callseq 3
	setp.lt.s32 	%p12, %r6, 0;
	neg.f64 	%fd80, %fd78;
	selp.f64 	%fd81, %fd80, %fd78, %p11;
	selp.f64 	%fd100, %fd81, %fd78, %p12;
	setp.neu.f64 	%p13, %fd3, 0d0000000000000000;
	@%p13 bra 	$L__BB1_5;
	setp.eq.s32 	%p14, %r8, 1062207488;
	selp.b32 	%r42, %r6, 0, %p14;
	setp.lt.s32 	%p15, %r41, 0;
	or.b32  	%r43, %r42, 2146435072;
	selp.b32 	%r44, %r43, %r42, %p15;
	mov.b32 	%r45, 0;
	mov.b64 	%fd100, {%r45, %r44};
$L__BB1_5:
	add.f64 	%fd82, %fd3, 0d4000000000000000;
	{
	.reg .b32 %temp; 
	mov.b64 	{%temp, %r46}, %fd82;
	}
	and.b32  	%r47, %r46, 2146435072;
	setp.ne.s32 	%p16, %r47, 2146435072;
	@%p16 bra 	$L__BB1_10;
	setp.num.f64 	%p17, %fd3, %fd3;
	@%p17 bra 	$L__BB1_8;
	mov.f64 	%fd83, 0d4000000000000000;
	add.rn.f64 	%fd100, %fd3, %fd83;
	bra.uni 	$L__BB1_10;
$L__BB1_8:
	setp.neu.f64 	%p18, %fd4, 0d7FF0000000000000;
	@%p18 bra 	$L__BB1_10;
	setp.lt.s32 	%p19, %r6, 0;
	setp.eq.s32 	%p20, %r8, 1062207488;
	setp.lt.s32 	%p21, %r41, 0;
	selp.b32 	%r49, 0, 2146435072, %p21;
	and.b32  	%r50, %r41, 2147483647;
	setp.ne.s32 	%p22, %r50, 1071644672;
	or.b32  	%r51, %r49, -2147483648;
	selp.b32 	%r52, %r51, %r49, %p22;
	selp.b32 	%r53, %r52, %r49, %p20;
	selp.b32 	%r54, %r53, %r49, %p19;
	mov.b32 	%r55, 0;
	mov.b64 	%fd100, {%r55, %r54};
$L__BB1_10:
	setp.eq.s32 	%p23, %r8, 1062207488;
	setp.eq.f64 	%p24, %fd3, 0d3FF0000000000000;
	selp.f64 	%fd11, 0d3FF0000000000000, %fd100, %p24;
	{
	.reg .b32 %temp; 
	mov.b64 	{%temp, %r9}, %fd1;
	}
	abs.f64 	%fd12, %fd1;
	{ // callseq 4, 0
	.param .b64 param0;
	st.param.f64 	[param0], %fd12;
	.param .b64 param1;
	st.param.f64 	[param1], 0d4000000000000000;
	.param .b64 retval0;
	call.uni (retval0), 
	__internal_accurate_pow, 
	(
	param0, 
	param1
	);
	ld.param.f64 	%fd84, [retval0];
	} // callseq 4
	setp.lt.s32 	%p25, %r9, 0;
	neg.f64 	%fd86, %fd84;
	selp.f64 	%fd87, %fd86, %fd84, %p23;
	selp.f64 	%fd102, %fd87, %fd84, %p25;
	setp.neu.f64 	%p26, %fd1, 0d0000000000000000;
	@%p26 bra 	$L__BB1_12;
	setp.eq.s32 	%p27, %r8, 1062207488;
	selp.b32 	%r57, %r9, 0, %p27;
	setp.lt.s32 	%p28, %r41, 0;
	or.b32  	%r58, %r57, 2146435072;
	selp.b32 	%r59, %r58, %r57, %p28;
	mov.b32 	%r60, 0;
	mov.b64 	%fd102, {%r60, %r59};
$L__BB1_12:
	add.f64 	%fd88, %fd1, 0d4000000000000000;
	{
	.reg .b32 %temp; 
	mov.b64 	{%temp, %r61}, %fd88;
	}
	and.b32  	%r62, %r61, 2146435072;
	setp.ne.s32 	%p29, %r62, 2146435072;
	@%p29 bra 	$L__BB1_17;
	setp.num.f64 	%p30, %fd1, %fd1;
	@%p30 bra 	$L__BB1_15;
	mov.f64 	%fd89, 0d4000000000000000;
	add.rn.f64 	%fd102, %fd1, %fd89;
	bra.uni 	$L__BB1_17;
$L__BB1_15:
	setp.neu.f64 	%p31, %fd12, 0d7FF0000000000000;
	@%p31 bra 	$L__BB1_17;
	setp.lt.s32 	%p32, %r9, 0;
	setp.eq.s32 	%p33, %r8, 1062207488;
	setp.lt.s32 	%p34, %r41, 0;
	selp.b32 	%r64, 0, 2146435072, %p34;
	and.b32  	%r65, %r41, 2147483647;
	setp.ne.s32 	%p35, %r65, 1071644672;
	or.b32  	%r66, %r64, -2147483648;
	selp.b32 	%r67, %r66, %r64, %p35;
	selp.b32 	%r68, %r67, %r64, %p33;
	selp.b32 	%r69, %r68, %r64, %p32;
	mov.b32 	%r70, 0;
	mov.b64 	%fd102, {%r70, %r69};
$L__BB1_17:
	ld.param.u64 	%rd70, [_Z19iterateScheme_part2PdS_S_S_S_S_S_S_S_S_S_S_ddd_param_7];
	ld.param.u64 	%rd69, [_Z19iterateScheme_part2PdS_S_S_S_S_S_S_S_S_S_S_ddd_param_4];
	setp.eq.f64 	%p36, %fd1, 0d3FF0000000000000;
	selp.f64 	%fd90, 0d3FF0000000000000, %fd102, %p36;
	add.f64 	%fd91, %fd11, %fd90;
	fma.rn.f64 	%fd92, %fd91, 0dBFE0000000000000, %fd2;
	cvta.to.global.u64 	%rd61, %rd70;
	add.s64 	%rd63, %rd61, %rd48;
	st.global.f64 	[%rd63], %fd92;
	ld.const.f64 	%fd93, [Cv_d];
	div.rn.f64 	%fd94, %fd92, %fd93;
	cvta.to.global.u64 	%rd64, %rd6;
	add.s64 	%rd65, %rd64, %rd48;
	st.global.f64 	[%rd65], %fd94;
	ld.global.f64 	%fd95, [%rd2];
	ld.const.f64 	%fd96, [R_d];
	mul.f64 	%fd97, %fd95, %fd96;
	mul.f64 	%fd98, %fd94, %fd97;
	cvta.to.global.u64 	%rd66, %rd69;
	add.s64 	%rd67, %rd66, %rd48;
	st.global.f64 	[%rd67], %fd98;
$L__BB1_18:
	ret;

}
	// .globl	_Z19iterateScheme_part3PdS_S_S_S_S_S_S_S_S_S_S_ddd
.visible .entry _Z19iterateScheme_part3PdS_S_S_S_S_S_S_S_S_S_S_ddd(
	.param .u64 .ptr .align 1 _Z19iterateScheme_part3PdS_S_S_S_S_S_S_S_S_S_S_ddd_param_0,
	.param .u64 .ptr .align 1 _Z19iterateScheme_part3PdS_S_S_S_S_S_S_S_S_S_S_ddd_param_1,
	.param .u64 .ptr .align 1 _Z19iterateScheme_part3PdS_S_S_S_S_S_S_S_S_S_S_ddd_param_2,
	.param .u64 .ptr .align 1 _Z19iterateScheme_part3PdS_S_S_S_S_S_S_S_S_S_S_ddd_param_3,
	.param .u64 .ptr .align 1 _Z19iterateScheme_part3PdS_S_S_S_S_S_S_S_S_S_S_ddd_param_4,
	.param .u64 .ptr .align 1 _Z19iterateScheme_part3PdS_S_S_S_S_S_S_S_S_S_S_ddd_param_5,
	.param .u64 .ptr .align 1 _Z19iterateScheme_part3PdS_S_S_S_S_S_S_S_S_S_S_ddd_param_6,
	.param .u64 .ptr .align 1 _Z19iterateScheme_part3PdS_S_S_S_S_S_S_S_S_S_S_ddd_param_7,
	.param .u64 .ptr .align 1 _Z19iterateScheme_part3PdS_S_S_S_S_S_S_S_S_S_S_ddd_param_8,
	.param .u64 .ptr .align 1 _Z19iterateScheme_part3PdS_S_S_S_S_S_S_S_S_S_S_ddd_param_9,
	.param .u64 .ptr .align 1 _Z19iterateScheme_part3PdS_S_S_S_S_S_S_S_S_S_S_ddd_param_10,
	.param .u64 .ptr .align 1 _Z19iterateScheme_part3PdS_S_S_S_S_S_S_S_S_S_S_ddd_param_11,
	.param .f64 _Z19iterateScheme_part3PdS_S_S_S_S_S_S_S_S_S_S_ddd_param_12,
	.param .f64 _Z19iterateScheme_part3PdS_S_S_S_S_S_S_S_S_S_S_ddd_param_13,
	.param .f64 _Z19iterateScheme_part3PdS_S_S_S_S_S_S_S_S_S_S_ddd_param_14
)
{
	.reg .pred 	%p<9>;
	.reg .b32 	%r<22>;
	.reg .b64 	%rd<36>;
	.reg .b64 	%fd<22>;

	ld.param.u64 	%rd5, [_Z19iterateScheme_part3PdS_S_S_S_S_S_S_S_S_S_S_ddd_param_2];
	ld.param.u64 	%rd6, [_Z19iterateScheme_part3PdS_S_S_S_S_S_S_S_S_S_S_ddd_param_3];
	ld.param.u64 	%rd7, [_Z19iterateScheme_part3PdS_S_S_S_S_S_S_S_S_S_S_ddd_param_4];
	ld.param.u64 	%rd8, [_Z19iterateScheme_part3PdS_S_S_S_S_S_S_S_S_S_S_ddd_param_5];
	cvta.to.global.u64 	%rd1, %rd8;
	cvta.to.global.u64 	%rd2, %rd7;
	cvta.to.global.u64 	%rd3, %rd6;
	cvta.to.global.u64 	%rd4, %rd5;
	mov.u32 	%r7, %ctaid.x;
	mov.u32 	%r8, %ntid.x;
	mov.u32 	%r9, %tid.x;
	mad.lo.s32 	%r1, %r7, %r8, %r9;
	mov.u32 	%r10, %ctaid.y;
	mov.u32 	%r11, %ntid.y;
	mov.u32 	%r12, %tid.y;
	mad.lo.s32 	%r13, %r10, %r11, %r12;
	ld.const.u32 	%r3, [jmax_d];
	setp.ge.s32 	%p1, %r1, %r3;
	ld.const.u32 	%r14, [kmax_d];
	setp.ge.s32 	%p2, %r13, %r14;
	or.pred  	%p3, %p1, %p2;
	@%p3 bra 	$L__BB2_7;
	mul.lo.s32 	%r5, %r14, %r1;
	add.s32 	%r6, %r5, %r13;
	or.b32  	%r15, %r1, %r13;
	setp.ne.s32 	%p4, %r15, 0;
	@%p4 bra 	$L__BB2_3;
	mul.wide.u32 	%rd30, %r6, 8;
	add.s64 	%rd31, %rd4, %rd30;
	mov.b64 	%rd32, 0;
	st.global.u64 	[%rd31], %rd32;
	add.s64 	%rd33, %rd3, %rd30;
	st.global.u64 	[%rd33], %rd32;
	ld.const.f64 	%fd20, [p0_d];
	add.s64 	%rd34, %rd2, %rd30;
	st.global.f64 	[%rd34], %fd20;
	ld.const.f64 	%fd21, [T0_d];
	add.s64 	%rd35, %rd1, %rd30;
	st.global.f64 	[%rd35], %fd21;
	bra.uni 	$L__BB2_7;
$L__BB2_3:
	setp.ne.s32 	%p5, %r1, 0;
	add.s32 	%r16, %r14, -1;
	setp.ne.s32 	%p6, %r13, %r16;
	and.pred  	%p7, %p5, %p6;
	@%p7 bra 	$L__BB2_5;
	ld.const.f64 	%fd17, [u0_d];
	mul.wide.s32 	%rd24, %r6, 8;
	add.s64 	%rd25, %rd4, %rd24;
	st.global.f64 	[%rd25], %fd17;
	add.s64 	%rd26, %rd3, %rd24;
	mov.b64 	%rd27, 0;
	st.global.u64 	[%rd26], %rd27;
	ld.const.f64 	%fd18, [p0_d];
	add.s64 	%rd28, %rd2, %rd24;
	st.global.f64 	[%rd28], %fd18;
	ld.const.f64 	%fd19, [T0_d];
	add.s64 	%rd29, %rd1, %rd24;
	st.global.f64 	[%rd29], %fd19;
	bra.uni 	$L__BB2_7;
$L__BB2_5:
	add.s32 	%r17, %r3, -1;
	setp.ne.s32 	%p8, %r1, %r17;
	@%p8 bra 	$L__BB2_7;
	sub.s32 	%r18, %r5, %r14;
	add.s32 	%r19, %r18, %r13;
	sub.s32 	%r20, %r18, %r14;
	add.s32 	%r21, %r20, %r13;
	mul.wide.s32 	%rd9, %r19, 8;
	add.s64 	%rd10, %rd4, %rd9;
	ld.global.f64 	%fd1, [%rd10];
	add.f64 	%fd2, %fd1, %fd1;
	mul.wide.s32 	%rd11, %r21, 8;
	add.s64 	%rd12, %rd4, %rd11;
	ld.global.f64 	%fd3, [%rd12];
	sub.f64 	%fd4, %fd2, %fd3;
	mul.wide.s32 	%rd13, %r14, 8;
	add.s64 	%rd14, %rd10, %rd13;
	st.global.f64 	[%rd14], %fd4;
	add.s64 	%rd15, %rd3, %rd9;
	ld.global.f64 	%fd5, [%rd15];
	add.f64 	%fd6, %fd5, %fd5;
	add.s64 	%rd16, %rd3, %rd11;
	ld.global.f64 	%fd7, [%rd16];
	sub.f64 	%fd8, %fd6, %fd7;
	add.s64 	%rd17, %rd15, %rd13;
	st.global.f64 	[%rd17], %fd8;
	add.s64 	%rd18, %rd2, %rd9;
	ld.global.f64 	%fd9, [%rd18];
	add.f64 	%fd10, %fd9, %fd9;
	add.s64 	%rd19, %rd2, %rd11;
	ld.global.f64 	%fd11, [%rd19];
	sub.f64 	%fd12, %fd10, %fd11;
	add.s64 	%rd20, %rd18, %rd13;
	st.global.f64 	[%rd20], %fd12;
	add.s64 	%rd21, %rd1, %rd9;
	ld.global.f64 	%fd13, [%rd21];
	add.f64 	%fd14, %fd13, %fd13;
	add.s64 	%rd22, %rd1, %rd11;
	ld.global.f64 	%fd15, [%rd22];
	sub.f64 	%fd16, %fd14, %fd15;
	add.s64 	%rd23, %rd21, %rd13;
	st.global.f64 	[%rd23], %fd16;
$L__BB2_7:
	ret;

}
	// .globl	_Z19iterateScheme_part4PdS_S_S_S_S_S_S_S_S_S_S_ddd
.visible .entry _Z19iterateScheme_part4PdS_S_S_S_S_S_S_S_S_S_S_ddd(
	.param .u64 .ptr .align 1 _Z19iterateScheme_part4PdS_S_S_S_S_S_S_S_S_S_S_ddd_param_0,
	.param .u64 .ptr .align 1 _Z19iterateScheme_part4PdS_S_S_S_S_S_S_S_S_S_S_ddd_param_1,
	.param .u64 .ptr .align 1 _Z19iterateScheme_part4PdS_S_S_S_S_S_S_S_S_S_S_ddd_param_2,
	.param .u64 .ptr .align 1 _Z19iterateScheme_part4PdS_S_S_S_S_S_S_S_S_S_S_ddd_param_3,
	.param .u64 .ptr .align 1 _Z19iterateScheme_part4PdS_S_S_S_S_S_S_S_S_S_S_ddd_param_4,
	.param .u64 .ptr .align 1 _Z19iterateScheme_part4PdS_S_S_S_S_S_S_S_S_S_S_ddd_param_5,
	.param .u64 .ptr .align 1 _Z19iterateScheme_part4PdS_S_S_S_S_S_S_S_S_S_S_ddd_param_6,
	.param .u64 .ptr .align 1 _Z19iterateScheme_part4PdS_S_S_S_S_S_S_S_S_S_S_ddd_param_7,
	.param .u64 .ptr .align 1 _Z19iterateScheme_part4PdS_S_S_S_S_S_S_S_S_S_S_ddd_param_8,
	.param .u64 .ptr .align 1 _Z19iterateScheme_part4PdS_S_S_S_S_S_S_S_S_S_S_ddd_param_9,
	.param .u64 .ptr .align 1 _Z19iterateScheme_part4PdS_S_S_S_S_S_S_S_S_S_S_ddd_param_10,
	.param .u64 .ptr .align 1 _Z19iterateScheme_part4PdS_S_S_S_S_S_S_S_S_S_S_ddd_param_11,
	.param .f64 _Z19iterateScheme_part4PdS_S_S_S_S_S_S_S_S_S_S_ddd_param_12,
	.param .f64 _Z19iterateScheme_part4PdS_S_S_S_S_S_S_S_S_S_S_ddd_param_13,
	.param .f64 _Z19iterateScheme_part4PdS_S_S_S_S_S_S_S_S_S_S_ddd_param_14
)
{
	.reg .pred 	%p<7>;
	.reg .b32 	%r<15>;
	.reg .b64 	%rd<16>;
	.reg .b64 	%fd<6>;

	ld.param.u64 	%rd1, [_Z19iterateScheme_part4PdS_S_S_S_S_S_S_S_S_S_S_ddd_param_2];
	ld.param.u64 	%rd2, [_Z19iterateScheme_part4PdS_S_S_S_S_S_S_S_S_S_S_ddd_param_3];
	ld.param.u64 	%rd3, [_Z19iterateScheme_part4PdS_S_S_S_S_S_S_S_S_S_S_ddd_param_4];
	ld.param.u64 	%rd4, [_Z19iterateScheme_part4PdS_S_S_S_S_S_S_S_S_S_S_ddd_param_5];
	mov.u32 	%r5, %ctaid.x;
	mov.u32 	%r6, %ntid.x;
	mov.u32 	%r7, %tid.x;
	mad.lo.s32 	%r1, %r5, %r6, %r7;
	mov.u32 	%r8, %ctaid.y;
	mov.u32 	%r9, %ntid.y;
	mov.u32 	%r10, %tid.y;
	mad.lo.s32 	%r11, %r8, %r9, %r10;
	ld.const.u32 	%r12, [jmax_d];
	setp.ge.s32 	%p1, %r1, %r12;
	ld.const.u32 	%r13, [kmax_d];
	setp.ge.s32 	%p2, %r11, %r13;
	or.pred  	%p3, %p1, %p2;
	@%p3 bra 	$L__BB3_3;
	mul.lo.s32 	%r4, %r13, %r1;
	setp.ne.s32 	%p4, %r11, 0;
	setp.lt.s32 	%p5, %r1, 1;
	or.pred  	%p6, %p4, %p5;
	@%p6 bra 	$L__BB3_3;
	add.s32 	%r14, %r4, %r11;
	cvta.to.global.u64 	%rd5, %rd1;
	mul.wide.s32 	%rd6, %r14, 8;
	add.s64 	%rd7, %rd5, %rd6;
	mov.b64 	%rd8, 0;
	st.global.u64 	[%rd7], %rd8;
	cvta.to.global.u64 	%rd9, %rd2;
	add.s64 	%rd10, %rd9, %rd6;
	st.global.u64 	[%rd10], %rd8;
	cvta.to.global.u64 	%rd11, %rd3;
	mul.wide.s32 	%rd12, %r4, 8;
	add.s64 	%rd13, %rd11, %rd12;
	ld.global.f64 	%fd1, [%rd13+8];
	add.f64 	%fd2, %fd1, %fd1;
	ld.global.f64 	%fd3, [%rd13+16];
	sub.f64 	%fd4, %fd2, %fd3;
	st.global.f64 	[%rd13], %fd4;
	cvta.to.global.u64 	%rd14, %rd4;
	add.s64 	%rd15, %rd14, %rd12;
	ld.global.f64 	%fd5, [%rd15+8];
	st.global.f64 	[%rd15], %fd5;
$L__BB3_3:
	ret;

}
	// .globl	_Z19iterateScheme_part5PdS_S_S_S_S_S_S_S_S_S_S_ddd
.visible .entry _Z19iterateScheme_part5PdS_S_S_S_S_S_S_S_S_S_S_ddd(
	.param .u64 .ptr .align 1 _Z19iterateScheme_part5PdS_S_S_S_S_S_S_S_S_S_S_ddd_param_0,
	.param .u64 .ptr .align 1 _Z19iterateScheme_part5PdS_S_S_S_S_S_S_S_S_S_S_ddd_param_1,
	.param .u64 .ptr .align 1 _Z19iterateScheme_part5PdS_S_S_S_S_S_S_S_S_S_S_ddd_param_2,
	.param .u64 .ptr .align 1 _Z19iterateScheme_part5PdS_S_S_S_S_S_S_S_S_S_S_ddd_param_3,
	.param .u64 .ptr .align 1 _Z19iterateScheme_part5PdS_S_S_S_S_S_S_S_S_S_S_ddd_param_4,
	.param .u64 .ptr .align 1 _Z19iterateScheme_part5PdS_S_S_S_S_S_S_S_S_S_S_ddd_param_5,
	.param .u64 .ptr .align 1 _Z19iterateScheme_part5PdS_S_S_S_S_S_S_S_S_S_S_ddd_param_6,
	.param .u64 .ptr .align 1 _Z19iterateScheme_part5PdS_S_S_S_S_S_S_S_S_S_S_ddd_param_7,
	.param .u64 .ptr .align 1 _Z19iterateScheme_part5PdS_S_S_S_S_S_S_S_S_S_S_ddd_param_8,
	.param .u64 .ptr .align 1 _Z19iterateScheme_part5PdS_S_S_S_S_S_S_S_S_S_S_ddd_param_9,
	.param .u64 .ptr .align 1 _Z19iterateScheme_part5PdS_S_S_S_S_S_S_S_S_S_S_ddd_param_10,
	.param .u64 .ptr .align 1 _Z19iterateScheme_part5PdS_S_S_S_S_S_S_S_S_S_S_ddd_param_11,
	.param .f64 _Z19iterateScheme_part5PdS_S_S_S_S_S_S_S_S_S_S_ddd_param_12,
	.param .f64 _Z19iterateScheme_part5PdS_S_S_S_S_S_S_S_S_S_S_ddd_param_13,
	.param .f64 _Z19iterateScheme_part5PdS_S_S_S_S_S_S_S_S_S_S_ddd_param_14
)
{
	.reg .pred 	%p<53>;
	.reg .b32 	%r<109>;
	.reg .b64 	%rd<98>;
	.reg .b64 	%fd<222>;

	ld.param.u64 	%rd13, [_Z19iterateScheme_part5PdS_S_S_S_S_S_S_S_S_S_S_ddd_param_3];
	cvta.to.global.u64 	%rd1, %rd13;
	mov.u32 	%r28, %ctaid.x;
	mov.u32 	%r29, %ntid.x;
	mov.u32 	%r30, %tid.x;
	mad.lo.s32 	%r1, %r28, %r29, %r30;
	mov.u32 	%r31, %ctaid.y;
	mov.u32 	%r32, %ntid.y;
	mov.u32 	%r33, %tid.y;
	mad.lo.s32 	%r34, %r31, %r32, %r33;
	ld.const.u32 	%r3, [jmax_d];
	setp.ge.s32 	%p1, %r1, %r3;
	ld.const.u32 	%r106, [kmax_d];
	setp.ge.s32 	%p2, %r34, %r106;
	or.pred  	%p3, %p1, %p2;
	@%p3 bra 	$L__BB4_45;
	ld.param.u64 	%rd93, [_Z19iterateScheme_part5PdS_S_S_S_S_S_S_S_S_S_S_ddd_param_5];
	ld.param.u64 	%rd91, [_Z19iterateScheme_part5PdS_S_S_S_S_S_S_S_S_S_S_ddd_param_4];
	ld.param.u64 	%rd81, [_Z19iterateScheme_part5PdS_S_S_S_S_S_S_S_S_S_S_ddd_param_2];
	cvta.to.global.u64 	%rd18, %rd91;
	mul.lo.s32 	%r107, %r106, %r1;
	add.s32 	%r6, %r107, %r34;
	add.s32 	%r36, %r3, %r1;
	mul.lo.s32 	%r7, %r36, %r106;
	add.s32 	%r37, %r36, %r3;
	mad.lo.s32 	%r8, %r37, %r106, %r34;
	add.s32 	%r38, %r37, %r3;
	mad.lo.s32 	%r9, %r38, %r106, %r34;
	mul.wide.s32 	%rd19, %r6, 8;
	add.s64 	%rd20, %rd18, %rd19;
	ld.global.f64 	%fd66, [%rd20];
	ld.const.f64 	%fd67, [R_d];
	cvta.to.global.u64 	%rd21, %rd93;
	add.s64 	%rd2, %rd21, %rd19;
	ld.global.f64 	%fd1, [%rd2];
	mul.f64 	%fd68, %fd67, %fd1;
	div.rn.f64 	%fd2, %fd66, %fd68;
	ld.const.f64 	%fd69, [Cv_d];
	cvta.to.global.u64 	%rd22, %rd81;
	add.s64 	%rd3, %rd22, %rd19;
	ld.global.f64 	%fd3, [%rd3];
	add.s64 	%rd4, %rd1, %rd19;
	ld.global.f64 	%fd4, [%rd4];
	mul.f64 	%fd70, %fd4, %fd4;
	fma.rn.f64 	%fd71, %fd3, %fd3, %fd70;
	mul.f64 	%fd72, %fd71, 0d3FE0000000000000;
	fma.rn.f64 	%fd73, %fd1, %fd69, %fd72;
	mul.f64 	%fd5, %fd2, %fd73;
	ld.const.f64 	%fd6, [T0_d];
	div.rn.f64 	%fd7, %fd1, %fd6;
	{
	.reg .b32 %temp; 
	mov.b64 	{%temp, %r10}, %fd7;
	}
	mov.f64 	%fd74, 0d3FF8000000000000;
	{
	.reg .b32 %temp; 
	mov.b64 	{%temp, %r11}, %fd74;
	}
	abs.f64 	%fd8, %fd7;
	setp.neu.f64 	%p4, %fd7, 0d0000000000000000;
	@%p4 bra 	$L__BB4_3;
	and.b32  	%r39, %r11, 2146435072;
	setp.eq.s32 	%p6, %r39, 1073741824;
	selp.b32 	%r40, %r10, 0, %p6;
	setp.lt.s32 	%p7, %r11, 0;
	or.b32  	%r41, %r40, 2146435072;
	selp.b32 	%r42, %r41, %r40, %p7;
	mov.b32 	%r43, 0;
	mov.b64 	%fd209, {%r43, %r42};
	bra.uni 	$L__BB4_4;
$L__BB4_3:
	setp.lt.s32 	%p5, %r10, 0;
	{ // callseq 5, 0
	.param .b64 param0;
	st.param.f64 	[param0], %fd8;
	.param .b64 param1;
	st.param.f64 	[param1], 0d3FF8000000000000;
	.param .b64 retval0;
	call.uni (retval0), 
	__internal_accurate_pow, 
	(
	param0, 
	param1
	);
	ld.param.f64 	%fd75, [retval0];
	} // callseq 5
	selp.f64 	%fd209, 0dFFF8000000000000, %fd75, %p5;
$L__BB4_4:
	add.f64 	%fd77, %fd7, 0d3FF8000000000000;
	{
	.reg .b32 %temp; 
	mov.b64 	{%temp, %r44}, %fd77;
	}
	and.b32  	%r45, %r44, 2146435072;
	setp.ne.s32 	%p8, %r45, 2146435072;
	@%p8 bra 	$L__BB4_9;
	setp.num.f64 	%p9, %fd7, %fd7;
	@%p9 bra 	$L__BB4_7;
	mov.f64 	%fd78, 0d3FF8000000000000;
	add.rn.f64 	%fd209, %fd7, %fd78;
	bra.uni 	$L__BB4_9;
$L__BB4_7:
	setp.neu.f64 	%p10, %fd8, 0d7FF0000000000000;
	@%p10 bra 	$L__BB4_9;
	setp.lt.s32 	%p11, %r10, 0;
	and.b32  	%r46, %r11, 2146435072;
	setp.eq.s32 	%p12, %r46, 1073741824;
	setp.lt.s32 	%p13, %r11, 0;
	selp.b32 	%r47, 0, 2146435072, %p13;
	and.b32  	%r48, %r11, 2147483647;
	setp.ne.s32 	%p14, %r48, 1071644672;
	or.b32  	%r49, %r47, -2147483648;
	selp.b32 	%r50, %r49, %r47, %p14;
	selp.b32 	%r51, %r50, %r47, %p12;
	selp.b32 	%r52, %r51, %r47, %p11;
	mov.b32 	%r53, 0;
	mov.b64 	%fd209, {%r53, %r52};
$L__BB4_9:
	setp.eq.f64 	%p15, %fd7, 0d3FF0000000000000;
	selp.f64 	%fd79, 0d3FF0000000000000, %fd209, %p15;
	ld.const.f64 	%fd80, [mu0_d];
	mul.f64 	%fd81, %fd80, %fd79;
	add.f64 	%fd82, %fd6, 0d405B800000000000;
	mul.f64 	%fd83, %fd82, %fd81;
	add.f64 	%fd84, %fd1, 0d405B800000000000;
	div.rn.f64 	%fd15, %fd83, %fd84;
	add.s32 	%r12, %r3, -1;
	setp.ge.s32 	%p16, %r1, %r12;
	@%p16 bra 	$L__BB4_11;
	ld.param.f64 	%fd197, [_Z19iterateScheme_part5PdS_S_S_S_S_S_S_S_S_S_S_ddd_param_12];
	mul.wide.s32 	%rd26, %r106, 8;
	add.s64 	%rd27, %rd2, %rd26;
	ld.global.f64 	%fd88, [%rd27];
	sub.f64 	%fd89, %fd88, %fd1;
	div.rn.f64 	%fd210, %fd89, %fd197;
	bra.uni 	$L__BB4_13;
$L__BB4_11:
	setp.ne.s32 	%p17, %r1, %r12;
	@%p17 bra 	$L__BB4_13;
	ld.param.f64 	%fd196, [_Z19iterateScheme_part5PdS_S_S_S_S_S_S_S_S_S_S_ddd_param_12];
	ld.param.u64 	%rd94, [_Z19iterateScheme_part5PdS_S_S_S_S_S_S_S_S_S_S_ddd_param_5];
	sub.s32 	%r54, %r107, %r106;
	add.s32 	%r55, %r54, %r34;
	cvta.to.global.u64 	%rd23, %rd94;
	mul.wide.s32 	%rd24, %r55, 8;
	add.s64 	%rd25, %rd23, %rd24;
	ld.global.f64 	%fd86, [%rd25];
	sub.f64 	%fd87, %fd1, %fd86;
	div.rn.f64 	%fd210, %fd87, %fd196;
$L__BB4_13:
	add.s32 	%r13, %r106, -1;
	setp.ge.u32 	%p18, %r34, %r13;
	@%p18 bra 	$L__BB4_15;
	ld.param.f64 	%fd203, [_Z19iterateScheme_part5PdS_S_S_S_S_S_S_S_S_S_S_ddd_param_13];
	ld.global.f64 	%fd93, [%rd2+8];
	sub.f64 	%fd94, %fd93, %fd1;
	div.rn.f64 	%fd211, %fd94, %fd203;
	bra.uni 	$L__BB4_17;
$L__BB4_15:
	setp.ne.s32 	%p19, %r34, %r13;
	@%p19 bra 	$L__BB4_17;
	ld.param.f64 	%fd202, [_Z19iterateScheme_part5PdS_S_S_S_S_S_S_S_S_S_S_ddd_param_13];
	ld.global.f64 	%fd91, [%rd2+-8];
	sub.f64 	%fd92, %fd1, %fd91;
	div.rn.f64 	%fd211, %fd92, %fd202;
$L__BB4_17:
	ld.param.u64 	%rd85, [_Z19iterateScheme_part5PdS_S_S_S_S_S_S_S_S_S_S_ddd_param_3];
	ld.param.u64 	%rd82, [_Z19iterateScheme_part5PdS_S_S_S_S_S_S_S_S_S_S_ddd_param_2];
	setp.ge.u32 	%p20, %r34, %r13;
	ld.const.f64 	%fd95, [Cp_d];
	mul.f64 	%fd96, %fd15, %fd95;
	ld.const.f64 	%fd97, [Pr_d];
	div.rn.f64 	%fd22, %fd96, %fd97;
	setp.lt.s32 	%p21, %r1, %r12;
	setp.ge.s32 	%p22, %r1, %r12;
	selp.s32 	%r56, -1, 0, %p22;
	add.s32 	%r57, %r1, %r56;
	selp.u32 	%r58, 1, 0, %p21;
	add.s32 	%r59, %r1, %r58;
	mad.lo.s32 	%r60, %r59, %r106, %r34;
	cvta.to.global.u64 	%rd28, %rd85;
	mul.wide.s32 	%rd29, %r60, 8;
	add.s64 	%rd30, %rd28, %rd29;
	ld.global.f64 	%fd98, [%rd30];
	mad.lo.s32 	%r61, %r57, %r106, %r34;
	mul.wide.s32 	%rd31, %r61, 8;
	add.s64 	%rd32, %rd28, %rd31;
	ld.global.f64 	%fd99, [%rd32];
	sub.f64 	%fd23, %fd98, %fd99;
	cvta.to.global.u64 	%rd33, %rd82;
	add.s64 	%rd34, %rd33, %rd29;
	ld.global.f64 	%fd100, [%rd34];
	add.s64 	%rd35, %rd33, %rd31;
	ld.global.f64 	%fd101, [%rd35];
	sub.f64 	%fd24, %fd100, %fd101;
	@%p20 bra 	$L__BB4_19;
	ld.global.f64 	%fd103, [%rd3+8];
	sub.f64 	%fd213, %fd103, %fd3;
	ld.global.f64 	%fd212, [%rd4+8];
	mov.u32 	%r104, %r107;
	mov.u32 	%r105, %r34;
	bra.uni 	$L__BB4_20;
$L__BB4_19:
	ld.global.f64 	%fd102, [%rd3+-8];
	sub.f64 	%fd213, %fd3, %fd102;
	mov.b32 	%r105, -1;
	mov.f64 	%fd212, %fd4;
	mov.u32 	%r104, %r6;
$L__BB4_20:
	ld.param.u64 	%rd86, [_Z19iterateScheme_part5PdS_S_S_S_S_S_S_S_S_S_S_ddd_param_3];
	add.s32 	%r63, %r105, %r104;
	cvta.to.global.u64 	%rd36, %rd86;
	mul.wide.s32 	%rd37, %r63, 8;
	add.s64 	%rd38, %rd36, %rd37;
	ld.global.f64 	%fd104, [%rd38];
	sub.f64 	%fd30, %fd212, %fd104;
	setp.ne.s32 	%p23, %r1, 0;
	@%p23 bra 	$L__BB4_22;
	ld.param.f64 	%fd215, [_Z19iterateScheme_part5PdS_S_S_S_S_S_S_S_S_S_S_ddd_param_12];
	ld.param.u64 	%rd89, [_Z19iterateScheme_part5PdS_S_S_S_S_S_S_S_S_S_S_ddd_param_3];
	add.s32 	%r69, %r106, %r34;
	cvta.to.global.u64 	%rd47, %rd89;
	mul.wide.u32 	%rd48, %r69, 8;
	add.s64 	%rd49, %rd47, %rd48;
	ld.global.f64 	%fd110, [%rd49];
	cvt.u64.u32 	%rd97, %r34;
	mul.wide.u32 	%rd50, %r34, 8;
	add.s64 	%rd51, %rd47, %rd50;
	ld.global.f64 	%fd111, [%rd51];
	sub.f64 	%fd112, %fd110, %fd111;
	div.rn.f64 	%fd214, %fd112, %fd215;
	bra.uni 	$L__BB4_25;
$L__BB4_22:
	setp.ne.s32 	%p24, %r1, %r12;
	@%p24 bra 	$L__BB4_24;
	ld.param.f64 	%fd215, [_Z19iterateScheme_part5PdS_S_S_S_S_S_S_S_S_S_S_ddd_param_12];
	ld.param.u64 	%rd88, [_Z19iterateScheme_part5PdS_S_S_S_S_S_S_S_S_S_S_ddd_param_3];
	sub.s32 	%r67, %r107, %r106;
	add.s32 	%r68, %r67, %r34;
	cvt.s64.s32 	%rd97, %r68;
	cvta.to.global.u64 	%rd44, %rd88;
	mul.wide.s32 	%rd45, %r68, 8;
	add.s64 	%rd46, %rd44, %rd45;
	ld.global.f64 	%fd108, [%rd46];
	sub.f64 	%fd109, %fd4, %fd108;
	div.rn.f64 	%fd214, %fd109, %fd215;
	mov.u32 	%r106, %r107;
	bra.uni 	$L__BB4_25;
$L__BB4_24:
	ld.param.f64 	%fd198, [_Z19iterateScheme_part5PdS_S_S_S_S_S_S_S_S_S_S_ddd_param_12];
	ld.param.u64 	%rd87, [_Z19iterateScheme_part5PdS_S_S_S_S_S_S_S_S_S_S_ddd_param_3];
	add.s32 	%r16, %r107, %r106;
	mul.wide.s32 	%rd39, %r106, 8;
	add.s64 	%rd40, %rd4, %rd39;
	ld.global.f64 	%fd105, [%rd40];
	shl.b32 	%r64, %r106, 1;
	sub.s32 	%r65, %r16, %r64;
	add.s32 	%r66, %r65, %r34;
	cvt.s64.s32 	%rd97, %r66;
	cvta.to.global.u64 	%rd41, %rd87;
	mul.wide.s32 	%rd42, %r66, 8;
	add.s64 	%rd43, %rd41, %rd42;
	ld.global.f64 	%fd106, [%rd43];
	sub.f64 	%fd107, %fd105, %fd106;
	add.f64 	%fd215, %fd198, %fd198;
	div.rn.f64 	%fd214, %fd107, %fd215;
	mov.u32 	%r106, %r16;
$L__BB4_25:
	ld.param.u64 	%rd83, [_Z19iterateScheme_part5PdS_S_S_S_S_S_S_S_S_S_S_ddd_param_2];
	add.s32 	%r70, %r106, %r34;
	cvta.to.global.u64 	%rd52, %rd83;
	mul.wide.s32 	%rd53, %r70, 8;
	add.s64 	%rd54, %rd52, %rd53;
	ld.global.f64 	%fd113, [%rd54];
	shl.b64 	%rd55, %rd97, 3;
	add.s64 	%rd56, %rd52, %rd55;
	ld.global.f64 	%fd114, [%rd56];
	sub.f64 	%fd115, %fd113, %fd114;
	div.rn.f64 	%fd37, %fd115, %fd215;
	setp.ne.s32 	%p25, %r34, 0;
	@%p25 bra 	$L__BB4_27;
	ld.param.f64 	%fd217, [_Z19iterateScheme_part5PdS_S_S_S_S_S_S_S_S_S_S_ddd_param_13];
	ld.param.u64 	%rd84, [_Z19iterateScheme_part5PdS_S_S_S_S_S_S_S_S_S_S_ddd_param_2];
	add.s32 	%r108, %r107, 1;
	cvta.to.global.u64 	%rd57, %rd84;
	mul.wide.s32 	%rd58, %r107, 8;
	add.s64 	%rd59, %rd57, %rd58;
	ld.global.f64 	%fd121, [%rd59+8];
	ld.global.f64 	%fd122, [%rd59];
	sub.f64 	%fd123, %fd121, %fd122;
	div.rn.f64 	%fd216, %fd123, %fd217;
	bra.uni 	$L__BB4_30;
$L__BB4_27:
	ld.const.u32 	%r71, [kmax_d];
	add.s32 	%r72, %r71, -1;
	setp.ne.s32 	%p26, %r34, %r72;
	@%p26 bra 	$L__BB4_29;
	ld.param.f64 	%fd217, [_Z19iterateScheme_part5PdS_S_S_S_S_S_S_S_S_S_S_ddd_param_13];
	add.s32 	%r107, %r6, -1;
	ld.global.f64 	%fd119, [%rd3+-8];
	sub.f64 	%fd120, %fd3, %fd119;
	div.rn.f64 	%fd216, %fd120, %fd217;
	mov.u32 	%r108, %r6;
	bra.uni 	$L__BB4_30;
$L__BB4_29:
	ld.param.f64 	%fd204, [_Z19iterateScheme_part5PdS_S_S_S_S_S_S_S_S_S_S_ddd_param_13];
	add.s32 	%r108, %r6, 1;
	ld.global.f64 	%fd116, [%rd3+8];
	add.s32 	%r107, %r6, -1;
	ld.global.f64 	%fd117, [%rd3+-8];
	sub.f64 	%fd118, %fd116, %fd117;
	add.f64 	%fd217, %fd204, %fd204;
	div.rn.f64 	%fd216, %fd118, %fd217;
$L__BB4_30:
	ld.param.f64 	%fd207, [_Z19iterateScheme_part5PdS_S_S_S_S_S_S_S_S_S_S_ddd_param_13];
	ld.param.f64 	%fd201, [_Z19iterateScheme_part5PdS_S_S_S_S_S_S_S_S_S_S_ddd_param_12];
	ld.param.u64 	%rd95, [_Z19iterateScheme_part5PdS_S_S_S_S_S_S_S_S_S_S_ddd_param_10];
	ld.param.u64 	%rd90, [_Z19iterateScheme_part5PdS_S_S_S_S_S_S_S_S_S_S_ddd_param_3];
	div.rn.f64 	%fd124, %fd30, %fd207;
	div.rn.f64 	%fd125, %fd24, %fd201;
	cvta.to.global.u64 	%rd60, %rd90;
	mul.wide.s32 	%rd61, %r108, 8;
	add.s64 	%rd62, %rd60, %rd61;
	ld.global.f64 	%fd126, [%rd62];
	mul.wide.s32 	%rd63, %r107, 8;
	add.s64 	%rd64, %rd60, %rd63;
	ld.global.f64 	%fd127, [%rd64];
	sub.f64 	%fd128, %fd126, %fd127;
	div.rn.f64 	%fd129, %fd128, %fd217;
	mul.f64 	%fd130, %fd15, 0dBFE5555555555555;
	add.f64 	%fd131, %fd125, %fd129;
	mul.f64 	%fd132, %fd130, %fd131;
	add.f64 	%fd133, %fd15, %fd15;
	fma.rn.f64 	%fd44, %fd133, %fd125, %fd132;
	add.f64 	%fd134, %fd124, %fd37;
	mul.f64 	%fd135, %fd130, %fd134;
	fma.rn.f64 	%fd45, %fd133, %fd124, %fd135;
	div.rn.f64 	%fd136, %fd23, %fd201;
	add.f64 	%fd137, %fd136, %fd216;
	mul.f64 	%fd46, %fd15, %fd137;
	div.rn.f64 	%fd138, %fd213, %fd207;
	add.f64 	%fd139, %fd138, %fd214;
	mul.f64 	%fd47, %fd15, %fd139;
	mul.f64 	%fd140, %fd2, %fd3;
	cvta.to.global.u64 	%rd9, %rd95;
	mul.wide.s32 	%rd65, %r6, 8;
	add.s64 	%rd66, %rd9, %rd65;
	st.global.f64 	[%rd66], %fd140;
	ld.global.f64 	%fd48, [%rd3];
	{
	.reg .b32 %temp; 
	mov.b64 	{%temp, %r24}, %fd48;
	}
	mov.f64 	%fd141, 0d4000000000000000;
	{
	.reg .b32 %temp; 
	mov.b64 	{%temp, %r73}, %fd141;
	}
	and.b32  	%r26, %r73, 2146435072;
	setp.eq.s32 	%p27, %r26, 1062207488;
	abs.f64 	%fd49, %fd48;
	{ // callseq 6, 0
	.param .b64 param0;
	st.param.f64 	[param0], %fd49;
	.param .b64 param1;
	st.param.f64 	[param1], 0d4000000000000000;
	.param .b64 retval0;
	call.uni (retval0), 
	__internal_accurate_pow, 
	(
	param0, 
	param1
	);
	ld.param.f64 	%fd142, [retval0];
	} // callseq 6
	setp.lt.s32 	%p28, %r24, 0;
	neg.f64 	%fd144, %fd142;
	selp.f64 	%fd145, %fd144, %fd142, %p27;
	selp.f64 	%fd219, %fd145, %fd142, %p28;
	setp.neu.f64 	%p29, %fd48, 0d0000000000000000;
	@%p29 bra 	$L__BB4_32;
	selp.b32 	%r74, %r24, 0, %p27;
	setp.lt.s32 	%p31, %r73, 0;
	or.b32  	%r75, %r74, 2146435072;
	selp.b32 	%r76, %r75, %r74, %p31;
	mov.b32 	%r77, 0;
	mov.b64 	%fd219, {%r77, %r76};
$L__BB4_32:
	add.f64 	%fd146, %fd48, 0d4000000000000000;
	{
	.reg .b32 %temp; 
	mov.b64 	{%temp, %r78}, %fd146;
	}
	and.b32  	%r79, %r78, 2146435072;
	setp.ne.s32 	%p32, %r79, 2146435072;
	@%p32 bra 	$L__BB4_37;
	setp.num.f64 	%p33, %fd48, %fd48;
	@%p33 bra 	$L__BB4_35;
	mov.f64 	%fd147, 0d4000000000000000;
	add.rn.f64 	%fd219, %fd48, %fd147;
	bra.uni 	$L__BB4_37;
$L__BB4_35:
	setp.neu.f64 	%p34, %fd49, 0d7FF0000000000000;
	@%p34 bra 	$L__BB4_37;
	setp.lt.s32 	%p35, %r24, 0;
	setp.eq.s32 	%p36, %r26, 1062207488;
	setp.lt.s32 	%p37, %r73, 0;
	selp.b32 	%r81, 0, 2146435072, %p37;
	and.b32  	%r82, %r73, 2147483647;
	setp.ne.s32 	%p38, %r82, 1071644672;
	or.b32  	%r83, %r81, -2147483648;
	selp.b32 	%r84, %r83, %r81, %p38;
	selp.b32 	%r85, %r84, %r81, %p36;
	selp.b32 	%r86, %r85, %r81, %p35;
	mov.b32 	%r87, 0;
	mov.b64 	%fd219, {%r87, %r86};
$L__BB4_37:
	ld.param.u64 	%rd96, [_Z19iterateScheme_part5PdS_S_S_S_S_S_S_S_S_S_S_ddd_param_11];
	ld.param.u64 	%rd92, [_Z19iterateScheme_part5PdS_S_S_S_S_S_S_S_S_S_S_ddd_param_4];
	setp.eq.s32 	%p39, %r26, 1062207488;
	setp.eq.f64 	%p40, %fd48, 0d3FF0000000000000;
	selp.f64 	%fd148, 0d3FF0000000000000, %fd219, %p40;
	cvta.to.global.u64 	%rd67, %rd92;
	add.s64 	%rd10, %rd67, %rd65;
	ld.global.f64 	%fd149, [%rd10];
	fma.rn.f64 	%fd150, %fd2, %fd148, %fd149;
	sub.f64 	%fd151, %fd150, %fd44;
	add.s32 	%r89, %r7, %r34;
	mul.wide.s32 	%rd69, %r89, 8;
	add.s64 	%rd70, %rd9, %rd69;
	st.global.f64 	[%rd70], %fd151;
	ld.global.f64 	%fd152, [%rd3];
	mul.f64 	%fd153, %fd2, %fd152;
	ld.global.f64 	%fd154, [%rd4];
	mul.f64 	%fd155, %fd153, %fd154;
	sub.f64 	%fd156, %fd155, %fd46;
	mul.wide.s32 	%rd71, %r8, 8;
	add.s64 	%rd72, %rd9, %rd71;
	st.global.f64 	[%rd72], %fd156;
	ld.global.f64 	%fd157, [%rd10];
	add.f64 	%fd158, %fd5, %fd157;
	ld.global.f64 	%fd159, [%rd3];
	mul.f64 	%fd160, %fd158, %fd159;
	mul.f64 	%fd161, %fd44, %fd159;
	sub.f64 	%fd162, %fd160, %fd161;
	ld.global.f64 	%fd163, [%rd4];
	mul.f64 	%fd164, %fd46, %fd163;
	sub.f64 	%fd165, %fd162, %fd164;
	mul.f64 	%fd166, %fd210, %fd22;
	sub.f64 	%fd167, %fd165, %fd166;
	mul.wide.s32 	%rd73, %r9, 8;
	add.s64 	%rd74, %rd9, %rd73;
	st.global.f64 	[%rd74], %fd167;
	ld.global.f64 	%fd168, [%rd4];
	mul.f64 	%fd169, %fd2, %fd168;
	cvta.to.global.u64 	%rd11, %rd96;
	add.s64 	%rd75, %rd11, %rd65;
	st.global.f64 	[%rd75], %fd169;
	ld.global.f64 	%fd170, [%rd3];
	mul.f64 	%fd171, %fd2, %fd170;
	ld.global.f64 	%fd172, [%rd4];
	mul.f64 	%fd173, %fd171, %fd172;
	sub.f64 	%fd174, %fd173, %fd47;
	add.s64 	%rd76, %rd11, %rd69;
	st.global.f64 	[%rd76], %fd174;
	ld.global.f64 	%fd56, [%rd4];
	{
	.reg .b32 %temp; 
	mov.b64 	{%temp, %r27}, %fd56;
	}
	abs.f64 	%fd57, %fd56;
	{ // callseq 7, 0
	.param .b64 param0;
	st.param.f64 	[param0], %fd57;
	.param .b64 param1;
	st.param.f64 	[param1], 0d4000000000000000;
	.param .b64 retval0;
	call.uni (retval0), 
	__internal_accurate_pow, 
	(
	param0, 
	param1
	);
	ld.param.f64 	%fd175, [retval0];
	} // callseq 7
	setp.lt.s32 	%p41, %r27, 0;
	neg.f64 	%fd177, %fd175;
	selp.f64 	%fd178, %fd177, %fd175, %p39;
	selp.f64 	%fd221, %fd178, %fd175, %p41;
	setp.neu.f64 	%p42, %fd56, 0d0000000000000000;
	@%p42 bra 	$L__BB4_39;
	setp.eq.s32 	%p43, %r26, 1062207488;
	selp.b32 	%r90, %r27, 0, %p43;
	setp.lt.s32 	%p44, %r73, 0;
	or.b32  	%r91, %r90, 2146435072;
	selp.b32 	%r92, %r91, %r90, %p44;
	mov.b32 	%r93, 0;
	mov.b64 	%fd221, {%r93, %r92};
$L__BB4_39:
	add.f64 	%fd179, %fd56, 0d4000000000000000;
	{
	.reg .b32 %temp; 
	mov.b64 	{%temp, %r94}, %fd179;
	}
	and.b32  	%r95, %r94, 2146435072;
	setp.ne.s32 	%p45, %r95, 2146435072;
	@%p45 bra 	$L__BB4_44;
	setp.num.f64 	%p46, %fd56, %fd56;
	@%p46 bra 	$L__BB4_42;
	mov.f64 	%fd180, 0d4000000000000000;
	add.rn.f64 	%fd221, %fd56, %fd180;
	bra.uni 	$L__BB4_44;
$L__BB4_42:
	setp.neu.f64 	%p47, %fd57, 0d7FF0000000000000;
	@%p47 bra 	$L__BB4_44;
	setp.lt.s32 	%p48, %r27, 0;
	setp.eq.s32 	%p49, %r26, 1062207488;
	setp.lt.s32 	%p50, %r73, 0;
	selp.b32 	%r97, 0, 2146435072, %p50;
	and.b32  	%r98, %r73, 2147483647;
	setp.ne.s32 	%p51, %r98, 1071644672;
	or.b32  	%r99, %r97, -2147483648;
	selp.b32 	%r100, %r99, %r97, %p51;
	selp.b32 	%r101, %r100, %r97, %p49;
	selp.b32 	%r102, %r101, %r97, %p48;
	mov.b32 	%r103, 0;
	mov.b64 	%fd221, {%r103, %r102};
$L__BB4_44:
	setp.eq.f64 	%p52, %fd56, 0d3FF0000000000000;
	selp.f64 	%fd181, 0d3FF0000000000000, %fd221, %p52;
	ld.global.f64 	%fd182, [%rd10];
	fma.rn.f64 	%fd183, %fd2, %fd181, %fd182;
	sub.f64 	%fd184, %fd183, %fd45;
	add.s64 	%rd78, %rd11, %rd71;
	st.global.f64 	[%rd78], %fd184;
	ld.global.f64 	%fd185, [%rd10];
	add.f64 	%fd186, %fd5, %fd185;
	ld.global.f64 	%fd187, [%rd4];
	mul.f64 	%fd188, %fd186, %fd187;
	ld.global.f64 	%fd189, [%rd3];
	mul.f64 	%fd190, %fd47, %fd189;
	sub.f64 	%fd191, %fd188, %fd190;
	mul.f64 	%fd192, %fd45, %fd187;
	sub.f64 	%fd193, %fd191, %fd192;
	mul.f64 	%fd194, %fd211, %fd22;
	sub.f64 	%fd195, %fd193, %fd194;
	add.s64 	%rd80, %rd11, %rd73;
	st.global.f64 	[%rd80], %fd195;
$L__BB4_45:
	ret;

}
	// .globl	_Z19iterateScheme_part6PdS_S_S_S_S_S_S_S_S_S_S_ddd
.visible .entry _Z19iterateScheme_part6PdS_S_S_S_S_S_S_S_S_S_S_ddd(
	.param .u64 .ptr .align 1 _Z19iterateScheme_part6PdS_S_S_S_S_S_S_S_S_S_S_ddd_param_0,
	.param .u64 .ptr .align 1 _Z19iterateScheme_part6PdS_S_S_S_S_S_S_S_S_S_S_ddd_param_1,
	.param .u64 .ptr .align 1 _Z19iterateScheme_part6PdS_S_S_S_S_S_S_S_S_S_S_ddd_param_2,
	.param .u64 .ptr .align 1 _Z19iterateScheme_part6PdS_S_S_S_S_S_S_S_S_S_S_ddd_param_3,
	.param .u64 .ptr .align 1 _Z19iterateScheme_part6PdS_S_S_S_S_S_S_S_S_S_S_ddd_param_4,
	.param .u64 .ptr .align 1 _Z19iterateScheme_part6PdS_S_S_S_S_S_S_S_S_S_S_ddd_param_5,
	.param .u64 .ptr .align 1 _Z19iterateScheme_part6PdS_S_S_S_S_S_S_S_S_S_S_ddd_param_6,
	.param .u64 .ptr .align 1 _Z19iterateScheme_part6PdS_S_S_S_S_S_S_S_S_S_S_ddd_param_7,
	.param .u64 .ptr .align 1 _Z19iterateScheme_part6PdS_S_S_S_S_S_S_S_S_S_S_ddd_param_8,
	.param .u64 .ptr .align 1 _Z19iterateScheme_part6PdS_S_S_S_S_S_S_S_S_S_S_ddd_param_9,
	.param .u64 .ptr .align 1 _Z19iterateScheme_part6PdS_S_S_S_S_S_S_S_S_S_S_ddd_param_10,
	.param .u64 .ptr .align 1 _Z19iterateScheme_part6PdS_S_S_S_S_S_S_S_S_S_S_ddd_param_11,
	.param .f64 _Z19iterateScheme_part6PdS_S_S_S_S_S_S_S_S_S_S_ddd_param_12,
	.param .f64 _Z19iterateScheme_part6PdS_S_S_S_S_S_S_S_S_S_S_ddd_param_13,
	.param .f64 _Z19iterateScheme_part6PdS_S_S_S_S_S_S_S_S_S_S_ddd_param_14
)
{
	.reg .pred 	%p<37>;
	.reg .b32 	%r<72>;
	.reg .b64 	%rd<68>;
	.reg .b64 	%fd<115>;

	ld.param.u64 	%rd4, [_Z19iterateScheme_part6PdS_S_S_S_S_S_S_S_S_S_S_ddd_param_3];
	ld.param.u64 	%rd6, [_Z19iterateScheme_part6PdS_S_S_S_S_S_S_S_S_S_S_ddd_param_5];
	ld.param.u64 	%rd7, [_Z19iterateScheme_part6PdS_S_S_S_S_S_S_S_S_S_S_ddd_param_6];
	ld.param.u64 	%rd12, [_Z19iterateScheme_part6PdS_S_S_S_S_S_S_S_S_S_S_ddd_param_8];
	ld.param.u64 	%rd10, [_Z19iterateScheme_part6PdS_S_S_S_S_S_S_S_S_S_S_ddd_param_10];
	ld.param.u64 	%rd11, [_Z19iterateScheme_part6PdS_S_S_S_S_S_S_S_S_S_S_ddd_param_11];
	ld.param.f64 	%fd19, [_Z19iterateScheme_part6PdS_S_S_S_S_S_S_S_S_S_S_ddd_param_12];
	ld.param.f64 	%fd20, [_Z19iterateScheme_part6PdS_S_S_S_S_S_S_S_S_S_S_ddd_param_13];
	ld.param.f64 	%fd21, [_Z19iterateScheme_part6PdS_S_S_S_S_S_S_S_S_S_S_ddd_param_14];
	cvta.to.global.u64 	%rd1, %rd12;
	mov.u32 	%r10, %ctaid.x;
	mov.u32 	%r11, %ntid.x;
	mov.u32 	%r12, %tid.x;
	mad.lo.s32 	%r1, %r10, %r11, %r12;
	mov.u32 	%r13, %ctaid.y;
	mov.u32 	%r14, %ntid.y;
	mov.u32 	%r15, %tid.y;
	mad.lo.s32 	%r16, %r13, %r14, %r15;
	ld.const.u32 	%r3, [jmax_d];
	setp.ge.s32 	%p1, %r1, %r3;
	ld.const.u32 	%r17, [kmax_d];
	setp.ge.s32 	%p2, %r16, %r17;
	or.pred  	%p3, %p1, %p2;
	@%p3 bra 	$L__BB5_18;
	setp.eq.s32 	%p4, %r1, 0;
	setp.eq.s32 	%p5, %r16, 0;
	or.pred  	%p6, %p4, %p5;
	add.s32 	%r18, %r3, -1;
	setp.eq.s32 	%p7, %r1, %r18;
	or.pred  	%p8, %p6, %p7;
	add.s32 	%r19, %r17, -1;
	setp.eq.s32 	%p9, %r16, %r19;
	or.pred  	%p10, %p8, %p9;
	@%p10 bra 	$L__BB5_3;
	ld.param.u64 	%rd67, [_Z19iterateScheme_part6PdS_S_S_S_S_S_S_S_S_S_S_ddd_param_9];
	cvta.to.global.u64 	%rd13, %rd67;
	cvta.to.global.u64 	%rd14, %rd11;
	cvta.to.global.u64 	%rd15, %rd10;
	mul.lo.s32 	%r20, %r1, %r17;
	add.s32 	%r21, %r20, %r16;
	sub.s32 	%r22, %r20, %r17;
	add.s32 	%r23, %r22, %r16;
	mul.wide.s32 	%rd16, %r21, 8;
	add.s64 	%rd17, %rd15, %rd16;
	ld.global.f64 	%fd22, [%rd17];
	mul.wide.s32 	%rd18, %r23, 8;
	add.s64 	%rd19, %rd15, %rd18;
	ld.global.f64 	%fd23, [%rd19];
	sub.f64 	%fd24, %fd22, %fd23;
	div.rn.f64 	%fd25, %fd24, %fd19;
	add.s64 	%rd20, %rd14, %rd16;
	ld.global.f64 	%fd26, [%rd20];
	ld.global.f64 	%fd27, [%rd20+-8];
	sub.f64 	%fd28, %fd26, %fd27;
	div.rn.f64 	%fd29, %fd28, %fd20;
	add.f64 	%fd30, %fd25, %fd29;
	add.s64 	%rd21, %rd1, %rd16;
	ld.global.f64 	%fd31, [%rd21];
	add.s64 	%rd22, %rd13, %rd16;
	ld.global.f64 	%fd32, [%rd22];
	add.f64 	%fd33, %fd31, %fd32;
	mul.f64 	%fd34, %fd21, %fd30;
	sub.f64 	%fd35, %fd33, %fd34;
	mul.f64 	%fd36, %fd35, 0d3FE0000000000000;
	st.global.f64 	[%rd21], %fd36;
	add.s32 	%r24, %r3, %r1;
	mad.lo.s32 	%r25, %r24, %r17, %r16;
	add.s32 	%r26, %r24, -1;
	mad.lo.s32 	%r27, %r26, %r17, %r16;
	mul.wide.s32 	%rd23, %r25, 8;
	add.s64 	%rd24, %rd15, %rd23;
	ld.global.f64 	%fd37, [%rd24];
	mul.wide.s32 	%rd25, %r27, 8;
	add.s64 	%rd26, %rd15, %rd25;
	ld.global.f64 	%fd38, [%rd26];
	sub.f64 	%fd39, %fd37, %fd38;
	div.rn.f64 	%fd40, %fd39, %fd19;
	add.s64 	%rd27, %rd14, %rd23;
	ld.global.f64 	%fd41, [%rd27];
	ld.global.f64 	%fd42, [%rd27+-8];
	sub.f64 	%fd43, %fd41, %fd42;
	div.rn.f64 	%fd44, %fd43, %fd20;
	add.f64 	%fd45, %fd40, %fd44;
	add.s64 	%rd28, %rd1, %rd23;
	ld.global.f64 	%fd46, [%rd28];
	add.s64 	%rd29, %rd13, %rd23;
	ld.global.f64 	%fd47, [%rd29];
	add.f64 	%fd48, %fd46, %fd47;
	mul.f64 	%fd49, %fd21, %fd45;
	sub.f64 	%fd50, %fd48, %fd49;
	mul.f64 	%fd51, %fd50, 0d3FE0000000000000;
	st.global.f64 	[%rd28], %fd51;
	add.s32 	%r28, %r24, %r3;
	mad.lo.s32 	%r29, %r28, %r17, %r16;
	add.s32 	%r30, %r28, -1;
	mad.lo.s32 	%r31, %r30, %r17, %r16;
	mul.wide.s32 	%rd30, %r29, 8;
	add.s64 	%rd31, %rd15, %rd30;
	ld.global.f64 	%fd52, [%rd31];
	mul.wide.s32 	%rd32, %r31, 8;
	add.s64 	%rd33, %rd15, %rd32;
	ld.global.f64 	%fd53, [%rd33];
	sub.f64 	%fd54, %fd52, %fd53;
	div.rn.f64 	%fd55, %fd54, %fd19;
	add.s64 	%rd34, %rd14, %rd30;
	ld.global.f64 	%fd56, [%rd34];
	ld.global.f64 	%fd57, [%rd34+-8];
	sub.f64 	%fd58, %fd56, %fd57;
	div.rn.f64 	%fd59, %fd58, %fd20;
	add.f64 	%fd60, %fd55, %fd59;
	add.s64 	%rd35, %rd1, %rd30;
	ld.global.f64 	%fd61, [%rd35];
	add.s64 	%rd36, %rd13, %rd30;
	ld.global.f64 	%fd62, [%rd36];
	add.f64 	%fd63, %fd61, %fd62;
	mul.f64 	%fd64, %fd21, %fd60;
	sub.f64 	%fd65, %fd63, %fd64;
	mul.f64 	%fd66, %fd65, 0d3FE0000000000000;
	st.global.f64 	[%rd35], %fd66;
	add.s32 	%r32, %r28, %r3;
	mad.lo.s32 	%r33, %r32, %r17, %r16;
	add.s32 	%r34, %r32, -1;
	mad.lo.s32 	%r35, %r34, %r17, %r16;
	mul.wide.s32 	%rd37, %r33, 8;
	add.s64 	%rd38, %rd15, %rd37;
	ld.global.f64 	%fd67, [%rd38];
	mul.wide.s32 	%rd39, %r35, 8;
	add.s64 	%rd40, %rd15, %rd39;
	ld.global.f64 	%fd68, [%rd40];
	sub.f64 	%fd69, %fd67, %fd68;
	div.rn.f64 	%fd70, %fd69, %fd19;
	add.s64 	%rd41, %rd14, %rd37;
	ld.global.f64 	%fd71, [%rd41];
	ld.global.f64 	%fd72, [%rd41+-8];
	sub.f64 	%fd73, %fd71, %fd72;
	div.rn.f64 	%fd74, %fd73, %fd20;
	add.f64 	%fd75, %fd70, %fd74;
	add.s64 	%rd42, %rd1, %rd37;
	ld.global.f64 	%fd76, [%rd42];
	add.s64 	%rd43, %rd13, %rd37;
	ld.global.f64 	%fd77, [%rd43];
	add.f64 	%fd78, %fd76, %fd77;
	mul.f64 	%fd79, %fd21, %fd75;
	sub.f64 	%fd80, %fd78, %fd79;
	mul.f64 	%fd81, %fd80, 0d3FE0000000000000;
	st.global.f64 	[%rd42], %fd81;
$L__BB5_3:
	ld.param.u64 	%rd64, [_Z19iterateScheme_part6PdS_S_S_S_S_S_S_S_S_S_S_ddd_param_2];
	mad.lo.s32 	%r5, %r17, %r1, %r16;
	add.s32 	%r36, %r3, %r1;
	mad.lo.s32 	%r37, %r36, %r17, %r16;
	add.s32 	%r38, %r36, %r3;
	mad.lo.s32 	%r39, %r38, %r17, %r16;
	add.s32 	%r40, %r38, %r3;
	mad.lo.s32 	%r41, %r40, %r17, %r16;
	mul.wide.s32 	%rd44, %r5, 8;
	add.s64 	%rd2, %rd1, %rd44;
	ld.global.f64 	%fd82, [%rd2];
	cvta.to.global.u64 	%rd45, %rd7;
	add.s64 	%rd46, %rd45, %rd44;
	st.global.f64 	[%rd46], %fd82;
	mul.wide.s32 	%rd47, %r37, 8;
	add.s64 	%rd48, %rd1, %rd47;
	ld.global.f64 	%fd83, [%rd48];
	div.rn.f64 	%fd84, %fd83, %fd82;
	cvta.to.global.u64 	%rd49, %rd64;
	add.s64 	%rd50, %rd49, %rd44;
	st.global.f64 	[%rd50], %fd84;
	mul.wide.s32 	%rd51, %r39, 8;
	add.s64 	%rd52, %rd1, %rd51;
	ld.global.f64 	%fd85, [%rd52];
	ld.global.f64 	%fd86, [%rd2];
	div.rn.f64 	%fd1, %fd85, %fd86;
	cvta.to.global.u64 	%rd53, %rd4;
	add.s64 	%rd54, %rd53, %rd44;
	st.global.f64 	[%rd54], %fd1;
	mul.wide.s32 	%rd55, %r41, 8;
	add.s64 	%rd56, %rd1, %rd55;
	ld.global.f64 	%fd87, [%rd56];
	ld.global.f64 	%fd88, [%rd2];
	div.rn.f64 	%fd2, %fd87, %fd88;
	ld.global.f64 	%fd3, [%rd50];
	{
	.reg .b32 %temp; 
	mov.b64 	{%temp, %r6}, %fd3;
	}
	mov.f64 	%fd89, 0d4000000000000000;
	{
	.reg .b32 %temp; 
	mov.b64 	{%temp, %r42}, %fd89;
	}
	and.b32  	%r8, %r42, 2146435072;
	setp.eq.s32 	%p11, %r8, 1062207488;
	abs.f64 	%fd4, %fd3;
	{ // callseq 8, 0
	.param .b64 param0;
	st.param.f64 	[param0], %fd4;
	.param .b64 param1;
	st.param.f64 	[param1], 0d4000000000000000;
	.param .b64 retval0;
	call.uni (retval0), 
	__internal_accurate_pow, 
	(
	param0, 
	param1
	);
	ld.param.f64 	%fd90, [retval0];
	} // callseq 8
	setp.lt.s32 	%p12, %r6, 0;
	neg.f64 	%fd92, %fd90;
	selp.f64 	%fd93, %fd92, %fd90, %p11;
	selp.f64 	%fd112, %fd93, %fd90, %p12;
	setp.neu.f64 	%p13, %fd3, 0d0000000000000000;
	@%p13 bra 	$L__BB5_5;
	setp.eq.s32 	%p14, %r8, 1062207488;
	selp.b32 	%r43, %r6, 0, %p14;
	setp.lt.s32 	%p15, %r42, 0;
	or.b32  	%r44, %r43, 2146435072;
	selp.b32 	%r45, %r44, %r43, %p15;
	mov.b32 	%r46, 0;
	mov.b64 	%fd112, {%r46, %r45};
$L__BB5_5:
	add.f64 	%fd94, %fd3, 0d4000000000000000;
	{
	.reg .b32 %temp; 
	mov.b64 	{%temp, %r47}, %fd94;
	}
	and.b32  	%r48, %r47, 2146435072;
	setp.ne.s32 	%p16, %r48, 2146435072;
	@%p16 bra 	$L__BB5_10;
	setp.num.f64 	%p17, %fd3, %fd3;
	@%p17 bra 	$L__BB5_8;
	mov.f64 	%fd95, 0d4000000000000000;
	add.rn.f64 	%fd112, %fd3, %fd95;
	bra.uni 	$L__BB5_10;
$L__BB5_8:
	setp.neu.f64 	%p18, %fd4, 0d7FF0000000000000;
	@%p18 bra 	$L__BB5_10;
	setp.lt.s32 	%p19, %r6, 0;
	setp.eq.s32 	%p20, %r8, 1062207488;
	setp.lt.s32 	%p21, %r42, 0;
	selp.b32 	%r50, 0, 2146435072, %p21;
	and.b32  	%r51, %r42, 2147483647;
	setp.ne.s32 	%p22, %r51, 1071644672;
	or.b32  	%r52, %r50, -2147483648;
	selp.b32 	%r53, %r52, %r50, %p22;
	selp.b32 	%r54, %r53, %r50, %p20;
	selp.b32 	%r55, %r54, %r50, %p19;
	mov.b32 	%r56, 0;
	mov.b64 	%fd112, {%r56, %r55};
$L__BB5_10:
	setp.eq.s32 	%p23, %r8, 1062207488;
	setp.eq.f64 	%p24, %fd3, 0d3FF0000000000000;
	selp.f64 	%fd11, 0d3FF0000000000000, %fd112, %p24;
	{
	.reg .b32 %temp; 
	mov.b64 	{%temp, %r9}, %fd1;
	}
	abs.f64 	%fd12, %fd1;
	{ // callseq 9, 0
	.param .b64 param0;
	st.param.f64 	[param0], %fd12;
	.param .b64 param1;
	st.param.f64 	[param1], 0d4000000000000000;
	.param .b64 retval0;
	call.uni (retval0), 
	__internal_accurate_pow, 
	(
	param0, 
	param1
	);
	ld.param.f64 	%fd96, [retval0];
	} // callseq 9
	setp.lt.s32 	%p25, %r9, 0;
	neg.f64 	%fd98, %fd96;
	selp.f64 	%fd99, %fd98, %fd96, %p23;
	selp.f64 	%fd114, %fd99, %fd96, %p25;
	setp.neu.f64 	%p26, %fd1, 0d0000000000000000;
	@%p26 bra 	$L__BB5_12;
	setp.eq.s32 	%p27, %r8, 1062207488;
	selp.b32 	%r58, %r9, 0, %p27;
	setp.lt.s32 	%p28, %r42, 0;
	or.b32  	%r59, %r58, 2146435072;
	selp.b32 	%r60, %r59, %r58, %p28;
	mov.b32 	%r61, 0;
	mov.b64 	%fd114, {%r61, %r60};
$L__BB5_12:
	add.f64 	%fd100, %fd1, 0d4000000000000000;
	{
	.reg .b32 %temp; 
	mov.b64 	{%temp, %r62}, %fd100;
	}
	and.b32  	%r63, %r62, 2146435072;
	setp.ne.s32 	%p29, %r63, 2146435072;
	@%p29 bra 	$L__BB5_17;
	setp.num.f64 	%p30, %fd1, %fd1;
	@%p30 bra 	$L__BB5_15;
	mov.f64 	%fd101, 0d4000000000000000;
	add.rn.f64 	%fd114, %fd1, %fd101;
	bra.uni 	$L__BB5_17;
$L__BB5_15:
	setp.neu.f64 	%p31, %fd12, 0d7FF0000000000000;
	@%p31 bra 	$L__BB5_17;
	setp.lt.s32 	%p32, %r9, 0;
	setp.eq.s32 	%p33, %r8, 1062207488;
	setp.lt.s32 	%p34, %r42, 0;
	selp.b32 	%r65, 0, 2146435072, %p34;
	and.b32  	%r66, %r42, 2147483647;
	setp.ne.s32 	%p35, %r66, 1071644672;
	or.b32  	%r67, %r65, -2147483648;
	selp.b32 	%r68, %r67, %r65, %p35;
	selp.b32 	%r69, %r68, %r65, %p33;
	selp.b32 	%r70, %r69, %r65, %p32;
	mov.b32 	%r71, 0;
	mov.b64 	%fd114, {%r71, %r70};
$L__BB5_17:
	ld.param.u64 	%rd66, [_Z19iterateScheme_part6PdS_S_S_S_S_S_S_S_S_S_S_ddd_param_7];
	ld.param.u64 	%rd65, [_Z19iterateScheme_part6PdS_S_S_S_S_S_S_S_S_S_S_ddd_param_4];
	setp.eq.f64 	%p36, %fd1, 0d3FF0000000000000;
	selp.f64 	%fd102, 0d3FF0000000000000, %fd114, %p36;
	add.f64 	%fd103, %fd11, %fd102;
	fma.rn.f64 	%fd104, %fd103, 0dBFE0000000000000, %fd2;
	cvta.to.global.u64 	%rd57, %rd66;
	add.s64 	%rd59, %rd57, %rd44;
	st.global.f64 	[%rd59], %fd104;
	ld.const.f64 	%fd105, [Cv_d];
	div.rn.f64 	%fd106, %fd104, %fd105;
	cvta.to.global.u64 	%rd60, %rd6;
	add.s64 	%rd61, %rd60, %rd44;
	st.global.f64 	[%rd61], %fd106;
	ld.global.f64 	%fd107, [%rd2];
	ld.const.f64 	%fd108, [R_d];
	mul.f64 	%fd109, %fd107, %fd108;
	mul.f64 	%fd110, %fd106, %fd109;
	cvta.to.global.u64 	%rd62, %rd65;
	add.s64 	%rd63, %rd62, %rd44;
	st.global.f64 	[%rd63], %fd110;
$L__BB5_18:
	ret;

}
	// .globl	_Z19iterateScheme_part7PdS_S_S_S_S_S_S_S_S_S_S_ddd
.visible .entry _Z19iterateScheme_part7PdS_S_S_S_S_S_S_S_S_S_S_ddd(
	.param .u64 .ptr .align 1 _Z19iterateScheme_part7PdS_S_S_S_S_S_S_S_S_S_S_ddd_param_0,
	.param .u64 .ptr .align 1 _Z19iterateScheme_part7PdS_S_S_S_S_S_S_S_S_S_S_ddd_param_1,
	.param .u64 .ptr .align 1 _Z19iterateScheme_part7PdS_S_S_S_S_S_S_S_S_S_S_ddd_param_2,
	.param .u64 .ptr .align 1 _Z19iterateScheme_part7PdS_S_S_S_S_S_S_S_S_S_S_ddd_param_3,
	.param .u64 .ptr .align 1 _Z19iterateScheme_part7PdS_S_S_S_S_S_S_S_S_S_S_ddd_param_4,
	.param .u64 .ptr .align 1 _Z19iterateScheme_part7PdS_S_S_S_S_S_S_S_S_S_S_ddd_param_5,
	.param .u64 .ptr .align 1 _Z19iterateScheme_part7PdS_S_S_S_S_S_S_S_S_S_S_ddd_param_6,
	.param .u64 .ptr .align 1 _Z19iterateScheme_part7PdS_S_S_S_S_S_S_S_S_S_S_ddd_param_7,
	.param .u64 .ptr .align 1 _Z19iterateScheme_part7PdS_S_S_S_S_S_S_S_S_S_S_ddd_param_8,
	.param .u64 .ptr .align 1 _Z19iterateScheme_part7PdS_S_S_S_S_S_S_S_S_S_S_ddd_param_9,
	.param .u64 .ptr .align 1 _Z19iterateScheme_part7PdS_S_S_S_S_S_S_S_S_S_S_ddd_param_10,
	.param .u64 .ptr .align 1 _Z19iterateScheme_part7PdS_S_S_S_S_S_S_S_S_S_S_ddd_param_11,
	.param .f64 _Z19iterateScheme_part7PdS_S_S_S_S_S_S_S_S_S_S_ddd_param_12,
	.param .f64 _Z19iterateScheme_part7PdS_S_S_S_S_S_S_S_S_S_S_ddd_param_13,
	.param .f64 _Z19iterateScheme_part7PdS_S_S_S_S_S_S_S_S_S_S_ddd_param_14
)
{
	.reg .pred 	%p<9>;
	.reg .b32 	%r<22>;
	.reg .b64 	%rd<36>;
	.reg .b64 	%fd<22>;

	ld.param.u64 	%rd5, [_Z19iterateScheme_part7PdS_S_S_S_S_S_S_S_S_S_S_ddd_param_2];
	ld.param.u64 	%rd6, [_Z19iterateScheme_part7PdS_S_S_S_S_S_S_S_S_S_S_ddd_param_3];
	ld.param.u64 	%rd7, [_Z19iterateScheme_part7PdS_S_S_S_S_S_S_S_S_S_S_ddd_param_4];
	ld.param.u64 	%rd8, [_Z19iterateScheme_part7PdS_S_S_S_S_S_S_S_S_S_S_ddd_param_5];
	cvta.to.global.u64 	%rd1, %rd8;
	cvta.to.global.u64 	%rd2, %rd7;
	cvta.to.global.u64 	%rd3, %rd6;
	cvta.to.global.u64 	%rd4, %rd5;
	mov.u32 	%r7, %ctaid.x;
	mov.u32 	%r8, %ntid.x;
	mov.u32 	%r9, %tid.x;
	mad.lo.s32 	%r1, %r7, %r8, %r9;
	mov.u32 	%r10, %ctaid.y;
	mov.u32 	%r11, %ntid.y;
	mov.u32 	%r12, %tid.y;
	mad.lo.s32 	%r13, %r10, %r11, %r12;
	ld.const.u32 	%r3, [jmax_d];
	setp.ge.s32 	%p1, %r1, %r3;
	ld.const.u32 	%r14, [kmax_d];
	setp.ge.s32 	%p2, %r13, %r14;
	or.pred  	%p3, %p1, %p2;
	@%p3 bra 	$L__BB6_7;
	mul.lo.s32 	%r5, %r14, %r1;
	add.s32 	%r6, %r5, %r13;
	or.b32  	%r15, %r1, %r13;
	setp.ne.s32 	%p4, %r15, 0;
	@%p4 bra 	$L__BB6_3;
	mul.wide.u32 	%rd30, %r6, 8;
	add.s64 	%rd31, %rd4, %rd30;
	mov.b64 	%rd32, 0;
	st.global.u64 	[%rd31], %rd32;
	add.s64 	%rd33, %rd3, %rd30;
	st.global.u64 	[%rd33], %rd32;
	ld.const.f64 	%fd20, [p0_d];
	add.s64 	%rd34, %rd2, %rd30;
	st.global.f64 	[%rd34], %fd20;
	ld.const.f64 	%fd21, [T0_d];
	add.s64 	%rd35, %rd1, %rd30;
	st.global.f64 	[%rd35], %fd21;
	bra.uni 	$L__BB6_7;
$L__BB6_3:
	setp.ne.s32 	%p5, %r1, 0;
	add.s32 	%r16, %r14, -1;
	setp.ne.s32 	%p6, %r13, %r16;
	and.pred  	%p7, %p5, %p6;
	@%p7 bra 	$L__BB6_5;
	ld.const.f64 	%fd17, [u0_d];
	mul.wide.s32 	%rd24, %r6, 8;
	add.s64 	%rd25, %rd4, %rd24;
	st.global.f64 	[%rd25], %fd17;
	add.s64 	%rd26, %rd3, %rd24;
	mov.b64 	%rd27, 0;
	st.global.u64 	[%rd26], %rd27;
	ld.const.f64 	%fd18, [p0_d];
	add.s64 	%rd28, %rd2, %rd24;
	st.global.f64 	[%rd28], %fd18;
	ld.const.f64 	%fd19, [T0_d];
	add.s64 	%rd29, %rd1, %rd24;
	st.global.f64 	[%rd29], %fd19;
	bra.uni 	$L__BB6_7;
$L__BB6_5:
	add.s32 	%r17, %r3, -1;
	setp.ne.s32 	%p8, %r1, %r17;
	@%p8 bra 	$L__BB6_7;
	sub.s32 	%r18, %r5, %r14;
	add.s32 	%r19, %r18, %r13;
	sub.s32 	%r20, %r18, %r14;
	add.s32 	%r21, %r20, %r13;
	mul.wide.s32 	%rd9, %r19, 8;
	add.s64 	%rd10, %rd4, %rd9;
	ld.global.f64 	%fd1, [%rd10];
	add.f64 	%fd2, %fd1, %fd1;
	mul.wide.s32 	%rd11, %r21, 8;
	add.s64 	%rd12, %rd4, %rd11;
	ld.global.f64 	%fd3, [%rd12];
	sub.f64 	%fd4, %fd2, %fd3;
	mul.wide.s32 	%rd13, %r14, 8;
	add.s64 	%rd14, %rd10, %rd13;
	st.global.f64 	[%rd14], %fd4;
	add.s64 	%rd15, %rd3, %rd9;
	ld.global.f64 	%fd5, [%rd15];
	add.f64 	%fd6, %fd5, %fd5;
	add.s64 	%rd16, %rd3, %rd11;
	ld.global.f64 	%fd7, [%rd16];
	sub.f64 	%fd8, %fd6, %fd7;
	add.s64 	%rd17, %rd15, %rd13;
	st.global.f64 	[%rd17], %fd8;
	add.s64 	%rd18, %rd2, %rd9;
	ld.global.f64 	%fd9, [%rd18];
	add.f64 	%fd10, %fd9, %fd9;
	add.s64 	%rd19, %rd2, %rd11;
	ld.global.f64 	%fd11, [%rd19];
	sub.f64 	%fd12, %fd10, %fd11;
	add.s64 	%rd20, %rd18, %rd13;
	st.global.f64 	[%rd20], %fd12;
	add.s64 	%rd21, %rd1, %rd9;
	ld.global.f64 	%fd13, [%rd21];
	add.f64 	%fd14, %fd13, %fd13;
	add.s64 	%rd22, %rd1, %rd11;
	ld.global.f64 	%fd15, [%rd22];
	sub.f64 	%fd16, %fd14, %fd15;
	add.s64 	%rd23, %rd21, %rd13;
	st.global.f64 	[%rd23], %fd16;
$L__BB6_7:
	ret;

}
	// .globl	_Z19iterateScheme_part8PdS_S_S_S_S_S_S_S_S_S_S_ddd
.visible .entry _Z19iterateScheme_part8PdS_S_S_S_S_S_S_S_S_S_S_ddd(
	.param .u64 .ptr .align 1 _Z19iterateScheme_part8PdS_S_S_S_S_S_S_S_S_S_S_ddd_param_0,
	.param .u64 .ptr .align 1 _Z19iterateScheme_part8PdS_S_S_S_S_S_S_S_S_S_S_ddd_param_1,
	.param .u64 .ptr .align 1 _Z19iterateScheme_part8PdS_S_S_S_S_S_S_S_S_S_S_ddd_param_2,
	.param .u64 .ptr .align 1 _Z19iterateScheme_part8PdS_S_S_S_S_S_S_S_S_S_S_ddd_param_3,
	.param .u64 .ptr .align 1 _Z19iterateScheme_part8PdS_S_S_S_S_S_S_S_S_S_S_ddd_param_4,
	.param .u64 .ptr .align 1 _Z19iterateScheme_part8PdS_S_S_S_S_S_S_S_S_S_S_ddd_param_5,
	.param .u64 .ptr .align 1 _Z19iterateScheme_part8PdS_S_S_S_S_S_S_S_S_S_S_ddd_param_6,
	.param .u64 .ptr .align 1 _Z19iterateScheme_part8PdS_S_S_S_S_S_S_S_S_S_S_ddd_param_7,
	.param .u64 .ptr .align 1 _Z19iterateScheme_part8PdS_S_S_S_S_S_S_S_S_S_S_ddd_param_8,
	.param .u64 .ptr .align 1 _Z19iterateScheme_part8PdS_S_S_S_S_S_S_S_S_S_S_ddd_param_9,
	.param .u64 .ptr .align 1 _Z19iterateScheme_part8PdS_S_S_S_S_S_S_S_S_S_S_ddd_param_10,
	.param .u64 .ptr .align 1 _Z19iterateScheme_part8PdS_S_S_S_S_S_S_S_S_S_S_ddd_param_11,
	.param .f64 _Z19iterateScheme_part8PdS_S_S_S_S_S_S_S_S_S_S_ddd_param_12,
	.param .f64 _Z19iterateScheme_part8PdS_S_S_S_S_S_S_S_S_S_S_ddd_param_13,
	.param .f64 _Z19iterateScheme_part8PdS_S_S_S_S_S_S_S_S_S_S_ddd_param_14
)
{
	.reg .pred 	%p<7>;
	.reg .b32 	%r<15>;
	.reg .b64 	%rd<16>;
	.reg .b64 	%fd<6>;

	ld.param.u64 	%rd1, [_Z19iterateScheme_part8PdS_S_S_S_S_S_S_S_S_S_S_ddd_param_2];
	ld.param.u64 	%rd2, [_Z19iterateScheme_part8PdS_S_S_S_S_S_S_S_S_S_S_ddd_param_3];
	ld.param.u64 	%rd3, [_Z19iterateScheme_part8PdS_S_S_S_S_S_S_S_S_S_S_ddd_param_4];
	ld.param.u64 	%rd4, [_Z19iterateScheme_part8PdS_S_S_S_S_S_S_S_S_S_S_ddd_param_5];
	mov.u32 	%r5, %ctaid.x;
	mov.u32 	%r6, %ntid.x;
	mov.u32 	%r7, %tid.x;
	mad.lo.s32 	%r1, %r5, %r6, %r7;
	mov.u32 	%r8, %ctaid.y;
	mov.u32 	%r9, %ntid.y;
	mov.u32 	%r10, %tid.y;
	mad.lo.s32 	%r11, %r8, %r9, %r10;
	ld.const.u32 	%r12, [jmax_d];
	setp.ge.s32 	%p1, %r1, %r12;
	ld.const.u32 	%r13, [kmax_d];
	setp.ge.s32 	%p2, %r11, %r13;
	or.pred  	%p3, %p1, %p2;
	@%p3 bra 	$L__BB7_3;
	mul.lo.s32 	%r4, %r13, %r1;
	setp.ne.s32 	%p4, %r11, 0;
	setp.lt.s32 	%p5, %r1, 1;
	or.pred  	%p6, %p4, %p5;
	@%p6 bra 	$L__BB7_3;
	add.s32 	%r14, %r4, %r11;
	cvta.to.global.u64 	%rd5, %rd1;
	mul.wide.s32 	%rd6, %r14, 8;
	add.s64 	%rd7, %rd5, %rd6;
	mov.b64 	%rd8, 0;
	st.global.u64 	[%rd7], %rd8;
	cvta.to.global.u64 	%rd9, %rd2;
	add.s64 	%rd10, %rd9, %rd6;
	st.global.u64 	[%rd10], %rd8;
	cvta.to.global.u64 	%rd11, %rd3;
	mul.wide.s32 	%rd12, %r4, 8;
	add.s64 	%rd13, %rd11, %rd12;
	ld.global.f64 	%fd1, [%rd13+8];
	add.f64 	%fd2, %fd1, %fd1;
	ld.global.f64 	%fd3, [%rd13+16];
	sub.f64 	%fd4, %fd2, %fd3;
	st.global.f64 	[%rd13], %fd4;
	cvta.to.global.u64 	%rd14, %rd4;
	add.s64 	%rd15, %rd14, %rd12;
	ld.global.f64 	%fd5, [%rd15+8];
	st.global.f64 	[%rd15], %fd5;
$L__BB7_3:
	ret;

}
.func  (.param .b64 func_retval0) __internal_accurate_pow(
	.param .b64 __internal_accurate_pow_param_0,
	.param .b64 __internal_accurate_pow_param_1
)
{
	.reg .pred 	%p<8>;
	.reg .b32 	%r<49>;
	.reg .b32 	%f<3>;
	.reg .b64 	%fd<109>;

	ld.param.f64 	%fd10, [__internal_accurate_pow_param_0];
	ld.param.f64 	%fd11, [__internal_accurate_pow_param_1];
	{
	.reg .b32 %temp; 
	mov.b64 	{%temp, %r46}, %fd10;
	}
	{
	.reg .b32 %temp; 
	mov.b64 	{%r45, %temp}, %fd10;
	}
	shr.u32 	%r47, %r46, 20;
	setp.gt.u32 	%p1, %r46, 1048575;
	@%p1 bra 	$L__BB8_2;
	mul.f64 	%fd12, %fd10, 0d4350000000000000;
	{
	.reg .b32 %temp; 
	mov.b64 	{%temp, %r46}, %fd12;
	}
	{
	.reg .b32 %temp; 
	mov.b64 	{%r45, %temp}, %fd12;
	}
	shr.u32 	%r16, %r46, 20;
	add.s32 	%r47, %r16, -54;
$L__BB8_2:
	add.s32 	%r48, %r47, -1023;
	and.b32  	%r17, %r46, -2146435073;
	or.b32  	%r18, %r17, 1072693248;
	mov.b64 	%fd107, {%r45, %r18};
	setp.lt.u32 	%p2, %r18, 1073127583;
	@%p2 bra 	$L__BB8_4;
	{
	.reg .b32 %temp; 
	mov.b64 	{%r19, %temp}, %fd107;
	}
	{
	.reg .b32 %temp; 
	mov.b64 	{%temp, %r20}, %fd107;
	}
	add.s32 	%r21, %r20, -1048576;
	mov.b64 	%fd107, {%r19, %r21};
	add.s32 	%r48, %r47, -1022;
$L__BB8_4:
	add.f64 	%fd13, %fd107, 0dBFF0000000000000;
	add.f64 	%fd14, %fd107, 0d3FF0000000000000;
	rcp.approx.ftz.f64 	%fd15, %fd14;
	neg.f64 	%fd16, %fd14;
	fma.rn.f64 	%fd17, %fd16, %fd15, 0d3FF0000000000000;
	fma.rn.f64 	%fd18, %fd17, %fd17, %fd17;
	fma.rn.f64 	%fd19, %fd18, %fd15, %fd15;
	mul.f64 	%fd20, %fd13, %fd19;
	fma.rn.f64 	%fd21, %fd13, %fd19, %fd20;
	mul.f64 	%fd22, %fd21, %fd21;
	fma.rn.f64 	%fd23, %fd22, 0d3EB0F5FF7D2CAFE2, 0d3ED0F5D241AD3B5A;
	fma.rn.f64 	%fd24, %fd23, %fd22, 0d3EF3B20A75488A3F;
	fma.rn.f64 	%fd25, %fd24, %fd22, 0d3F1745CDE4FAECD5;
	fma.rn.f64 	%fd26, %fd25, %fd22, 0d3F3C71C7258A578B;
	fma.rn.f64 	%fd27, %fd26, %fd22, 0d3F6249249242B910;
	fma.rn.f64 	%fd28, %fd27, %fd22, 0d3F89999999999DFB;
	sub.f64 	%fd29, %fd13, %fd21;
	add.f64 	%fd30, %fd29, %fd29;
	neg.f64 	%fd31, %fd21;
	fma.rn.f64 	%fd32, %fd31, %fd13, %fd30;
	mul.f64 	%fd33, %fd19, %fd32;
	fma.rn.f64 	%fd34, %fd22, %fd28, 0d3FB5555555555555;
	mov.f64 	%fd35, 0d3FB5555555555555;
	sub.f64 	%fd36, %fd35, %fd34;
	fma.rn.f64 	%fd37, %fd22, %fd28, %fd36;
	add.f64 	%fd38, %fd37, 0dBC46A4CB00B9E7B0;
	add.f64 	%fd39, %fd34, %fd38;
	sub.f64 	%fd40, %fd34, %fd39;
	add.f64 	%fd41, %fd38, %fd40;
	mul.rn.f64 	%fd42, %fd21, %fd21;
	neg.f64 	%fd43, %fd42;
	fma.rn.f64 	%fd44, %fd21, %fd21, %fd43;
	{
	.reg .b32 %temp; 
	mov.b64 	{%r22, %temp}, %fd33;
	}
	{
	.reg .b32 %temp; 
	mov.b64 	{%temp, %r23}, %fd33;
	}
	add.s32 	%r24, %r23, 1048576;
	mov.b64 	%fd45, {%r22, %r24};
	fma.rn.f64 	%fd46, %fd21, %fd45, %fd44;
	mul.rn.f64 	%fd47, %fd42, %fd21;
	neg.f64 	%fd48, %fd47;
	fma.rn.f64 	%fd49, %fd42, %fd21, %fd48;
	fma.rn.f64 	%fd50, %fd42, %fd33, %fd49;
	fma.rn.f64 	%fd51, %fd46, %fd21, %fd50;
	mul.rn.f64 	%fd52, %fd39, %fd47;
	neg.f64 	%fd53, %fd52;
	fma.rn.f64 	%fd54, %fd39, %fd47, %fd53;
	fma.rn.f64 	%fd55, %fd39, %fd51, %fd54;
	fma.rn.f64 	%fd56, %fd41, %fd47, %fd55;
	add.f64 	%fd57, %fd52, %fd56;
	sub.f64 	%fd58, %fd52, %fd57;
	add.f64 	%fd59, %fd56, %fd58;
	add.f64 	%fd60, %fd21, %fd57;
	sub.f64 	%fd61, %fd21, %fd60;
	add.f64 	%fd62, %fd57, %fd61;
	add.f64 	%fd63, %fd59, %fd62;
	add.f64 	%fd64, %fd33, %fd63;
	add.f64 	%fd65, %fd60, %fd64;
	sub.f64 	%fd66, %fd60, %fd65;
	add.f64 	%fd67, %fd64, %fd66;
	xor.b32  	%r25, %r48, -2147483648;
	mov.b32 	%r26, 1127219200;
	mov.b64 	%fd68, {%r25, %r26};
	mov.b32 	%r27, -2147483648;
	mov.b64 	%fd69, {%r27, %r26};
	sub.f64 	%fd70, %fd68, %fd69;
	fma.rn.f64 	%fd71, %fd70, 0d3FE62E42FEFA39EF, %fd65;
	fma.rn.f64 	%fd72, %fd70, 0dBFE62E42FEFA39EF, %fd71;
	sub.f64 	%fd73, %fd72, %fd65;
	sub.f64 	%fd74, %fd67, %fd73;
	fma.rn.f64 	%fd75, %fd70, 0d3C7ABC9E3B39803F, %fd74;
	add.f64 	%fd76, %fd71, %fd75;
	sub.f64 	%fd77, %fd71, %fd76;
	add.f64 	%fd78, %fd75, %fd77;
	{
	.reg .b32 %temp; 
	mov.b64 	{%temp, %r28}, %fd11;
	}
	{
	.reg .b32 %temp; 
	mov.b64 	{%r29, %temp}, %fd11;
	}
	shl.b32 	%r30, %r28, 1;
	setp.gt.u32 	%p3, %r30, -33554433;
	and.b32  	%r31, %r28, -15728641;
	selp.b32 	%r32, %r31, %r28, %p3;
	mov.b64 	%fd79, {%r29, %r32};
	mul.rn.f64 	%fd80, %fd76, %fd79;
	neg.f64 	%fd81, %fd80;
	fma.rn.f64 	%fd82, %fd76, %fd79, %fd81;
	fma.rn.f64 	%fd83, %fd78, %fd79, %fd82;
	add.f64 	%fd4, %fd80, %fd83;
	sub.f64 	%fd84, %fd80, %fd4;
	add.f64 	%fd5, %fd83, %fd84;
	fma.rn.f64 	%fd85, %fd4, 0d3FF71547652B82FE, 0d4338000000000000;
	{
	.reg .b32 %temp; 
	mov.b64 	{%r13, %temp}, %fd85;
	}
	mov.f64 	%fd86, 0dC338000000000000;
	add.rn.f64 	%fd87, %fd85, %fd86;
	fma.rn.f64 	%fd88, %fd87, 0dBFE62E42FEFA39EF, %fd4;
	fma.rn.f64 	%fd89, %fd87, 0dBC7ABC9E3B39803F, %fd88;
	fma.rn.f64 	%fd90, %fd89, 0d3E5ADE1569CE2BDF, 0d3E928AF3FCA213EA;
	fma.rn.f64 	%fd91, %fd90, %fd89, 0d3EC71DEE62401315;
	fma.rn.f64 	%fd92, %fd91, %fd89, 0d3EFA01997C89EB71;
	fma.rn.f64 	%fd93, %fd92, %fd89, 0d3F2A01A014761F65;
	fma.rn.f64 	%fd94, %fd93, %fd89, 0d3F56C16C1852B7AF;
	fma.rn.f64 	%fd95, %fd94, %fd89, 0d3F81111111122322;
	fma.rn.f64 	%fd96, %fd95, %fd89, 0d3FA55555555502A1;
	fma.rn.f64 	%fd97, %fd96, %fd89, 0d3FC5555555555511;
	fma.rn.f64 	%fd98, %fd97, %fd89, 0d3FE000000000000B;
	fma.rn.f64 	%fd99, %fd98, %fd89, 0d3FF0000000000000;
	fma.rn.f64 	%fd100, %fd99, %fd89, 0d3FF0000000000000;
	{
	.reg .b32 %temp; 
	mov.b64 	{%r14, %temp}, %fd100;
	}
	{
	.reg .b32 %temp; 
	mov.b64 	{%temp, %r15}, %fd100;
	}
	shl.b32 	%r33, %r13, 20;
	add.s32 	%r34, %r33, %r15;
	mov.b64 	%fd108, {%r14, %r34};
	{
	.reg .b32 %temp; 
	mov.b64 	{%temp, %r35}, %fd4;
	}
	mov.b32 	%f2, %r35;
	abs.f32 	%f1, %f2;
	setp.lt.f32 	%p4, %f1, 0f4086232B;
	@%p4 bra 	$L__BB8_7;
	setp.lt.f64 	%p5, %fd4, 0d0000000000000000;
	add.f64 	%fd101, %fd4, 0d7FF0000000000000;
	selp.f64 	%fd108, 0d0000000000000000, %fd101, %p5;
	setp.geu.f32 	%p6, %f1, 0f40874800;
	@%p6 bra 	$L__BB8_7;
	shr.u32 	%r36, %r13, 31;
	add.s32 	%r37, %r13, %r36;
	shr.s32 	%r38, %r37, 1;
	shl.b32 	%r39, %r38, 20;
	add.s32 	%r40, %r15, %r39;
	mov.b64 	%fd102, {%r14, %r40};
	sub.s32 	%r41, %r13, %r38;
	shl.b32 	%r42, %r41, 20;
	add.s32 	%r43, %r42, 1072693248;
	mov.b32 	%r44, 0;
	mov.b64 	%fd103, {%r44, %r43};
	mul.f64 	%fd108, %fd103, %fd102;
$L__BB8_7:
	abs.f64 	%fd104, %fd108;
	setp.eq.f64 	%p7, %fd104, 0d7FF0000000000000;
	fma.rn.f64 	%fd105, %fd108, %fd5, %fd108;
	selp.f64 	%fd106, %fd108, %fd105, %p7;
	st.param.f64 	[func_retval0], %fd106;
	ret;

}


// ===== COMPILED SASS (sm_100) =====

	.target	sm_100

	.elftype	@"ET_EXEC"


//--------------------- .note.nv.tkinfo           --------------------------
	.section	.note.nv.tkinfo,"",@"SHT_NOTE"
	.sectionflags	@"SHF_NOTE_NV_TKINFO"
	.tkinfo
        /*0018*/ 	.word	0x00000002
        /*0030*/ 	.string	""
        /*0030*/ 	.string	"ptxas"
        /*0030*/ 	.string	"Cuda compilation tools, release 13.0, V13.0.88"
        /*0030*/ 	.string	"Build cuda_13.0.r13.0/compiler.36424714_0"
        /*0030*/ 	.string	"-arch sm_100 -m 64 "



//--------------------- .note.nv.cuinfo           --------------------------
	.section	.note.nv.cuinfo,"",@"SHT_NOTE"
	.sectionflags	@"SHF_NOTE_NV_CUINFO"
        /*0018*/ 	.short	0x0002
        /*001a*/ 	.short	0x0064
        /*001c*/ 	.short	0x0082
	.zero		2


//--------------------- .nv.info                  --------------------------
	.section	.nv.info,"",@"SHT_CUDA_INFO"
	.align	4


	//----- nvinfo : EIATTR_REGCOUNT
	.align		4
        /*0000*/ 	.byte	0x04, 0x2f
        /*0002*/ 	.short	(.L_14 - .L_13)
	.align		4
.L_13:
        /*0004*/ 	.word	index@(_Z19iterateScheme_part1PdS_S_S_S_S_S_S_S_S_S_S_ddd)
        /*0008*/ 	.word	0x00000042


	//----- nvinfo : EIATTR_FRAME_SIZE
	.align		4
.L_14:
        /*000c*/ 	.byte	0x04, 0x11
        /*000e*/ 	.short	(.L_16 - .L_15)
	.align		4
.L_15:
        /*0010*/ 	.word	index@($_Z19iterateScheme_part1PdS_S_S_S_S_S_S_S_S_S_S_ddd$__internal_accurate_pow)
        /*0014*/ 	.word	0x00000000


	//----- nvinfo : EIATTR_FRAME_SIZE
	.align		4
.L_16:
        /*0018*/ 	.byte	0x04, 0x11
        /*001a*/ 	.short	(.L_18 - .L_17)
	.align		4
.L_17:
        /*001c*/ 	.word	index@($__internal_3_$__cuda_sm20_div_rn_f64_full)
        /*0020*/ 	.word	0x00000000


	//----- nvinfo : EIATTR_FRAME_SIZE
	.align		4
.L_18:
        /*0024*/ 	.byte	0x04, 0x11
        /*0026*/ 	.short	(.L_20 - .L_19)
	.align		4
.L_19:
        /*0028*/ 	.word	index@(_Z19iterateScheme_part1PdS_S_S_S_S_S_S_S_S_S_S_ddd)
        /*002c*/ 	.word	0x00000000


	//----- nvinfo : EIATTR_REGCOUNT
	.align		4
.L_20:
        /*0030*/ 	.byte	0x04, 0x2f
        /*0032*/ 	.short	(.L_22 - .L_21)
	.align		4
.L_21:
        /*0034*/ 	.word	index@(_Z19iterateScheme_part2PdS_S_S_S_S_S_S_S_S_S_S_ddd)
        /*0038*/ 	.word	0x00000024


	//----- nvinfo : EIATTR_FRAME_SIZE
	.align		4
.L_22:
        /*003c*/ 	.byte	0x04, 0x11
        /*003e*/ 	.short	(.L_24 - .L_23)
	.align		4
.L_23:
        /*0040*/ 	.word	index@($_Z19iterateScheme_part2PdS_S_S_S_S_S_S_S_S_S_S_ddd$__internal_accurate_pow)
        /*0044*/ 	.word	0x00000000


	//----- nvinfo : EIATTR_FRAME_SIZE
	.align		4
.L_24:
        /*0048*/ 	.byte	0x04, 0x11
        /*004a*/ 	.short	(.L_26 - .L_25)
	.align		4
.L_25:
        /*004c*/ 	.word	index@($__internal_2_$__cuda_sm20_div_rn_f64_full)
        /*0050*/ 	.word	0x00000000


	//----- nvinfo : EIATTR_FRAME_SIZE
	.align		4
.L_26:
        /*0054*/ 	.byte	0x04, 0x11
        /*0056*/ 	.short	(.L_28 - .L_27)
	.align		4
.L_27:
        /*0058*/ 	.word	index@(_Z19iterateScheme_part2PdS_S_S_S_S_S_S_S_S_S_S_ddd)
        /*005c*/ 	.word	0x00000000


	//----- nvinfo : EIATTR_REGCOUNT
	.align		4
.L_28:
        /*0060*/ 	.byte	0x04, 0x2f
        /*0062*/ 	.short	(.L_30 - .L_29)
	.align		4
.L_29:
        /*0064*/ 	.word	index@(_Z19iterateScheme_part3PdS_S_S_S_S_S_S_S_S_S_S_ddd)
        /*0068*/ 	.word	0x00000018


	//----- nvinfo : EIATTR_FRAME_SIZE
	.align		4
.L_30:
        /*006c*/ 	.byte	0x04, 0x11
        /*006e*/ 	.short	(.L_32 - .L_31)
	.align		4
.L_31:
        /*0070*/ 	.word	index@(_Z19iterateScheme_part3PdS_S_S_S_S_S_S_S_S_S_S_ddd)
        /*0074*/ 	.word	0x00000000


	//----- nvinfo : EIATTR_REGCOUNT
	.align		4
.L_32:
        /*0078*/ 	.byte	0x04, 0x2f
        /*007a*/ 	.short	(.L_34 - .L_33)
	.align		4
.L_33:
        /*007c*/ 	.word	index@(_Z19iterateScheme_part4PdS_S_S_S_S_S_S_S_S_S_S_ddd)
        /*0080*/ 	.word	0x00000012


	//----- nvinfo : EIATTR_FRAME_SIZE
	.align		4
.L_34:
        /*0084*/ 	.byte	0x04, 0x11
        /*0086*/ 	.short	(.L_36 - .L_35)
	.align		4
.L_35:
        /*0088*/ 	.word	index@(_Z19iterateScheme_part4PdS_S_S_S_S_S_S_S_S_S_S_ddd)
        /*008c*/ 	.word	0x00000000


	//----- nvinfo : EIATTR_REGCOUNT
	.align		4
.L_36:
        /*0090*/ 	.byte	0x04, 0x2f
        /*0092*/ 	.short	(.L_38 - .L_37)
	.align		4
.L_37:
        /*0094*/ 	.word	index@(_Z19iterateScheme_part5PdS_S_S_S_S_S_S_S_S_S_S_ddd)
        /*0098*/ 	.word	0x00000040


	//----- nvinfo : EIATTR_FRAME_SIZE
	.align		4
.L_38:
        /*009c*/ 	.byte	0x04, 0x11
        /*009e*/ 	.short	(.L_40 - .L_39)
	.align		4
.L_39:
        /*00a0*/ 	.word	index@($_Z19iterateScheme_part5PdS_S_S_S_S_S_S_S_S_S_S_ddd$__internal_accurate_pow)
        /*00a4*/ 	.word	0x00000000


	//----- nvinfo : EIATTR_FRAME_SIZE
	.align		4
.L_40:
        /*00a8*/ 	.byte	0x04, 0x11
        /*00aa*/ 	.short	(.L_42 - .L_41)
	.align		4
.L_41:
        /*00ac*/ 	.word	index@($__internal_1_$__cuda_sm20_div_rn_f64_full)
        /*00b0*/ 	.word	0x00000000


	//----- nvinfo : EIATTR_FRAME_SIZE
	.align		4
.L_42:
        /*00b4*/ 	.byte	0x04, 0x11
        /*00b6*/ 	.short	(.L_44 - .L_43)
	.align		4
.L_43:
        /*00b8*/ 	.word	index@(_Z19iterateScheme_part5PdS_S_S_S_S_S_S_S_S_S_S_ddd)
        /*00bc*/ 	.word	0x00000000


	//----- nvinfo : EIATTR_REGCOUNT
	.align		4
.L_44:
        /*00c0*/ 	.byte	0x04, 0x2f
        /*00c2*/ 	.short	(.L_46 - .L_45)
	.align		4
.L_45:
        /*00c4*/ 	.word	index@(_Z19iterateScheme_part6PdS_S_S_S_S_S_S_S_S_S_S_ddd)
        /*00c8*/ 	.word	0x00000020


	//----- nvinfo : EIATTR_FRAME_SIZE
	.align		4
.L_46:
        /*00cc*/ 	.byte	0x04, 0x11
        /*00ce*/ 	.short	(.L_48 - .L_47)
	.align		4
.L_47:
        /*00d0*/ 	.word	index@($_Z19iterateScheme_part6PdS_S_S_S_S_S_S_S_S_S_S_ddd$__internal_accurate_pow)
        /*00d4*/ 	.word	0x00000000


	//----- nvinfo : EIATTR_FRAME_SIZE
	.align		4
.L_48:
        /*00d8*/ 	.byte	0x04, 0x11
        /*00da*/ 	.short	(.L_50 - .L_49)
	.align		4
.L_49:
        /*00dc*/ 	.word	index@($__internal_0_$__cuda_sm20_div_rn_f64_full)
        /*00e0*/ 	.word	0x00000000


	//----- nvinfo : EIATTR_FRAME_SIZE
	.align		4
.L_50:
        /*00e4*/ 	.byte	0x04, 0x11
        /*00e6*/ 	.short	(.L_52 - .L_51)
	.align		4
.L_51:
        /*00e8*/ 	.word	index@(_Z19iterateScheme_part6PdS_S_S_S_S_S_S_S_S_S_S_ddd)
        /*00ec*/ 	.word	0x00000000


	//----- nvinfo : EIATTR_REGCOUNT
	.align		4
.L_52:
        /*00f0*/ 	.byte	0x04, 0x2f
        /*00f2*/ 	.short	(.L_54 - .L_53)
	.align		4
.L_53:
        /*00f4*/ 	.word	index@(_Z19iterateScheme_part7PdS_S_S_S_S_S_S_S_S_S_S_ddd)
        /*00f8*/ 	.word	0x00000018


	//----- nvinfo : EIATTR_FRAME_SIZE
	.align		4
.L_54:
        /*00fc*/ 	.byte	0x04, 0x11
        /*00fe*/ 	.short	(.L_56 - .L_55)
	.align		4
.L_55:
        /*0100*/ 	.word	index@(_Z19iterateScheme_part7PdS_S_S_S_S_S_S_S_S_S_S_ddd)
        /*0104*/ 	.word	0x00000000


	//----- nvinfo : EIATTR_REGCOUNT
	.align		4
.L_56:
        /*0108*/ 	.byte	0x04, 0x2f
        /*010a*/ 	.short	(.L_58 - .L_57)
	.align		4
.L_57:
        /*010c*/ 	.word	index@(_Z19iterateScheme_part8PdS_S_S_S_S_S_S_S_S_S_S_ddd)
        /*0110*/ 	.word	0x00000012


	//----- nvinfo : EIATTR_FRAME_SIZE
	.align		4
.L_58:
        /*0114*/ 	.byte	0x04, 0x11
        /*0116*/ 	.short	(.L_60 - .L_59)
	.align		4
.L_59:
        /*0118*/ 	.word	index@(_Z19iterateScheme_part8PdS_S_S_S_S_S_S_S_S_S_S_ddd)
        /*011c*/ 	.word	0x00000000


	//----- nvinfo : EIATTR_MIN_STACK_SIZE
	.align		4
.L_60:
        /*0120*/ 	.byte	0x04, 0x12
        /*0122*/ 	.short	(.L_62 - .L_61)
	.align		4
.L_61:
        /*0124*/ 	.word	index@(_Z19iterateScheme_part8PdS_S_S_S_S_S_S_S_S_S_S_ddd)
        /*0128*/ 	.word	0x00000000


	//----- nvinfo : EIATTR_MIN_STACK_SIZE
	.align		4
.L_62:
        /*012c*/ 	.byte	0x04, 0x12
        /*012e*/ 	.short	(.L_64 - .L_63)
	.align		4
.L_63:
        /*0130*/ 	.word	index@(_Z19iterateScheme_part7PdS_S_S_S_S_S_S_S_S_S_S_ddd)
        /*0134*/ 	.word	0x00000000


	//----- nvinfo : EIATTR_MIN_STACK_SIZE
	.align		4
.L_64:
        /*0138*/ 	.byte	0x04, 0x12
        /*013a*/ 	.short	(.L_66 - .L_65)
	.align		4
.L_65:
        /*013c*/ 	.word	index@(_Z19iterateScheme_part6PdS_S_S_S_S_S_S_S_S_S_S_ddd)
        /*0140*/ 	.word	0x00000000


	//----- nvinfo : EIATTR_MIN_STACK_SIZE
	.align		4
.L_66:
        /*0144*/ 	.byte	0x04, 0x12
        /*0146*/ 	.short	(.L_68 - .L_67)
	.align		4
.L_67:
        /*0148*/ 	.word	index@(_Z19iterateScheme_part5PdS_S_S_S_S_S_S_S_S_S_S_ddd)
        /*014c*/ 	.word	0x00000000


	//----- nvinfo : EIATTR_MIN_STACK_SIZE
	.align		4
.L_68:
        /*0150*/ 	.byte	0x04, 0x12
        /*0152*/ 	.short	(.L_70 - .L_69)
	.align		4
.L_69:
        /*0154*/ 	.word	index@(_Z19iterateScheme_part4PdS_S_S_S_S_S_S_S_S_S_S_ddd)
        /*0158*/ 	.word	0x00000000


	//----- nvinfo : EIATTR_MIN_STACK_SIZE
	.align		4
.L_70:
        /*015c*/ 	.byte	0x04, 0x12
        /*015e*/ 	.short	(.L_72 - .L_71)
	.align		4
.L_71:
        /*0160*/ 	.word	index@(_Z19iterateScheme_part3PdS_S_S_S_S_S_S_S_S_S_S_ddd)
        /*0164*/ 	.word	0x00000000


	//----- nvinfo : EIATTR_MIN_STACK_SIZE
	.align		4
.L_72:
        /*0168*/ 	.byte	0x04, 0x12
        /*016a*/ 	.short	(.L_74 - .L_73)
	.align		4
.L_73:
        /*016c*/ 	.word	index@(_Z19iterateScheme_part2PdS_S_S_S_S_S_S_S_S_S_S_ddd)
        /*0170*/ 	.word	0x00000000


	//----- nvinfo : EIATTR_MIN_STACK_SIZE
	.align		4
.L_74:
        /*0174*/ 	.byte	0x04, 0x12
        /*0176*/ 	.short	(.L_76 - .L_75)
	.align		4
.L_75:
        /*0178*/ 	.word	index@(_Z19iterateScheme_part1PdS_S_S_S_S_S_S_S_S_S_S_ddd)
        /*017c*/ 	.word	0x00000000
.L_76:


//--------------------- .nv.compat                --------------------------
	.section	.nv.compat,"",@"SHT_CUDA_COMPAT_INFO"
	.align	4
        /*0000*/ 	.byte	0x02, 0x09, 0x00, 0x00, 0x02, 0x02, 0x01, 0x00, 0x02, 0x05, 0x05, 0x00, 0x03, 0x07, 0x01, 0x01
        /*0010*/ 	.byte	0x02, 0x03, 0x00, 0x00, 0x02, 0x06, 0x01, 0x00, 0x04, 0x0b, 0x08, 0x00, 0x01, 0x00, 0x00, 0x00
        /*0020*/ 	.byte	0x00, 0x00, 0x00, 0x00


//--------------------- .nv.info._Z19iterateScheme_part8PdS_S_S_S_S_S_S_S_S_S_S_ddd --------------------------
	.section	.nv.info._Z19iterateScheme_part8PdS_S_S_S_S_S_S_S_S_S_S_ddd,"",@"SHT_CUDA_INFO"
	.sectionflags	@""
	.align	4


	//----- nvinfo : EIATTR_CUDA_API_VERSION
	.align		4
        /*0000*/ 	.byte	0x04, 0x37
        /*0002*/ 	.short	(.L_78 - .L_77)
.L_77:
        /*0004*/ 	.word	0x00000082


	//----- nvinfo : EIATTR_KPARAM_INFO
	.align		4
.L_78:
        /*0008*/ 	.byte	0x04, 0x17
        /*000a*/ 	.short	(.L_80 - .L_79)
.L_79:
        /*000c*/ 	.word	0x00000000
        /*0010*/ 	.short	0x000e
        /*0012*/ 	.short	0x0070
        /*0014*/ 	.byte	0x00, 0xf0, 0x21, 0x00


	//----- nvinfo : EIATTR_KPARAM_INFO
	.align		4
.L_80:
        /*0018*/ 	.byte	0x04, 0x17
        /*001a*/ 	.short	(.L_82 - .L_81)
.L_81:
        /*001c*/ 	.word	0x00000000
        /*0020*/ 	.short	0x000d
        /*0022*/ 	.short	0x0068
        /*0024*/ 	.byte	0x00, 0xf0, 0x21, 0x00


	//----- nvinfo : EIATTR_KPARAM_INFO
	.align		4
.L_82:
        /*0028*/ 	.byte	0x04, 0x17
        /*002a*/ 	.short	(.L_84 - .L_83)
.L_83:
        /*002c*/ 	.word	0x00000000
        /*0030*/ 	.short	0x000c
        /*0032*/ 	.short	0x0060
        /*0034*/ 	.byte	0x00, 0xf0, 0x21, 0x00


	//----- nvinfo : EIATTR_KPARAM_INFO
	.align		4
.L_84:
        /*0038*/ 	.byte	0x04, 0x17
        /*003a*/ 	.short	(.L_86 - .L_85)
.L_85:
        /*003c*/ 	.word	0x00000000
        /*0040*/ 	.short	0x000b
        /*0042*/ 	.short	0x0058
        /*0044*/ 	.byte	0x00, 0xf5, 0x21, 0x00


	//----- nvinfo : EIATTR_KPARAM_INFO
	.align		4
.L_86:
        /*0048*/ 	.byte	0x04, 0x17
        /*004a*/ 	.short	(.L_88 - .L_87)
.L_87:
        /*004c*/ 	.word	0x00000000
        /*0050*/ 	.short	0x000a
        /*0052*/ 	.short	0x0050
        /*0054*/ 	.byte	0x00, 0xf5, 0x21, 0x00


	//----- nvinfo : EIATTR_KPARAM_INFO
	.align		4
.L_88:
        /*0058*/ 	.byte	0x04, 0x17
        /*005a*/ 	.short	(.L_90 - .L_89)
.L_89:
        /*005c*/ 	.word	0x00000000
        /*0060*/ 	.short	0x0009
        /*0062*/ 	.short	0x0048
        /*0064*/ 	.byte	0x00, 0xf5, 0x21, 0x00


	//----- nvinfo : EIATTR_KPARAM_INFO
	.align		4
.L_90:
        /*0068*/ 	.byte	0x04, 0x17
        /*006a*/ 	.short	(.L_92 - .L_91)
.L_91:
        /*006c*/ 	.word	0x00000000
        /*0070*/ 	.short	0x0008
        /*0072*/ 	.short	0x0040
        /*0074*/ 	.byte	0x00, 0xf5, 0x21, 0x00


	//----- nvinfo : EIATTR_KPARAM_INFO
	.align		4
.L_92:
        /*0078*/ 	.byte	0x04, 0x17
        /*007a*/ 	.short	(.L_94 - .L_93)
.L_93:
        /*007c*/ 	.word	0x00000000
        /*0080*/ 	.short	0x0007
        /*0082*/ 	.short	0x0038
        /*0084*/ 	.byte	0x00, 0xf5, 0x21, 0x00


	//----- nvinfo : EIATTR_KPARAM_INFO
	.align		4
.L_94:
        /*0088*/ 	.byte	0x04, 0x17
        /*008a*/ 	.short	(.L_96 - .L_95)
.L_95:
        /*008c*/ 	.word	0x00000000
        /*0090*/ 	.short	0x0006
        /*0092*/ 	.short	0x0030
        /*0094*/ 	.byte	0x00, 0xf5, 0x21, 0x00


	//----- nvinfo : EIATTR_KPARAM_INFO
	.align		4
.L_96:
        /*0098*/ 	.byte	0x04, 0x17
        /*009a*/ 	.short	(.L_98 - .L_97)
.L_97:
        /*009c*/ 	.word	0x00000000
        /*00a0*/ 	.short	0x0005
        /*00a2*/ 	.short	0x0028
        /*00a4*/ 	.byte	0x00, 0xf5, 0x21, 0x00


	//----- nvinfo : EIATTR_KPARAM_INFO
	.align		4
.L_98:
        /*00a8*/ 	.byte	0x04, 0x17
        /*00aa*/ 	.short	(.L_100 - .L_99)
.L_99:
        /*00ac*/ 	.word	0x00000000
        /*00b0*/ 	.short	0x0004
        /*00b2*/ 	.short	0x0020
        /*00b4*/ 	.byte	0x00, 0xf5, 0x21, 0x00


	//----- nvinfo : EIATTR_KPARAM_INFO
	.align		4
.L_100:
        /*00b8*/ 	.byte	0x04, 0x17
        /*00ba*/ 	.short	(.L_102 - .L_101)
.L_101:
        /*00bc*/ 	.word	0x00000000
        /*00c0*/ 	.short	0x0003
        /*00c2*/ 	.short	0x0018
        /*00c4*/ 	.byte	0x00, 0xf5, 0x21, 0x00


	//----- nvinfo : EIATTR_KPARAM_INFO
	.align		4
.L_102:
        /*00c8*/ 	.byte	0x04, 0x17
        /*00ca*/ 	.short	(.L_104 - .L_103)
.L_103:
        /*00cc*/ 	.word	0x00000000
        /*00d0*/ 	.short	0x0002
        /*00d2*/ 	.short	0x0010
        /*00d4*/ 	.byte	0x00, 0xf5, 0x21, 0x00


	//----- nvinfo : EIATTR_KPARAM_INFO
	.align		4
.L_104:
        /*00d8*/ 	.byte	0x04, 0x17
        /*00da*/ 	.short	(.L_106 - .L_105)
.L_105:
        /*00dc*/ 	.word	0x00000000
        /*00e0*/ 	.short	0x0001
        /*00e2*/ 	.short	0x0008
        /*00e4*/ 	.byte	0x00, 0xf5, 0x21, 0x00


	//----- nvinfo : EIATTR_KPARAM_INFO
	.align		4
.L_106:
        /*00e8*/ 	.byte	0x04, 0x17
        /*00ea*/ 	.short	(.L_108 - .L_107)
.L_107:
        /*00ec*/ 	.word	0x00000000
        /*00f0*/ 	.short	0x0000
        /*00f2*/ 	.short	0x0000
        /*00f4*/ 	.byte	0x00, 0xf5, 0x21, 0x00


	//----- nvinfo : EIATTR_SPARSE_MMA_MASK
	.align		4
.L_108:
        /*00f8*/ 	.byte	0x03, 0x50
        /*00fa*/ 	.short	0x0000


	//----- nvinfo : EIATTR_MAXREG_COUNT
	.align		4
        /*00fc*/ 	.byte	0x03, 0x1b
        /*00fe*/ 	.short	0x00ff


	//----- nvinfo : EIATTR_MERCURY_ISA_VERSION
	.align		4
        /*0100*/ 	.byte	0x03, 0x5f
        /*0102*/ 	.short	0x0101


	//----- nvinfo : EIATTR_VRC_CTA_INIT_COUNT
	.align		4
        /*0104*/ 	.byte	0x02, 0x4a
	.zero		1
	.zero		1


	//----- nvinfo : EIATTR_EXIT_INSTR_OFFSETS
	.align		4
        /*0108*/ 	.byte	0x04, 0x1c
        /*010a*/ 	.short	(.L_110 - .L_109)


	//   ....[0]....
.L_109:
        /*010c*/ 	.word	0x000000c0


	//   ....[1]....
        /*0110*/ 	.word	0x00000100


	//   ....[2]....
        /*0114*/ 	.word	0x00000240


	//----- nvinfo : EIATTR_CBANK_PARAM_SIZE
	.align		4
.L_110:
        /*0118*/ 	.byte	0x03, 0x19
        /*011a*/ 	.short	0x0078


	//----- nvinfo : EIATTR_PARAM_CBANK
	.align		4
        /*011c*/ 	.byte	0x04, 0x0a
        /*011e*/ 	.short	(.L_112 - .L_111)
	.align		4
.L_111:
        /*0120*/ 	.word	index@(.nv.constant0._Z19iterateScheme_part8PdS_S_S_S_S_S_S_S_S_S_S_ddd)
        /*0124*/ 	.short	0x0380
        /*0126*/ 	.short	0x0078


	//----- nvinfo : EIATTR_SW_WAR
	.align		4
.L_112:
        /*0128*/ 	.byte	0x04, 0x36
        /*012a*/ 	.short	(.L_114 - .L_113)
.L_113:
        /*012c*/ 	.word	0x00000008
.L_114:


//--------------------- .nv.info._Z19iterateScheme_part7PdS_S_S_S_S_S_S_S_S_S_S_ddd --------------------------
	.section	.nv.info._Z19iterateScheme_part7PdS_S_S_S_S_S_S_S_S_S_S_ddd,"",@"SHT_CUDA_INFO"
	.sectionflags	@""
	.align	4


	//----- nvinfo : EIATTR_CUDA_API_VERSION
	.align		4
        /*0000*/ 	.byte	0x04, 0x37
        /*0002*/ 	.short	(.L_116 - .L_115)
.L_115:
        /*0004*/ 	.word	0x00000082


	//----- nvinfo : EIATTR_KPARAM_INFO
	.align		4
.L_116:
        /*0008*/ 	.byte	0x04, 0x17
        /*000a*/ 	.short	(.L_118 - .L_117)
.L_117:
        /*000c*/ 	.word	0x00000000
        /*0010*/ 	.short	0x000e
        /*0012*/ 	.short	0x0070
        /*0014*/ 	.byte	0x00, 0xf0, 0x21, 0x00


	//----- nvinfo : EIATTR_KPARAM_INFO
	.align		4
.L_118:
        /*0018*/ 	.byte	0x04, 0x17
        /*001a*/ 	.short	(.L_120 - .L_119)
.L_119:
        /*001c*/ 	.word	0x00000000
        /*0020*/ 	.short	0x000d
        /*0022*/ 	.short	0x0068
        /*0024*/ 	.byte	0x00, 0xf0, 0x21, 0x00


	//----- nvinfo : EIATTR_KPARAM_INFO
	.align		4
.L_120:
        /*0028*/ 	.byte	0x04, 0x17
        /*002a*/ 	.short	(.L_122 - .L_121)
.L_121:
        /*002c*/ 	.word	0x00000000
        /*0030*/ 	.short	0x000c
        /*0032*/ 	.short	0x0060
        /*0034*/ 	.byte	0x00, 0xf0, 0x21, 0x00


	//----- nvinfo : EIATTR_KPARAM_INFO
	.align		4
.L_122:
        /*0038*/ 	.byte	0x04, 0x17
        /*003a*/ 	.short	(.L_124 - .L_123)
.L_123:
        /*003c*/ 	.word	0x00000000
        /*0040*/ 	.short	0x000b
        /*0042*/ 	.short	0x0058
        /*0044*/ 	.byte	0x00, 0xf5, 0x21, 0x00


	//----- nvinfo : EIATTR_KPARAM_INFO
	.align		4
.L_124:
        /*0048*/ 	.byte	0x04, 0x17
        /*004a*/ 	.short	(.L_126 - .L_125)
.L_125:
        /*004c*/ 	.word	0x00000000
        /*0050*/ 	.short	0x000a
        /*0052*/ 	.short	0x0050
        /*0054*/ 	.byte	0x00, 0xf5, 0x21, 0x00


	//----- nvinfo : EIATTR_KPARAM_INFO
	.align		4
.L_126:
        /*0058*/ 	.byte	0x04, 0x17
        /*005a*/ 	.short	(.L_128 - .L_127)
.L_127:
        /*005c*/ 	.word	0x00000000
        /*0060*/ 	.short	0x0009
        /*0062*/ 	.short	0x0048
        /*0064*/ 	.byte	0x00, 0xf5, 0x21, 0x00


	//----- nvinfo : EIATTR_KPARAM_INFO
	.align		4
.L_128:
        /*0068*/ 	.byte	0x04, 0x17
        /*006a*/ 	.short	(.L_130 - .L_129)
.L_129:
        /*006c*/ 	.word	0x00000000
        /*0070*/ 	.short	0x0008
        /*0072*/ 	.short	0x0040
        /*0074*/ 	.byte	0x00, 0xf5, 0x21, 0x00


	//----- nvinfo : EIATTR_KPARAM_INFO
	.align		4
.L_130:
        /*0078*/ 	.byte	0x04, 0x17
        /*007a*/ 	.short	(.L_132 - .L_131)
.L_131:
        /*007c*/ 	.word	0x00000000
        /*0080*/ 	.short	0x0007
        /*0082*/ 	.short	0x0038
        /*0084*/ 	.byte	0x00, 0xf5, 0x21, 0x00


	//----- nvinfo : EIATTR_KPARAM_INFO
	.align		4
.L_132:
        /*0088*/ 	.byte	0x04, 0x17
        /*008a*/ 	.short	(.L_134 - .L_133)
.L_133:
        /*008c*/ 	.word	0x00000000
        /*0090*/ 	.short	0x0006
        /*0092*/ 	.short	0x0030
        /*0094*/ 	.byte	0x00, 0xf5, 0x21, 0x00


	//----- nvinfo : EIATTR_KPARAM_INFO
	.align		4
.L_134:
        /*0098*/ 	.byte	0x04, 0x17
        /*009a*/ 	.short	(.L_136 - .L_135)
.L_135:
        /*009c*/ 	.word	0x00000000
        /*00a0*/ 	.short	0x0005
        /*00a2*/ 	.short	0x0028
        /*00a4*/ 	.byte	0x00, 0xf5, 0x21, 0x00


	//----- nvinfo : EIATTR_KPARAM_INFO
	.align		4
.L_136:
        /*00a8*/ 	.byte	0x04, 0x17
        /*00aa*/ 	.short	(.L_138 - .L_137)
.L_137:
        /*00ac*/ 	.word	0x00000000
        /*00b0*/ 	.short	0x0004
        /*00b2*/ 	.short	0x0020
        /*00b4*/ 	.byte	0x00, 0xf5, 0x21, 0x00


	//----- nvinfo : EIATTR_KPARAM_INFO
	.align		4
.L_138:
        /*00b8*/ 	.byte	0x04, 0x17
        /*00ba*/ 	.short	(.L_140 - .L_139)
.L_139:
        /*00bc*/ 	.word	0x00000000
        /*00c0*/ 	.short	0x0003
        /*00c2*/ 	.short	0x0018
        /*00c4*/ 	.byte	0x00, 0xf5, 0x21, 0x00


	//----- nvinfo : EIATTR_KPARAM_INFO
	.align		4
.L_140:
        /*00c8*/ 	.byte	0x04, 0x17
        /*00ca*/ 	.short	(.L_142 - .L_141)
.L_141:
        /*00cc*/ 	.word	0x00000000
        /*00d0*/ 	.short	0x0002
        /*00d2*/ 	.short	0x0010
        /*00d4*/ 	.byte	0x00, 0xf5, 0x21, 0x00


	//----- nvinfo : EIATTR_KPARAM_INFO
	.align		4
.L_142:
        /*00d8*/ 	.byte	0x04, 0x17
        /*00da*/ 	.short	(.L_144 - .L_143)
.L_143:
        /*00dc*/ 	.word	0x00000000
        /*00e0*/ 	.short	0x0001
        /*00e2*/ 	.short	0x0008
        /*00e4*/ 	.byte	0x00, 0xf5, 0x21, 0x00


	//----- nvinfo : EIATTR_KPARAM_INFO
	.align		4
.L_144:
        /*00e8*/ 	.byte	0x04, 0x17
        /*00ea*/ 	.short	(.L_146 - .L_145)
.L_145:
        /*00ec*/ 	.word	0x00000000
        /*00f0*/ 	.short	0x0000
        /*00f2*/ 	.short	0x0000
        /*00f4*/ 	.byte	0x00, 0xf5, 0x21, 0x00


	//----- nvinfo : EIATTR_SPARSE_MMA_MASK
	.align		4
.L_146:
        /*00f8*/ 	.byte	0x03, 0x50
        /*00fa*/ 	.short	0x0000


	//----- nvinfo : EIATTR_MAXREG_COUNT
	.align		4
        /*00fc*/ 	.byte	0x03, 0x1b
        /*00fe*/ 	.short	0x00ff


	//----- nvinfo : EIATTR_MERCURY_ISA_VERSION
	.align		4
        /*0100*/ 	.byte	0x03, 0x5f
        /*0102*/ 	.short	0x0101


	//----- nvinfo : EIATTR_VRC_CTA_INIT_COUNT
	.align		4
        /*0104*/ 	.byte	0x02, 0x4a
	.zero		1
	.zero		1


	//----- nvinfo : EIATTR_EXIT_INSTR_OFFSETS
	.align		4
        /*0108*/ 	.byte	0x04, 0x1c
        /*010a*/ 	.short	(.L_148 - .L_147)


	//   ....[0]....
.L_147:
        /*010c*/ 	.word	0x000000c0


	//   ....[1]....
        /*0110*/ 	.word	0x000001f0


	//   ....[2]....
        /*0114*/ 	.word	0x00000330


	//   ....[3]....
        /*0118*/ 	.word	0x00000360


	//   ....[4]....
        /*011c*/ 	.word	0x000005e0


	//----- nvinfo : EIATTR_CRS_STACK_SIZE
	.align		4
.L_148:
        /*0120*/ 	.byte	0x04, 0x1e
        /*0122*/ 	.short	(.L_150 - .L_149)
.L_149:
        /*0124*/ 	.word	0x00000000


	//----- nvinfo : EIATTR_CBANK_PARAM_SIZE
	.align		4
.L_150:
        /*0128*/ 	.byte	0x03, 0x19
        /*012a*/ 	.short	0x0078


	//----- nvinfo : EIATTR_PARAM_CBANK
	.align		4
        /*012c*/ 	.byte	0x04, 0x0a
        /*012e*/ 	.short	(.L_152 - .L_151)
	.align		4
.L_151:
        /*0130*/ 	.word	index@(.nv.constant0._Z19iterateScheme_part7PdS_S_S_S_S_S_S_S_S_S_S_ddd)
        /*0134*/ 	.short	0x0380
        /*0136*/ 	.short	0x0078


	//----- nvinfo : EIATTR_SW_WAR
	.align		4
.L_152:
        /*0138*/ 	.byte	0x04, 0x36
        /*013a*/ 	.short	(.L_154 - .L_153)
.L_153:
        /*013c*/ 	.word	0x00000008
.L_154:


//--------------------- .nv.info._Z19iterateScheme_part6PdS_S_S_S_S_S_S_S_S_S_S_ddd --------------------------
	.section	.nv.info._Z19iterateScheme_part6PdS_S_S_S_S_S_S_S_S_S_S_ddd,"",@"SHT_CUDA_INFO"
	.sectionflags	@""
	.align	4


	//----- nvinfo : EIATTR_CUDA_API_VERSION
	.align		4
        /*0000*/ 	.byte	0x04, 0x37
        /*0002*/ 	.short	(.L_156 - .L_155)
.L_155:
        /*0004*/ 	.word	0x00000082


	//----- nvinfo : EIATTR_KPARAM_INFO
	.align		4
.L_156:
        /*0008*/ 	.byte	0x04, 0x17
        /*000a*/ 	.short	(.L_158 - .L_157)
.L_157:
        /*000c*/ 	.word	0x00000000
        /*0010*/ 	.short	0x000e
        /*0012*/ 	.short	0x0070
        /*0014*/ 	.byte	0x00, 0xf0, 0x21, 0x00


	//----- nvinfo : EIATTR_KPARAM_INFO
	.align		4
.L_158:
        /*0018*/ 	.byte	0x04, 0x17
        /*001a*/ 	.short	(.L_160 - .L_159)
.L_159:
        /*001c*/ 	.word	0x00000000
        /*0020*/ 	.short	0x000d
        /*0022*/ 	.short	0x0068
        /*0024*/ 	.byte	0x00, 0xf0, 0x21, 0x00


	//----- nvinfo : EIATTR_KPARAM_INFO
	.align		4
.L_160:
        /*0028*/ 	.byte	0x04, 0x17
        /*002a*/ 	.short	(.L_162 - .L_161)
.L_161:
        /*002c*/ 	.word	0x00000000
        /*0030*/ 	.short	0x000c
        /*0032*/ 	.short	0x0060
        /*0034*/ 	.byte	0x00, 0xf0, 0x21, 0x00


	//----- nvinfo : EIATTR_KPARAM_INFO
	.align		4
.L_162:
        /*0038*/ 	.byte	0x04, 0x17
        /*003a*/ 	.short	(.L_164 - .L_163)
.L_163:
        /*003c*/ 	.word	0x00000000
        /*0040*/ 	.short	0x000b
        /*0042*/ 	.short	0x0058
        /*0044*/ 	.byte	0x00, 0xf5, 0x21, 0x00


	//----- nvinfo : EIATTR_KPARAM_INFO
	.align		4
.L_164:
        /*0048*/ 	.byte	0x04, 0x17
        /*004a*/ 	.short	(.L_166 - .L_165)
.L_165:
        /*004c*/ 	.word	0x00000000
        /*0050*/ 	.short	0x000a
        /*0052*/ 	.short	0x0050
        /*0054*/ 	.byte	0x00, 0xf5, 0x21, 0x00


	//----- nvinfo : EIATTR_KPARAM_INFO
	.align		4
.L_166:
        /*0058*/ 	.byte	0x04, 0x17
        /*005a*/ 	.short	(.L_168 - .L_167)
.L_167:
        /*005c*/ 	.word	0x00000000
        /*0060*/ 	.short	0x0009
        /*0062*/ 	.short	0x0048
        /*0064*/ 	.byte	0x00, 0xf5, 0x21, 0x00


	//----- nvinfo : EIATTR_KPARAM_INFO
	.align		4
.L_168:
        /*0068*/ 	.byte	0x04, 0x17
        /*006a*/ 	.short	(.L_170 - .L_169)
.L_169:
        /*006c*/ 	.word	0x00000000
        /*0070*/ 	.short	0x0008
        /*0072*/ 	.short	0x0040
        /*0074*/ 	.byte	0x00, 0xf5, 0x21, 0x00


	//----- nvinfo : EIATTR_KPARAM_INFO
	.align		4
.L_170:
        /*0078*/ 	.byte	0x04, 0x17
        /*007a*/ 	.short	(.L_172 - .L_171)
.L_171:
        /*007c*/ 	.word	0x00000000
        /*0080*/ 	.short	0x0007
        /*0082*/ 	.short	0x0038
        /*0084*/ 	.byte	0x00, 0xf5, 0x21, 0x00


	//----- nvinfo : EIATTR_KPARAM_INFO
	.align		4
.L_172:
        /*0088*/ 	.byte	0x04, 0x17
        /*008a*/ 	.short	(.L_174 - .L_173)
.L_173:
        /*008c*/ 	.word	0x00000000
        /*0090*/ 	.short	0x0006
        /*0092*/ 	.short	0x0030
        /*0094*/ 	.byte	0x00, 0xf5, 0x21, 0x00


	//----- nvinfo : EIATTR_KPARAM_INFO
	.align		4
.L_174:
        /*0098*/ 	.byte	0x04, 0x17
        /*009a*/ 	.short	(.L_176 - .L_175)
.L_175:
        /*009c*/ 	.word	0x00000000
        /*00a0*/ 	.short	0x0005
        /*00a2*/ 	.short	0x0028
        /*00a4*/ 	.byte	0x00, 0xf5, 0x21, 0x00


	//----- nvinfo : EIATTR_KPARAM_INFO
	.align		4
.L_176:
        /*00a8*/ 	.byte	0x04, 0x17
        /*00aa*/ 	.short	(.L_178 - .L_177)
.L_177:
        /*00ac*/ 	.word	0x00000000
        /*00b0*/ 	.short	0x0004
        /*00b2*/ 	.short	0x0020
        /*00b4*/ 	.byte	0x00, 0xf5, 0x21, 0x00


	//----- nvinfo : EIATTR_KPARAM_INFO
	.align		4
.L_178:
        /*00b8*/ 	.byte	0x04, 0x17
        /*00ba*/ 	.short	(.L_180 - .L_179)
.L_179:
        /*00bc*/ 	.word	0x00000000
        /*00c0*/ 	.short	0x0003
        /*00c2*/ 	.short	0x0018
        /*00c4*/ 	.byte	0x00, 0xf5, 0x21, 0x00


	//----- nvinfo : EIATTR_KPARAM_INFO
	.align		4
.L_180:
        /*00c8*/ 	.byte	0x04, 0x17
        /*00ca*/ 	.short	(.L_182 - .L_181)
.L_181:
        /*00cc*/ 	.word	0x00000000
        /*00d0*/ 	.short	0x0002
        /*00d2*/ 	.short	0x0010
        /*00d4*/ 	.byte	0x00, 0xf5, 0x21, 0x00


	//----- nvinfo : EIATTR_KPARAM_INFO
	.align		4
.L_182:
        /*00d8*/ 	.byte	0x04, 0x17
        /*00da*/ 	.short	(.L_184 - .L_183)
.L_183:
        /*00dc*/ 	.word	0x00000000
        /*00e0*/ 	.short	0x0001
        /*00e2*/ 	.short	0x0008
        /*00e4*/ 	.byte	0x00, 0xf5, 0x21, 0x00


	//----- nvinfo : EIATTR_KPARAM_INFO
	.align		4
.L_184:
        /*00e8*/ 	.byte	0x04, 0x17
        /*00ea*/ 	.short	(.L_186 - .L_185)
.L_185:
        /*00ec*/ 	.word	0x00000000
        /*00f0*/ 	.short	0x0000
        /*00f2*/ 	.short	0x0000
        /*00f4*/ 	.byte	0x00, 0xf5, 0x21, 0x00


	//----- nvinfo : EIATTR_SPARSE_MMA_MASK
	.align		4
.L_186:
        /*00f8*/ 	.byte	0x03, 0x50
        /*00fa*/ 	.short	0x0000


	//----- nvinfo : EIATTR_MAXREG_COUNT
	.align		4
        /*00fc*/ 	.byte	0x03, 0x1b
        /*00fe*/ 	.short	0x00ff


	//----- nvinfo : EIATTR_MERCURY_ISA_VERSION
	.align		4
        /*0100*/ 	.byte	0x03, 0x5f
        /*0102*/ 	.short	0x0101


	//----- nvinfo : EIATTR_VRC_CTA_INIT_COUNT
	.align		4
        /*0104*/ 	.byte	0x02, 0x4a
	.zero		1
	.zero		1


	//----- nvinfo : EIATTR_EXIT_INSTR_OFFSETS
	.align		4
        /*0108*/ 	.byte	0x04, 0x1c
        /*010a*/ 	.short	(.L_188 - .L_187)


	//   ....[0]....
.L_187:
        /*010c*/ 	.word	0x000000c0


	//   ....[1]....
        /*0110*/ 	.word	0x000021c0


	//----- nvinfo : EIATTR_CRS_STACK_SIZE
	.align		4
.L_188:
        /*0114*/ 	.byte	0x04, 0x1e
        /*0116*/ 	.short	(.L_190 - .L_189)
.L_189:
        /*0118*/ 	.word	0x00000000


	//----- nvinfo : EIATTR_CBANK_PARAM_SIZE
	.align		4
.L_190:
        /*011c*/ 	.byte	0x03, 0x19
        /*011e*/ 	.short	0x0078


	//----- nvinfo : EIATTR_PARAM_CBANK
	.align		4
        /*0120*/ 	.byte	0x04, 0x0a
        /*0122*/ 	.short	(.L_192 - .L_191)
	.align		4
.L_191:
        /*0124*/ 	.word	index@(.nv.constant0._Z19iterateScheme_part6PdS_S_S_S_S_S_S_S_S_S_S_ddd)
        /*0128*/ 	.short	0x0380
        /*012a*/ 	.short	0x0078


	//----- nvinfo : EIATTR_SW_WAR
	.align		4
.L_192:
        /*012c*/ 	.byte	0x04, 0x36
        /*012e*/ 	.short	(.L_194 - .L_193)
.L_193:
        /*0130*/ 	.word	0x00000008
.L_194:


//--------------------- .nv.info._Z19iterateScheme_part5PdS_S_S_S_S_S_S_S_S_S_S_ddd --------------------------
	.section	.nv.info._Z19iterateScheme_part5PdS_S_S_S_S_S_S_S_S_S_S_ddd,"",@"SHT_CUDA_INFO"
	.sectionflags	@""
	.align	4


	//----- nvinfo : EIATTR_CUDA_API_VERSION
	.align		4
        /*0000*/ 	.byte	0x04, 0x37
        /*0002*/ 	.short	(.L_196 - .L_195)
.L_195:
        /*0004*/ 	.word	0x00000082


	//----- nvinfo : EIATTR_KPARAM_INFO
	.align		4
.L_196:
        /*0008*/ 	.byte	0x04, 0x17
        /*000a*/ 	.short	(.L_198 - .L_197)
.L_197:
        /*000c*/ 	.word	0x00000000
        /*0010*/ 	.short	0x000e
        /*0012*/ 	.short	0x0070
        /*0014*/ 	.byte	0x00, 0xf0, 0x21, 0x00


	//----- nvinfo : EIATTR_KPARAM_INFO
	.align		4
.L_198:
        /*0018*/ 	.byte	0x04, 0x17
        /*001a*/ 	.short	(.L_200 - .L_199)
.L_199:
        /*001c*/ 	.word	0x00000000
        /*0020*/ 	.short	0x000d
        /*0022*/ 	.short	0x0068
        /*0024*/ 	.byte	0x00, 0xf0, 0x21, 0x00


	//----- nvinfo : EIATTR_KPARAM_INFO
	.align		4
.L_200:
        /*0028*/ 	.byte	0x04, 0x17
        /*002a*/ 	.short	(.L_202 - .L_201)
.L_201:
        /*002c*/ 	.word	0x00000000
        /*0030*/ 	.short	0x000c
        /*0032*/ 	.short	0x0060
        /*0034*/ 	.byte	0x00, 0xf0, 0x21, 0x00


	//----- nvinfo : EIATTR_KPARAM_INFO
	.align		4
.L_202:
        /*0038*/ 	.byte	0x04, 0x17
        /*003a*/ 	.short	(.L_204 - .L_203)
.L_203:
        /*003c*/ 	.word	0x00000000
        /*0040*/ 	.short	0x000b
        /*0042*/ 	.short	0x0058
        /*0044*/ 	.byte	0x00, 0xf5, 0x21, 0x00


	//----- nvinfo : EIATTR_KPARAM_INFO
	.align		4
.L_204:
        /*0048*/ 	.byte	0x04, 0x17
        /*004a*/ 	.short	(.L_206 - .L_205)
.L_205:
        /*004c*/ 	.word	0x00000000
        /*0050*/ 	.short	0x000a
        /*0052*/ 	.short	0x0050
        /*0054*/ 	.byte	0x00, 0xf5, 0x21, 0x00


	//----- nvinfo : EIATTR_KPARAM_INFO
	.align		4
.L_206:
        /*0058*/ 	.byte	0x04, 0x17
        /*005a*/ 	.short	(.L_208 - .L_207)
.L_207:
        /*005c*/ 	.word	0x00000000
        /*0060*/ 	.short	0x0009
        /*0062*/ 	.short	0x0048
        /*0064*/ 	.byte	0x00, 0xf5, 0x21, 0x00


	//----- nvinfo : EIATTR_KPARAM_INFO
	.align		4
.L_208:
        /*0068*/ 	.byte	0x04, 0x17
        /*006a*/ 	.short	(.L_210 - .L_209)
.L_209:
        /*006c*/ 	.word	0x00000000
        /*0070*/ 	.short	0x0008
        /*0072*/ 	.short	0x0040
        /*0074*/ 	.byte	0x00, 0xf5, 0x21, 0x00


	//----- nvinfo : EIATTR_KPARAM_INFO
	.align		4
.L_210:
        /*0078*/ 	.byte	0x04, 0x17
        /*007a*/ 	.short	(.L_212 - .L_211)
.L_211:
        /*007c*/ 	.word	0x00000000
        /*0080*/ 	.short	0x0007
        /*0082*/ 	.short	0x0038
        /*0084*/ 	.byte	0x00, 0xf5, 0x21, 0x00


	//----- nvinfo : EIATTR_KPARAM_INFO
	.align		4
.L_212:
        /*0088*/ 	.byte	0x04, 0x17
        /*008a*/ 	.short	(.L_214 - .L_213)
.L_213:
        /*008c*/ 	.word	0x00000000
        /*0090*/ 	.short	0x0006
        /*0092*/ 	.short	0x0030
        /*0094*/ 	.byte	0x00, 0xf5, 0x21, 0x00


	//----- nvinfo : EIATTR_KPARAM_INFO
	.align		4
.L_214:
        /*0098*/ 	.byte	0x04, 0x17
        /*009a*/ 	.short	(.L_216 - .L_215)
.L_215:
        /*009c*/ 	.word	0x00000000
        /*00a0*/ 	.short	0x0005
        /*00a2*/ 	.short	0x0028
        /*00a4*/ 	.byte	0x00, 0xf5, 0x21, 0x00


	//----- nvinfo : EIATTR_KPARAM_INFO
	.align		4
.L_216:
        /*00a8*/ 	.byte	0x04, 0x17
        /*00aa*/ 	.short	(.L_218 - .L_217)
.L_217:
        /*00ac*/ 	.word	0x00000000
        /*00b0*/ 	.short	0x0004
        /*00b2*/ 	.short	0x0020
        /*00b4*/ 	.byte	0x00, 0xf5, 0x21, 0x00


	//----- nvinfo : EIATTR_KPARAM_INFO
	.align		4
.L_218:
        /*00b8*/ 	.byte	0x04, 0x17
        /*00ba*/ 	.short	(.L_220 - .L_219)
.L_219:
        /*00bc*/ 	.word	0x00000000
        /*00c0*/ 	.short	0x0003
        /*00c2*/ 	.short	0x0018
        /*00c4*/ 	.byte	0x00, 0xf5, 0x21, 0x00


	//----- nvinfo : EIATTR_KPARAM_INFO
	.align		4
.L_220:
        /*00c8*/ 	.byte	0x04, 0x17
        /*00ca*/ 	.short	(.L_222 - .L_221)
.L_221:
        /*00cc*/ 	.word	0x00000000
        /*00d0*/ 	.short	0x0002
        /*00d2*/ 	.short	0x0010
        /*00d4*/ 	.byte	0x00, 0xf5, 0x21, 0x00


	//----- nvinfo : EIATTR_KPARAM_INFO
	.align		4
.L_222:
        /*00d8*/ 	.byte	0x04, 0x17
        /*00da*/ 	.short	(.L_224 - .L_223)
.L_223:
        /*00dc*/ 	.word	0x00000000
        /*00e0*/ 	.short	0x0001
        /*00e2*/ 	.short	0x0008
        /*00e4*/ 	.byte	0x00, 0xf5, 0x21, 0x00


	//----- nvinfo : EIATTR_KPARAM_INFO
	.align		4
.L_224:
        /*00e8*/ 	.byte	0x04, 0x17
        /*00ea*/ 	.short	(.L_226 - .L_225)
.L_225:
        /*00ec*/ 	.word	0x00000000
        /*00f0*/ 	.short	0x0000
        /*00f2*/ 	.short	0x0000
        /*00f4*/ 	.byte	0x00, 0xf5, 0x21, 0x00


	//----- nvinfo : EIATTR_SPARSE_MMA_MASK
	.align		4
.L_226:
        /*00f8*/ 	.byte	0x03, 0x50
        /*00fa*/ 	.short	0x0000


	//----- nvinfo : EIATTR_MAXREG_COUNT
	.align		4
        /*00fc*/ 	.byte	0x03, 0x1b
        /*00fe*/ 	.short	0x00ff


	//----- nvinfo : EIATTR_MERCURY_ISA_VERSION
	.align		4
        /*0100*/ 	.byte	0x03, 0x5f
        /*0102*/ 	.short	0x0101


	//----- nvinfo : EIATTR_VRC_CTA_INIT_COUNT
	.align		4
        /*0104*/ 	.byte	0x02, 0x4a
	.zero		1
	.zero		1


	//----- nvinfo : EIATTR_EXIT_INSTR_OFFSETS
	.align		4
        /*0108*/ 	.byte	0x04, 0x1c
        /*010a*/ 	.short	(.L_228 - .L_227)


	//   ....[0]....
.L_227:
        /*010c*/ 	.word	0x000000c0


	//   ....[1]....
        /*0110*/ 	.word	0x000035e0


	//----- nvinfo : EIATTR_CRS_STACK_SIZE
	.align		4
.L_228:
        /*0114*/ 	.byte	0x04, 0x1e
        /*0116*/ 	.short	(.L_230 - .L_229)
.L_229:
        /*0118*/ 	.word	0x00000000


	//----- nvinfo : EIATTR_CBANK_PARAM_SIZE
	.align		4
.L_230:
        /*011c*/ 	.byte	0x03, 0x19
        /*011e*/ 	.short	0x0078


	//----- nvinfo : EIATTR_PARAM_CBANK
	.align		4
        /*0120*/ 	.byte	0x04, 0x0a
        /*0122*/ 	.short	(.L_232 - .L_231)
	.align		4
.L_231:
        /*0124*/ 	.word	index@(.nv.constant0._Z19iterateScheme_part5PdS_S_S_S_S_S_S_S_S_S_S_ddd)
        /*0128*/ 	.short	0x0380
        /*012a*/ 	.short	0x0078


	//----- nvinfo : EIATTR_SW_WAR
	.align		4
.L_232:
        /*012c*/ 	.byte	0x04, 0x36
        /*012e*/ 	.short	(.L_234 - .L_233)
.L_233:
        /*0130*/ 	.word	0x00000008
.L_234:


//--------------------- .nv.info._Z19iterateScheme_part4PdS_S_S_S_S_S_S_S_S_S_S_ddd --------------------------
	.section	.nv.info._Z19iterateScheme_part4PdS_S_S_S_S_S_S_S_S_S_S_ddd,"",@"SHT_CUDA_INFO"
	.sectionflags	@""
	.align	4


	//----- nvinfo : EIATTR_CUDA_API_VERSION
	.align		4
        /*0000*/ 	.byte	0x04, 0x37
        /*0002*/ 	.short	(.L_236 - .L_235)
.L_235:
        /*0004*/ 	.word	0x00000082


	//----- nvinfo : EIATTR_KPARAM_INFO
	.align		4
.L_236:
        /*0008*/ 	.byte	0x04, 0x17
        /*000a*/ 	.short	(.L_238 - .L_237)
.L_237:
        /*000c*/ 	.word	0x00000000
        /*0010*/ 	.short	0x000e
        /*0012*/ 	.short	0x0070
        /*0014*/ 	.byte	0x00, 0xf0, 0x21, 0x00


	//----- nvinfo : EIATTR_KPARAM_INFO
	.align		4
.L_238:
        /*0018*/ 	.byte	0x04, 0x17
        /*001a*/ 	.short	(.L_240 - .L_239)
.L_239:
        /*001c*/ 	.word	0x00000000
        /*0020*/ 	.short	0x000d
        /*0022*/ 	.short	0x0068
        /*0024*/ 	.byte	0x00, 0xf0, 0x21, 0x00


	//----- nvinfo : EIATTR_KPARAM_INFO
	.align		4
.L_240:
        /*0028*/ 	.byte	0x04, 0x17
        /*002a*/ 	.short	(.L_242 - .L_241)
.L_241:
        /*002c*/ 	.word	0x00000000
        /*0030*/ 	.short	0x000c
        /*0032*/ 	.short	0x0060
        /*0034*/ 	.byte	0x00, 0xf0, 0x21, 0x00


	//----- nvinfo : EIATTR_KPARAM_INFO
	.align		4
.L_242:
        /*0038*/ 	.byte	0x04, 0x17
        /*003a*/ 	.short	(.L_244 - .L_243)
.L_243:
        /*003c*/ 	.word	0x00000000
        /*0040*/ 	.short	0x000b
        /*0042*/ 	.short	0x0058
        /*0044*/ 	.byte	0x00, 0xf5, 0x21, 0x00


	//----- nvinfo : EIATTR_KPARAM_INFO
	.align		4
.L_244:
        /*0048*/ 	.byte	0x04, 0x17
        /*004a*/ 	.short	(.L_246 - .L_245)
.L_245:
        /*004c*/ 	.word	0x00000000
        /*0050*/ 	.short	0x000a
        /*0052*/ 	.short	0x0050
        /*0054*/ 	.byte	0x00, 0xf5, 0x21, 0x00


	//----- nvinfo : EIATTR_KPARAM_INFO
	.align		4
.L_246:
        /*0058*/ 	.byte	0x04, 0x17
        /*005a*/ 	.short	(.L_248 - .L_247)
.L_247:
        /*005c*/ 	.word	0x00000000
        /*0060*/ 	.short	0x0009
        /*0062*/ 	.short	0x0048
        /*0064*/ 	.byte	0x00, 0xf5, 0x21, 0x00


	//----- nvinfo : EIATTR_KPARAM_INFO
	.align		4
.L_248:
        /*0068*/ 	.byte	0x04, 0x17
        /*006a*/ 	.short	(.L_250 - .L_249)
.L_249:
        /*006c*/ 	.word	0x00000000
        /*0070*/ 	.short	0x0008
        /*0072*/ 	.short	0x0040
        /*0074*/ 	.byte	0x00, 0xf5, 0x21, 0x00


	//----- nvinfo : EIATTR_KPARAM_INFO
	.align		4
.L_250:
        /*0078*/ 	.byte	0x04, 0x17
        /*007a*/ 	.short	(.L_252 - .L_251)
.L_251:
        /*007c*/ 	.word	0x00000000
        /*0080*/ 	.short	0x0007
        /*0082*/ 	.short	0x0038
        /*0084*/ 	.byte	0x00, 0xf5, 0x21, 0x00


	//----- nvinfo : EIATTR_KPARAM_INFO
	.align		4
.L_252:
        /*0088*/ 	.byte	0x04, 0x17
        /*008a*/ 	.short	(.L_254 - .L_253)
.L_253:
        /*008c*/ 	.word	0x00000000
        /*0090*/ 	.short	0x0006
        /*0092*/ 	.short	0x0030
        /*0094*/ 	.byte	0x00, 0xf5, 0x21, 0x00


	//----- nvinfo : EIATTR_KPARAM_INFO
	.align		4
.L_254:
        /*0098*/ 	.byte	0x04, 0x17
        /*009a*/ 	.short	(.L_256 - .L_255)
.L_255:
        /*009c*/ 	.word	0x00000000
        /*00a0*/ 	.short	0x0005
        /*00a2*/ 	.short	0x0028
        /*00a4*/ 	.byte	0x00, 0xf5, 0x21, 0x00


	//----- nvinfo : EIATTR_KPARAM_INFO
	.align		4
.L_256:
        /*00a8*/ 	.byte	0x04, 0x17
        /*00aa*/ 	.short	(.L_258 - .L_257)
.L_257:
        /*00ac*/ 	.word	0x00000000
        /*00b0*/ 	.short	0x0004
        /*00b2*/ 	.short	0x0020
        /*00b4*/ 	.byte	0x00, 0xf5, 0x21, 0x00


	//----- nvinfo : EIATTR_KPARAM_INFO
	.align		4
.L_258:
        /*00b8*/ 	.byte	0x04, 0x17
        /*00ba*/ 	.short	(.L_260 - .L_259)
.L_259:
        /*00bc*/ 	.word	0x00000000
        /*00c0*/ 	.short	0x0003
        /*00c2*/ 	.short	0x0018
        /*00c4*/ 	.byte	0x00, 0xf5, 0x21, 0x00


	//----- nvinfo : EIATTR_KPARAM_INFO
	.align		4
.L_260:
        /*00c8*/ 	.byte	0x04, 0x17
        /*00ca*/ 	.short	(.L_262 - .L_261)
.L_261:
        /*00cc*/ 	.word	0x00000000
        /*00d0*/ 	.short	0x0002
        /*00d2*/ 	.short	0x0010
        /*00d4*/ 	.byte	0x00, 0xf5, 0x21, 0x00


	//----- nvinfo : EIATTR_KPARAM_INFO
	.align		4
.L_262:
        /*00d8*/ 	.byte	0x04, 0x17
        /*00da*/ 	.short	(.L_264 - .L_263)
.L_263:
        /*00dc*/ 	.word	0x00000000
        /*00e0*/ 	.short	0x0001
        /*00e2*/ 	.short	0x0008
        /*00e4*/ 	.byte	0x00, 0xf5, 0x21, 0x00


	//----- nvinfo : EIATTR_KPARAM_INFO
	.align		4
.L_264:
        /*00e8*/ 	.byte	0x04, 0x17
        /*00ea*/ 	.short	(.L_266 - .L_265)
.L_265:
        /*00ec*/ 	.word	0x00000000
        /*00f0*/ 	.short	0x0000
        /*00f2*/ 	.short	0x0000
        /*00f4*/ 	.byte	0x00, 0xf5, 0x21, 0x00


	//----- nvinfo : EIATTR_SPARSE_MMA_MASK
	.align		4
.L_266:
        /*00f8*/ 	.byte	0x03, 0x50
        /*00fa*/ 	.short	0x0000


	//----- nvinfo : EIATTR_MAXREG_COUNT
	.align		4
        /*00fc*/ 	.byte	0x03, 0x1b
        /*00fe*/ 	.short	0x00ff


	//----- nvinfo : EIATTR_MERCURY_ISA_VERSION
	.align		4
        /*0100*/ 	.byte	0x03, 0x5f
        /*0102*/ 	.short	0x0101


	//----- nvinfo : EIATTR_VRC_CTA_INIT_COUNT
	.align		4
        /*0104*/ 	.byte	0x02, 0x4a
	.zero		1
	.zero		1


	//----- nvinfo : EIATTR_EXIT_INSTR_OFFSETS
	.align		4
        /*0108*/ 	.byte	0x04, 0x1c
        /*010a*/ 	.short	(.L_268 - .L_267)


	//   ....[0]....
.L_267:
        /*010c*/ 	.word	0x000000c0


	//   ....[1]....
        /*0110*/ 	.word	0x00000100


	//   ....[2]....
        /*0114*/ 	.word	0x00000240


	//----- nvinfo : EIATTR_CBANK_PARAM_SIZE
	.align		4
.L_268:
        /*0118*/ 	.byte	0x03, 0x19
        /*011a*/ 	.short	0x0078


	//----- nvinfo : EIATTR_PARAM_CBANK
	.align		4
        /*011c*/ 	.byte	0x04, 0x0a
        /*011e*/ 	.short	(.L_270 - .L_269)
	.align		4
.L_269:
        /*0120*/ 	.word	index@(.nv.constant0._Z19iterateScheme_part4PdS_S_S_S_S_S_S_S_S_S_S_ddd)
        /*0124*/ 	.short	0x0380
        /*0126*/ 	.short	0x0078


	//----- nvinfo : EIATTR_SW_WAR
	.align		4
.L_270:
        /*0128*/ 	.byte	0x04, 0x36
        /*012a*/ 	.short	(.L_272 - .L_271)
.L_271:
        /*012c*/ 	.word	0x00000008
.L_272:


//--------------------- .nv.info._Z19iterateScheme_part3PdS_S_S_S_S_S_S_S_S_S_S_ddd --------------------------
	.section	.nv.info._Z19iterateScheme_part3PdS_S_S_S_S_S_S_S_S_S_S_ddd,"",@"SHT_CUDA_INFO"
	.sectionflags	@""
	.align	4


	//----- nvinfo : EIATTR_CUDA_API_VERSION
	.align		4
        /*0000*/ 	.byte	0x04, 0x37
        /*0002*/ 	.short	(.L_274 - .L_273)
.L_273:
        /*0004*/ 	.word	0x00000082


	//----- nvinfo : EIATTR_KPARAM_INFO
	.align		4
.L_274:
        /*0008*/ 	.byte	0x04, 0x17
        /*000a*/ 	.short	(.L_276 - .L_275)
.L_275:
        /*000c*/ 	.word	0x00000000
        /*0010*/ 	.short	0x000e
        /*0012*/ 	.short	0x0070
        /*0014*/ 	.byte	0x00, 0xf0, 0x21, 0x00


	//----- nvinfo : EIATTR_KPARAM_INFO
	.align		4
.L_276:
        /*0018*/ 	.byte	0x04, 0x17
        /*001a*/ 	.short	(.L_278 - .L_277)
.L_277:
        /*001c*/ 	.word	0x00000000
        /*0020*/ 	.short	0x000d
        /*0022*/ 	.short	0x0068
        /*0024*/ 	.byte	0x00, 0xf0, 0x21, 0x00


	//----- nvinfo : EIATTR_KPARAM_INFO
	.align		4
.L_278:
        /*0028*/ 	.byte	0x04, 0x17
        /*002a*/ 	.short	(.L_280 - .L_279)
.L_279:
        /*002c*/ 	.word	0x00000000
        /*0030*/ 	.short	0x000c
        /*0032*/ 	.short	0x0060
        /*0034*/ 	.byte	0x00, 0xf0, 0x21, 0x00


	//----- nvinfo : EIATTR_KPARAM_INFO
	.align		4
.L_280:
        /*0038*/ 	.byte	0x04, 0x17
        /*003a*/ 	.short	(.L_282 - .L_281)
.L_281:
        /*003c*/ 	.word	0x00000000
        /*0040*/ 	.short	0x000b
        /*0042*/ 	.short	0x0058
        /*0044*/ 	.byte	0x00, 0xf5, 0x21, 0x00


	//----- nvinfo : EIATTR_KPARAM_INFO
	.align		4
.L_282:
        /*0048*/ 	.byte	0x04, 0x17
        /*004a*/ 	.short	(.L_284 - .L_283)
.L_283:
        /*004c*/ 	.word	0x00000000
        /*0050*/ 	.short	0x000a
        /*0052*/ 	.short	0x0050
        /*0054*/ 	.byte	0x00, 0xf5, 0x21, 0x00


	//----- nvinfo : EIATTR_KPARAM_INFO
	.align		4
.L_284:
        /*0058*/ 	.byte	0x04, 0x17
        /*005a*/ 	.short	(.L_286 - .L_285)
.L_285:
        /*005c*/ 	.word	0x00000000
        /*0060*/ 	.short	0x0009
        /*0062*/ 	.short	0x0048
        /*0064*/ 	.byte	0x00, 0xf5, 0x21, 0x00


	//----- nvinfo : EIATTR_KPARAM_INFO
	.align		4
.L_286:
        /*0068*/ 	.byte	0x04, 0x17
        /*006a*/ 	.short	(.L_288 - .L_287)
.L_287:
        /*006c*/ 	.word	0x00000000
        /*0070*/ 	.short	0x0008
        /*0072*/ 	.short	0x0040
        /*0074*/ 	.byte	0x00, 0xf5, 0x21, 0x00


	//----- nvinfo : EIATTR_KPARAM_INFO
	.align		4
.L_288:
        /*0078*/ 	.byte	0x04, 0x17
        /*007a*/ 	.short	(.L_290 - .L_289)
.L_289:
        /*007c*/ 	.word	0x00000000
        /*0080*/ 	.short	0x0007
        /*0082*/ 	.short	0x0038
        /*0084*/ 	.byte	0x00, 0xf5, 0x21, 0x00


	//----- nvinfo : EIATTR_KPARAM_INFO
	.align		4
.L_290:
        /*0088*/ 	.byte	0x04, 0x17
        /*008a*/ 	.short	(.L_292 - .L_291)
.L_291:
        /*008c*/ 	.word	0x00000000
        /*0090*/ 	.short	0x0006
        /*0092*/ 	.short	0x0030
        /*0094*/ 	.byte	0x00, 0xf5, 0x21, 0x00


	//----- nvinfo : EIATTR_KPARAM_INFO
	.align		4
.L_292:
        /*0098*/ 	.byte	0x04, 0x17
        /*009a*/ 	.short	(.L_294 - .L_293)
.L_293:
        /*009c*/ 	.word	0x00000000
        /*00a0*/ 	.short	0x0005
        /*00a2*/ 	.short	0x0028
        /*00a4*/ 	.byte	0x00, 0xf5, 0x21, 0x00


	//----- nvinfo : EIATTR_KPARAM_INFO
	.align		4
.L_294:
        /*00a8*/ 	.byte	0x04, 0x17
        /*00aa*/ 	.short	(.L_296 - .L_295)
.L_295:
        /*00ac*/ 	.word	0x00000000
        /*00b0*/ 	.short	0x0004
        /*00b2*/ 	.short	0x0020
        /*00b4*/ 	.byte	0x00, 0xf5, 0x21, 0x00


	//----- nvinfo : EIATTR_KPARAM_INFO
	.align		4
.L_296:
        /*00b8*/ 	.byte	0x04, 0x17
        /*00ba*/ 	.short	(.L_298 - .L_297)
.L_297:
        /*00bc*/ 	.word	0x00000000
        /*00c0*/ 	.short	0x0003
        /*00c2*/ 	.short	0x0018
        /*00c4*/ 	.byte	0x00, 0xf5, 0x21, 0x00


	//----- nvinfo : EIATTR_KPARAM_INFO
	.align		4
.L_298:
        /*00c8*/ 	.byte	0x04, 0x17
        /*00ca*/ 	.short	(.L_300 - .L_299)
.L_299:
        /*00cc*/ 	.word	0x00000000
        /*00d0*/ 	.short	0x0002
        /*00d2*/ 	.short	0x0010
        /*00d4*/ 	.byte	0x00, 0xf5, 0x21, 0x00


	//----- nvinfo : EIATTR_KPARAM_INFO
	.align		4
.L_300:
        /*00d8*/ 	.byte	0x04, 0x17
        /*00da*/ 	.short	(.L_302 - .L_301)
.L_301:
        /*00dc*/ 	.word	0x00000000
        /*00e0*/ 	.short	0x0001
        /*00e2*/ 	.short	0x0008
        /*00e4*/ 	.byte	0x00, 0xf5, 0x21, 0x00


	//----- nvinfo : EIATTR_KPARAM_INFO
	.align		4
.L_302:
        /*00e8*/ 	.byte	0x04, 0x17
        /*00ea*/ 	.short	(.L_304 - .L_303)
.L_303:
        /*00ec*/ 	.word	0x00000000
        /*00f0*/ 	.short	0x0000
        /*00f2*/ 	.short	0x0000
        /*00f4*/ 	.byte	0x00, 0xf5, 0x21, 0x00


	//----- nvinfo : EIATTR_SPARSE_MMA_MASK
	.align		4
.L_304:
        /*00f8*/ 	.byte	0x03, 0x50
        /*00fa*/ 	.short	0x0000


	//----- nvinfo : EIATTR_MAXREG_COUNT
	.align		4
        /*00fc*/ 	.byte	0x03, 0x1b
        /*00fe*/ 	.short	0x00ff


	//----- nvinfo : EIATTR_MERCURY_ISA_VERSION
	.align		4
        /*0100*/ 	.byte	0x03, 0x5f
        /*0102*/ 	.short	0x0101


	//----- nvinfo : EIATTR_VRC_CTA_INIT_COUNT
	.align		4
        /*0104*/ 	.byte	0x02, 0x4a
	.zero		1
	.zero		1


	//----- nvinfo : EIATTR_EXIT_INSTR_OFFSETS
	.align		4
        /*0108*/ 	.byte	0x04, 0x1c
        /*010a*/ 	.short	(.L_306 - .L_305)


	//   ....[0]....
.L_305:
        /*010c*/ 	.word	0x000000c0


	//   ....[1]....
        /*0110*/ 	.word	0x000001f0


	//   ....[2]....
        /*0114*/ 	.word	0x00000330


	//   ....[3]....
        /*0118*/ 	.word	0x00000360


	//   ....[4]....
        /*011c*/ 	.word	0x000005e0


	//----- nvinfo : EIATTR_CRS_STACK_SIZE
	.align		4
.L_306:
        /*0120*/ 	.byte	0x04, 0x1e
        /*0122*/ 	.short	(.L_308 - .L_307)
.L_307:
        /*0124*/ 	.word	0x00000000


	//----- nvinfo : EIATTR_CBANK_PARAM_SIZE
	.align		4
.L_308:
        /*0128*/ 	.byte	0x03, 0x19
        /*012a*/ 	.short	0x0078


	//----- nvinfo : EIATTR_PARAM_CBANK
	.align		4
        /*012c*/ 	.byte	0x04, 0x0a
        /*012e*/ 	.short	(.L_310 - .L_309)
	.align		4
.L_309:
        /*0130*/ 	.word	index@(.nv.constant0._Z19iterateScheme_part3PdS_S_S_S_S_S_S_S_S_S_S_ddd)
        /*0134*/ 	.short	0x0380
        /*0136*/ 	.short	0x0078


	//----- nvinfo : EIATTR_SW_WAR
	.align		4
.L_310:
        /*0138*/ 	.byte	0x04, 0x36
        /*013a*/ 	.short	(.L_312 - .L_311)
.L_311:
        /*013c*/ 	.word	0x00000008
.L_312:


//--------------------- .nv.info._Z19iterateScheme_part2PdS_S_S_S_S_S_S_S_S_S_S_ddd --------------------------
	.section	.nv.info._Z19iterateScheme_part2PdS_S_S_S_S_S_S_S_S_S_S_ddd,"",@"SHT_CUDA_INFO"
	.sectionflags	@""
	.align	4


	//----- nvinfo : EIATTR_CUDA_API_VERSION
	.align		4
        /*0000*/ 	.byte	0x04, 0x37
        /*0002*/ 	.short	(.L_314 - .L_313)
.L_313:
        /*0004*/ 	.word	0x00000082


	//----- nvinfo : EIATTR_KPARAM_INFO
	.align		4
.L_314:
        /*0008*/ 	.byte	0x04, 0x17
        /*000a*/ 	.short	(.L_316 - .L_315)
.L_315:
        /*000c*/ 	.word	0x00000000
        /*0010*/ 	.short	0x000e
        /*0012*/ 	.short	0x0070
        /*0014*/ 	.byte	0x00, 0xf0, 0x21, 0x00


	//----- nvinfo : EIATTR_KPARAM_INFO
	.align		4
.L_316:
        /*0018*/ 	.byte	0x04, 0x17
        /*001a*/ 	.short	(.L_318 - .L_317)
.L_317:
        /*001c*/ 	.word	0x00000000
        /*0020*/ 	.short	0x000d
        /*0022*/ 	.short	0x0068
        /*0024*/ 	.byte	0x00, 0xf0, 0x21, 0x00


	//----- nvinfo : EIATTR_KPARAM_INFO
	.align		4
.L_318:
        /*0028*/ 	.byte	0x04, 0x17
        /*002a*/ 	.short	(.L_320 - .L_319)
.L_319:
        /*002c*/ 	.word	0x00000000
        /*0030*/ 	.short	0x000c
        /*0032*/ 	.short	0x0060
        /*0034*/ 	.byte	0x00, 0xf0, 0x21, 0x00


	//----- nvinfo : EIATTR_KPARAM_INFO
	.align		4
.L_320:
        /*0038*/ 	.byte	0x04, 0x17
        /*003a*/ 	.short	(.L_322 - .L_321)
.L_321:
        /*003c*/ 	.word	0x00000000
        /*0040*/ 	.short	0x000b
        /*0042*/ 	.short	0x0058
        /*0044*/ 	.byte	0x00, 0xf5, 0x21, 0x00


	//----- nvinfo : EIATTR_KPARAM_INFO
	.align		4
.L_322:
        /*0048*/ 	.byte	0x04, 0x17
        /*004a*/ 	.short	(.L_324 - .L_323)
.L_323:
        /*004c*/ 	.word	0x00000000
        /*0050*/ 	.short	0x000a
        /*0052*/ 	.short	0x0050
        /*0054*/ 	.byte	0x00, 0xf5, 0x21, 0x00


	//----- nvinfo : EIATTR_KPARAM_INFO
	.align		4
.L_324:
        /*0058*/ 	.byte	0x04, 0x17
        /*005a*/ 	.short	(.L_326 - .L_325)
.L_325:
        /*005c*/ 	.word	0x00000000
        /*0060*/ 	.short	0x0009
        /*0062*/ 	.short	0x0048
        /*0064*/ 	.byte	0x00, 0xf5, 0x21, 0x00


	//----- nvinfo : EIATTR_KPARAM_INFO
	.align		4
.L_326:
        /*0068*/ 	.byte	0x04, 0x17
        /*006a*/ 	.short	(.L_328 - .L_327)
.L_327:
        /*006c*/ 	.word	0x00000000
        /*0070*/ 	.short	0x0008
        /*0072*/ 	.short	0x0040
        /*0074*/ 	.byte	0x00, 0xf5, 0x21, 0x00


	//----- nvinfo : EIATTR_KPARAM_INFO
	.align		4
.L_328:
        /*0078*/ 	.byte	0x04, 0x17
        /*007a*/ 	.short	(.L_330 - .L_329)
.L_329:
        /*007c*/ 	.word	0x00000000
        /*0080*/ 	.short	0x0007
        /*0082*/ 	.short	0x0038
        /*0084*/ 	.byte	0x00, 0xf5, 0x21, 0x00


	//----- nvinfo : EIATTR_KPARAM_INFO
	.align		4
.L_330:
        /*0088*/ 	.byte	0x04, 0x17
        /*008a*/ 	.short	(.L_332 - .L_331)
.L_331:
        /*008c*/ 	.word	0x00000000
        /*0090*/ 	.short	0x0006
        /*0092*/ 	.short	0x0030
        /*0094*/ 	.byte	0x00, 0xf5, 0x21, 0x00


	//----- nvinfo : EIATTR_KPARAM_INFO
	.align		4
.L_332:
        /*0098*/ 	.byte	0x04, 0x17
        /*009a*/ 	.short	(.L_334 - .L_333)
.L_333:
        /*009c*/ 	.word	0x00000000
        /*00a0*/ 	.short	0x0005
        /*00a2*/ 	.short	0x0028
        /*00a4*/ 	.byte	0x00, 0xf5, 0x21, 0x00


	//----- nvinfo : EIATTR_KPARAM_INFO
	.align		4
.L_334:
        /*00a8*/ 	.byte	0x04, 0x17
        /*00aa*/ 	.short	(.L_336 - .L_335)
.L_335:
        /*00ac*/ 	.word	0x00000000
        /*00b0*/ 	.short	0x0004
        /*00b2*/ 	.short	0x0020
        /*00b4*/ 	.byte	0x00, 0xf5, 0x21, 0x00


	//----- nvinfo : EIATTR_KPARAM_INFO
	.align		4
.L_336:
        /*00b8*/ 	.byte	0x04, 0x17
        /*00ba*/ 	.short	(.L_338 - .L_337)
.L_337:
        /*00bc*/ 	.word	0x00000000
        /*00c0*/ 	.short	0x0003
        /*00c2*/ 	.short	0x0018
        /*00c4*/ 	.byte	0x00, 0xf5, 0x21, 0x00


	//----- nvinfo : EIATTR_KPARAM_INFO
	.align		4
.L_338:
        /*00c8*/ 	.byte	0x04, 0x17
        /*00ca*/ 	.short	(.L_340 - .L_339)
.L_339:
        /*00cc*/ 	.word	0x00000000
        /*00d0*/ 	.short	0x0002
        /*00d2*/ 	.short	0x0010
        /*00d4*/ 	.byte	0x00, 0xf5, 0x21, 0x00


	//----- nvinfo : EIATTR_KPARAM_INFO
	.align		4
.L_340:
        /*00d8*/ 	.byte	0x04, 0x17
        /*00da*/ 	.short	(.L_342 - .L_341)
.L_341:
        /*00dc*/ 	.word	0x00000000
        /*00e0*/ 	.short	0x0001
        /*00e2*/ 	.short	0x0008
        /*00e4*/ 	.byte	0x00, 0xf5, 0x21, 0x00


	//----- nvinfo : EIATTR_KPARAM_INFO
	.align		4
.L_342:
        /*00e8*/ 	.byte	0x04, 0x17
        /*00ea*/ 	.short	(.L_344 - .L_343)
.L_343:
        /*00ec*/ 	.word	0x00000000
        /*00f0*/ 	.short	0x0000
        /*00f2*/ 	.short	0x0000
        /*00f4*/ 	.byte	0x00, 0xf5, 0x21, 0x00


	//----- nvinfo : EIATTR_SPARSE_MMA_MASK
	.align		4
.L_344:
        /*00f8*/ 	.byte	0x03, 0x50
        /*00fa*/ 	.short	0x0000


	//----- nvinfo : EIATTR_MAXREG_COUNT
	.align		4
        /*00fc*/ 	.byte	0x03, 0x1b
        /*00fe*/ 	.short	0x00ff


	//----- nvinfo : EIATTR_MERCURY_ISA_VERSION
	.align		4
        /*0100*/ 	.byte	0x03, 0x5f
        /*0102*/ 	.short	0x0101


	//----- nvinfo : EIATTR_VRC_CTA_INIT_COUNT
	.align		4
        /*0104*/ 	.byte	0x02, 0x4a
	.zero		1
	.zero		1


	//----- nvinfo : EIATTR_EXIT_INSTR_OFFSETS
	.align		4
        /*0108*/ 	.byte	0x04, 0x1c
        /*010a*/ 	.short	(.L_346 - .L_345)


	//   ....[0]....
.L_345:
        /*010c*/ 	.word	0x000000c0


	//   ....[1]....
        /*0110*/ 	.word	0x00001ea0


	//----- nvinfo : EIATTR_CRS_STACK_SIZE
	.align		4
.L_346:
        /*0114*/ 	.byte	0x04, 0x1e
        /*0116*/ 	.short	(.L_348 - .L_347)
.L_347:
        /*0118*/ 	.word	0x00000000


	//----- nvinfo : EIATTR_CBANK_PARAM_SIZE
	.align		4
.L_348:
        /*011c*/ 	.byte	0x03, 0x19
        /*011e*/ 	.short	0x0078


	//----- nvinfo : EIATTR_PARAM_CBANK
	.align		4
        /*0120*/ 	.byte	0x04, 0x0a
        /*0122*/ 	.short	(.L_350 - .L_349)
	.align		4
.L_349:
        /*0124*/ 	.word	index@(.nv.constant0._Z19iterateScheme_part2PdS_S_S_S_S_S_S_S_S_S_S_ddd)
        /*0128*/ 	.short	0x0380
        /*012a*/ 	.short	0x0078


	//----- nvinfo : EIATTR_SW_WAR
	.align		4
.L_350:
        /*012c*/ 	.byte	0x04, 0x36
        /*012e*/ 	.short	(.L_352 - .L_351)
.L_351:
        /*0130*/ 	.word	0x00000008
.L_352:


//--------------------- .nv.info._Z19iterateScheme_part1PdS_S_S_S_S_S_S_S_S_S_S_ddd --------------------------
	.section	.nv.info._Z19iterateScheme_part1PdS_S_S_S_S_S_S_S_S_S_S_ddd,"",@"SHT_CUDA_INFO"
	.sectionflags	@""
	.align	4


	//----- nvinfo : EIATTR_CUDA_API_VERSION
	.align		4
        /*0000*/ 	.byte	0x04, 0x37
        /*0002*/ 	.short	(.L_354 - .L_353)
.L_353:
        /*0004*/ 	.word	0x00000082


	//----- nvinfo : EIATTR_KPARAM_INFO
	.align		4
.L_354:
        /*0008*/ 	.byte	0x04, 0x17
        /*000a*/ 	.short	(.L_356 - .L_355)
.L_355:
        /*000c*/ 	.word	0x00000000
        /*0010*/ 	.short	0x000e
        /*0012*/ 	.short	0x0070
        /*0014*/ 	.byte	0x00, 0xf0, 0x21, 0x00


	//----- nvinfo : EIATTR_KPARAM_INFO
	.align		4
.L_356:
        /*0018*/ 	.byte	0x04, 0x17
        /*001a*/ 	.short	(.L_358 - .L_357)
.L_357:
        /*001c*/ 	.word	0x00000000
        /*0020*/ 	.short	0x000d
        /*0022*/ 	.short	0x0068
        /*0024*/ 	.byte	0x00, 0xf0, 0x21, 0x00


	//----- nvinfo : EIATTR_KPARAM_INFO
	.align		4
.L_358:
        /*0028*/ 	.byte	0x04, 0x17
        /*002a*/ 	.short	(.L_360 - .L_359)
.L_359:
        /*002c*/ 	.word	0x00000000
        /*0030*/ 	.short	0x000c
        /*0032*/ 	.short	0x0060
        /*0034*/ 	.byte	0x00, 0xf0, 0x21, 0x00


	//----- nvinfo : EIATTR_KPARAM_INFO
	.align		4
.L_360:
        /*0038*/ 	.byte	0x04, 0x17
        /*003a*/ 	.short	(.L_362 - .L_361)
.L_361:
        /*003c*/ 	.word	0x00000000
        /*0040*/ 	.short	0x000b
        /*0042*/ 	.short	0x0058
        /*0044*/ 	.byte	0x00, 0xf5, 0x21, 0x00


	//----- nvinfo : EIATTR_KPARAM_INFO
	.align		4
.L_362:
        /*0048*/ 	.byte	0x04, 0x17
        /*004a*/ 	.short	(.L_364 - .L_363)
.L_363:
        /*004c*/ 	.word	0x00000000
        /*0050*/ 	.short	0x000a
        /*0052*/ 	.short	0x0050
        /*0054*/ 	.byte	0x00, 0xf5, 0x21, 0x00


	//----- nvinfo : EIATTR_KPARAM_INFO
	.align		4
.L_364:
        /*0058*/ 	.byte	0x04, 0x17
        /*005a*/ 	.short	(.L_366 - .L_365)
.L_365:
        /*005c*/ 	.word	0x00000000
        /*0060*/ 	.short	0x0009
        /*0062*/ 	.short	0x0048
        /*0064*/ 	.byte	0x00, 0xf5, 0x21, 0x00


	//----- nvinfo : EIATTR_KPARAM_INFO
	.align		4
.L_366:
        /*0068*/ 	.byte	0x04, 0x17
        /*006a*/ 	.short	(.L_368 - .L_367)
.L_367:
        /*006c*/ 	.word	0x00000000
        /*0070*/ 	.short	0x0008
        /*0072*/ 	.short	0x0040
        /*0074*/ 	.byte	0x00, 0xf5, 0x21, 0x00


	//----- nvinfo : EIATTR_KPARAM_INFO
	.align		4
.L_368:
        /*0078*/ 	.byte	0x04, 0x17
        /*007a*/ 	.short	(.L_370 - .L_369)
.L_369:
        /*007c*/ 	.word	0x00000000
        /*0080*/ 	.short	0x0007
        /*0082*/ 	.short	0x0038
        /*0084*/ 	.byte	0x00, 0xf5, 0x21, 0x00


	//----- nvinfo : EIATTR_KPARAM_INFO
	.align		4
.L_370:
        /*0088*/ 	.byte	0x04, 0x17
        /*008a*/ 	.short	(.L_372 - .L_371)
.L_371:
        /*008c*/ 	.word	0x00000000
        /*0090*/ 	.short	0x0006
        /*0092*/ 	.short	0x0030
        /*0094*/ 	.byte	0x00, 0xf5, 0x21, 0x00


	//----- nvinfo : EIATTR_KPARAM_INFO
	.align		4
.L_372:
        /*0098*/ 	.byte	0x04, 0x17
        /*009a*/ 	.short	(.L_374 - .L_373)
.L_373:
        /*009c*/ 	.word	0x00000000
        /*00a0*/ 	.short	0x0005
        /*00a2*/ 	.short	0x0028
        /*00a4*/ 	.byte	0x00, 0xf5, 0x21, 0x00


	//----- nvinfo : EIATTR_KPARAM_INFO
	.align		4
.L_374:
        /*00a8*/ 	.byte	0x04, 0x17
        /*00aa*/ 	.short	(.L_376 - .L_375)
.L_375:
        /*00ac*/ 	.word	0x00000000
        /*00b0*/ 	.short	0x0004
        /*00b2*/ 	.short	0x0020
        /*00b4*/ 	.byte	0x00, 0xf5, 0x21, 0x00


	//----- nvinfo : EIATTR_KPARAM_INFO
	.align		4
.L_376:
        /*00b8*/ 	.byte	0x04, 0x17
        /*00ba*/ 	.short	(.L_378 - .L_377)
.L_377:
        /*00bc*/ 	.word	0x00000000
        /*00c0*/ 	.short	0x0003
        /*00c2*/ 	.short	0x0018
        /*00c4*/ 	.byte	0x00, 0xf5, 0x21, 0x00


	//----- nvinfo : EIATTR_KPARAM_INFO
	.align		4
.L_378:
        /*00c8*/ 	.byte	0x04, 0x17
        /*00ca*/ 	.short	(.L_380 - .L_379)
.L_379:
        /*00cc*/ 	.word	0x00000000
        /*00d0*/ 	.short	0x0002
        /*00d2*/ 	.short	0x0010
        /*00d4*/ 	.byte	0x00, 0xf5, 0x21, 0x00


	//----- nvinfo : EIATTR_KPARAM_INFO
	.align		4
.L_380:
        /*00d8*/ 	.byte	0x04, 0x17
        /*00da*/ 	.short	(.L_382 - .L_381)
.L_381:
        /*00dc*/ 	.word	0x00000000
        /*00e0*/ 	.short	0x0001
        /*00e2*/ 	.short	0x0008
        /*00e4*/ 	.byte	0x00, 0xf5, 0x21, 0x00


	//----- nvinfo : EIATTR_KPARAM_INFO
	.align		4
.L_382:
        /*00e8*/ 	.byte	0x04, 0x17
        /*00ea*/ 	.short	(.L_384 - .L_383)
.L_383:
        /*00ec*/ 	.word	0x00000000
        /*00f0*/ 	.short	0x0000
        /*00f2*/ 	.short	0x0000
        /*00f4*/ 	.byte	0x00, 0xf5, 0x21, 0x00


	//----- nvinfo : EIATTR_SPARSE_MMA_MASK
	.align		4
.L_384:
        /*00f8*/ 	.byte	0x03, 0x50
        /*00fa*/ 	.short	0x0000


	//----- nvinfo : EIATTR_MAXREG_COUNT
	.align		4
        /*00fc*/ 	.byte	0x03, 0x1b
        /*00fe*/ 	.short	0x00ff


	//----- nvinfo : EIATTR_MERCURY_ISA_VERSION
	.align		4
        /*0100*/ 	.byte	0x03, 0x5f
        /*0102*/ 	.short	0x0101


	//----- nvinfo : EIATTR_VRC_CTA_INIT_COUNT
	.align		4
        /*0104*/ 	.byte	0x02, 0x4a
	.zero		1
	.zero		1


	//----- nvinfo : EIATTR_EXIT_INSTR_OFFSETS
	.align		4
        /*0108*/ 	.byte	0x04, 0x1c
        /*010a*/ 	.short	(.L_386 - .L_385)


	//   ....[0]....
.L_385:
        /*010c*/ 	.word	0x000000c0


	//   ....[1]....
        /*0110*/ 	.word	0x00003720


	//----- nvinfo : EIATTR_CRS_STACK_SIZE
	.align		4
.L_386:
        /*0114*/ 	.byte	0x04, 0x1e
        /*0116*/ 	.short	(.L_388 - .L_387)
.L_387:
        /*0118*/ 	.word	0x00000000


	//----- nvinfo : EIATTR_CBANK_PARAM_SIZE
	.align		4
.L_388:
        /*011c*/ 	.byte	0x03, 0x19
        /*011e*/ 	.short	0x0078


	//----- nvinfo : EIATTR_PARAM_CBANK
	.align		4
        /*0120*/ 	.byte	0x04, 0x0a
        /*0122*/ 	.short	(.L_390 - .L_389)
	.align		4
.L_389:
        /*0124*/ 	.word	index@(.nv.constant0._Z19iterateScheme_part1PdS_S_S_S_S_S_S_S_S_S_S_ddd)
        /*0128*/ 	.short	0x0380
        /*012a*/ 	.short	0x0078


	//----- nvinfo : EIATTR_SW_WAR
	.align		4
.L_390:
        /*012c*/ 	.byte	0x04, 0x36
        /*012e*/ 	.short	(.L_392 - .L_391)
.L_391:
        /*0130*/ 	.word	0x00000008
.L_392:


//--------------------- .nv.callgraph             --------------------------
	.section	.nv.callgraph,"",@"SHT_CUDA_CALLGRAPH"
	.align	4
	.sectionentsize	8
	.align		4
        /*0000*/ 	.word	0x00000000
	.align		4
        /*0004*/ 	.word	0xffffffff
	.align		4
        /*0008*/ 	.word	0x00000000
	.align		4
        /*000c*/ 	.word	0xfffffffe
	.align		4
        /*0010*/ 	.word	0x00000000
	.align		4
        /*0014*/ 	.word	0xfffffffd
	.align		4
        /*0018*/ 	.word	0x00000000
	.align		4
        /*001c*/ 	.word	0xfffffffc


//--------------------- .nv.constant3             --------------------------
	.section	.nv.constant3,"a",@progbits
	.align	8
.nv.constant3:
	.type		jmax_d,@object
	.size		jmax_d,(kmax_d - jmax_d)
jmax_d:
        /*0000*/ 	.byte	0x46, 0x00, 0x00, 0x00
	.type		kmax_d,@object
	.size		kmax_d,(plateLength_d - kmax_d)
kmax_d:
        /*0004*/ 	.byte	0x46, 0x00, 0x00, 0x00
	.type		plateLength_d,@object
	.size		plateLength_d,(CFL_d - plateLength_d)
plateLength_d:
        /*0008*/ 	.byte	0xf1, 0x68, 0xe3, 0x88, 0xb5, 0xf8, 0xe4, 0x3e
	.type		CFL_d,@object
	.size		CFL_d,(u0_d - CFL_d)
CFL_d:
        /*0010*/ 	.byte	0x9a, 0x99, 0x99, 0x99, 0x99, 0x99, 0xc9, 0x3f
	.type		u0_d,@object
	.size		u0_d,(gam_d - u0_d)
u0_d:
        /*0018*/ 	.byte	0x14, 0xae, 0x47, 0xe1, 0x7a, 0x44, 0x95, 0x40
	.type		gam_d,@object
	.size		gam_d,(Pr_d - gam_d)
gam_d:
        /*0020*/ 	.byte	0x66, 0x66, 0x66, 0x66, 0x66, 0x66, 0xf6, 0x3f
	.type		Pr_d,@object
	.size		Pr_d,(R_d - Pr_d)
Pr_d:
        /*0028*/ 	.byte	0xb8, 0x1e, 0x85, 0xeb, 0x51, 0xb8, 0xe6, 0x3f
	.type		R_d,@object
	.size		R_d,(Cv_d - R_d)
R_d:
        /*0030*/ 	.byte	0x00, 0x00, 0x00, 0x00, 0x00, 0xf0, 0x71, 0x40
	.type		Cv_d,@object
	.size		Cv_d,(Cp_d - Cv_d)
Cv_d:
        /*0038*/ 	.byte	0xcc, 0xcc, 0xcc, 0xcc, 0xcc, 0x68, 0x86, 0x40
	.type		Cp_d,@object
	.size		Cp_d,(mu0_d - Cp_d)
Cp_d:
        /*0040*/ 	.byte	0x00, 0x00, 0x00, 0x00, 0x00, 0x70, 0x8f, 0x40
	.type		mu0_d,@object
	.size		mu0_d,(T0_d - mu0_d)
mu0_d:
        /*0048*/ 	.byte	0xeb, 0x2a, 0x14, 0x51, 0x62, 0xc3, 0xf2, 0x3e
	.type		T0_d,@object
	.size		T0_d,(p0_d - T0_d)
T0_d:
        /*0050*/ 	.byte	0xc3, 0xf5, 0x28, 0x5c, 0x8f, 0x02, 0x72, 0x40
	.type		p0_d,@object
	.size		p0_d,(.L_12 - p0_d)
p0_d:
        /*0058*/ 	.byte	0x00, 0x00, 0x00, 0x00, 0xd0, 0xbc, 0xf8, 0x40
.L_12:


//--------------------- .text._Z19iterateScheme_part8PdS_S_S_S_S_S_S_S_S_S_S_ddd --------------------------
	.section	.text._Z19iterateScheme_part8PdS_S_S_S_S_S_S_S_S_S_S_ddd,"ax",@progbits
	.align	128
        .global         _Z19iterateScheme_part8PdS_S_S_S_S_S_S_S_S_S_S_ddd
        .type           _Z19iterateScheme_part8PdS_S_S_S_S_S_S_S_S_S_S_ddd,@function
        .size           _Z19iterateScheme_part8PdS_S_S_S_S_S_S_S_S_S_S_ddd,(.L_x_226 - _Z19iterateScheme_part8PdS_S_S_S_S_S_S_S_S_S_S_ddd)
        .other          _Z19iterateScheme_part8PdS_S_S_S_S_S_S_S_S_S_S_ddd,@"STO_CUDA_ENTRY STV_DEFAULT"
_Z19iterateScheme_part8PdS_S_S_S_S_S_S_S_S_S_S_ddd:
.text._Z19iterateScheme_part8PdS_S_S_S_S_S_S_S_S_S_S_ddd:
[----:B------:R-:W-:Y:S01]  /*0000*/  LDC R1, c[0x0][0x37c] ;  /* 0x0000df00ff017b82 */ /* 0x000fe20000000800 */
[----:B------:R-:W0:Y:S07]  /*0010*/  S2R R5, SR_TID.Y ;  /* 0x0000000000057919 */ /* 0x000e2e0000002200 */
[----:B------:R-:W1:Y:S01]  /*0020*/  LDC R0, c[0x0][0x360] ;  /* 0x0000d800ff007b82 */ /* 0x000e620000000800 */
[----:B------:R-:W2:Y:S01]  /*0030*/  LDCU.64 UR6, c[0x3][URZ] ;  /* 0x00c00000ff0677ac */ /* 0x000ea20008000a00 */
[----:B------:R-:W1:Y:S06]  /*0040*/  S2R R3, SR_TID.X ;  /* 0x0000000000037919 */ /* 0x000e6c0000002100 */
[----:B------:R-:W0:Y:S08]  /*0050*/  S2UR UR5, SR_CTAID.Y ;  /* 0x00000000000579c3 */ /* 0x000e300000002600 */
[----:B------:R-:W0:Y:S08]  /*0060*/  LDC R8, c[0x0][0x364] ;  /* 0x0000d900ff087b82 */ /* 0x000e300000000800 */
[----:B------:R-:W1:Y:S01]  /*0070*/  S2UR UR4, SR_CTAID.X ;  /* 0x00000000000479c3 */ /* 0x000e620000002500 */
[----:B0-----:R-:W-:-:S05]  /*0080*/  IMAD R8, R8, UR5, R5 ;  /* 0x0000000508087c24 */ /* 0x001fca000f8e0205 */
[----:B--2---:R-:W-:Y:S01]  /*0090*/  ISETP.GE.AND P0, PT, R8, UR7, PT ;  /* 0x0000000708007c0c */ /* 0x004fe2000bf06270 */
[----:B-1----:R-:W-:-:S05]  /*00a0*/  IMAD R0, R0, UR4, R3 ;  /* 0x0000000400007c24 */ /* 0x002fca000f8e0203 */
[----:B------:R-:W-:-:S13]  /*00b0*/  ISETP.GE.OR P0, PT, R0, UR6, P0 ;  /* 0x0000000600007c0c */ /* 0x000fda0008706670 */
[----:B------:R-:W-:Y:S05]  /*00c0*/  @P0 EXIT ;  /* 0x000000000000094d */ /* 0x000fea0003800000 */
[C---:B------:R-:W-:Y:S01]  /*00d0*/  ISETP.GE.AND P0, PT, R0.reuse, 0x1, PT ;  /* 0x000000010000780c */ /* 0x040fe20003f06270 */
[----:B------:R-:W-:-:S03]  /*00e0*/  IMAD R15, R0, UR7, RZ ;  /* 0x00000007000f7c24 */ /* 0x000fc6000f8e02ff */
[----:B------:R-:W-:-:S13]  /*00f0*/  ISETP.NE.OR P0, PT, R8, RZ, !P0 ;  /* 0x000000ff0800720c */ /* 0x000fda0004705670 */
[----:B------:R-:W-:Y:S05]  /*0100*/  @P0 EXIT ;  /* 0x000000000000094d */ /* 0x000fea0003800000 */
[----:B------:R-:W0:Y:S01]  /*0110*/  LDC.64 R2, c[0x0][0x390] ;  /* 0x0000e400ff027b82 */ /* 0x000e220000000a00 */
[----:B------:R-:W1:Y:S01]  /*0120*/  LDCU.64 UR4, c[0x0][0x358] ;  /* 0x00006b00ff0477ac */ /* 0x000e620008000a00 */
[----:B------:R-:W-:-:S06]  /*0130*/  IADD3 R9, PT, PT, R8, R15, RZ ;  /* 0x0000000f08097210 */ /* 0x000fcc0007ffe0ff */
[----:B------:R-:W2:Y:S08]  /*0140*/  LDC.64 R4, c[0x0][0x398] ;  /* 0x0000e600ff047b82 */ /* 0x000eb00000000a00 */
[----:B------:R-:W3:Y:S01]  /*0150*/  LDC.64 R6, c[0x0][0x3a0] ;  /* 0x0000e800ff067b82 */ /* 0x000ee20000000a00 */
[----:B0-----:R-:W-:-:S07]  /*0160*/  IMAD.WIDE R2, R9, 0x8, R2 ;  /* 0x0000000809027825 */ /* 0x001fce00078e0202 */
[----:B------:R-:W0:Y:S01]  /*0170*/  LDC.64 R12, c[0x0][0x3a8] ;  /* 0x0000ea00ff0c7b82 */ /* 0x000e220000000a00 */
[----:B-1----:R-:W-:Y:S01]  /*0180*/  STG.E.64 desc[UR4][R2.64], RZ ;  /* 0x000000ff02007986 */ /* 0x002fe2000c101b04 */
[----:B--2---:R-:W-:-:S05]  /*0190*/  IMAD.WIDE R4, R9, 0x8, R4 ;  /* 0x0000000809047825 */ /* 0x004fca00078e0204 */
[----:B------:R-:W-:Y:S01]  /*01a0*/  STG.E.64 desc[UR4][R4.64], RZ ;  /* 0x000000ff04007986 */ /* 0x000fe2000c101b04 */
[----:B---3--:R-:W-:-:S05]  /*01b0*/  IMAD.WIDE R6, R15, 0x8, R6 ;  /* 0x000000080f067825 */ /* 0x008fca00078e0206 */
[----:B------:R-:W2:Y:S04]  /*01c0*/  LDG.E.64 R8, desc[UR4][R6.64+0x8] ;  /* 0x0000080406087981 */ /* 0x000ea8000c1e1b00 */
[----:B------:R-:W3:Y:S01]  /*01d0*/  LDG.E.64 R10, desc[UR4][R6.64+0x10] ;  /* 0x00001004060a7981 */ /* 0x000ee2000c1e1b00 */
[----:B--2---:R-:W-:-:S08]  /*01e0*/  DADD R8, R8, R8 ;  /* 0x0000000008087229 */ /* 0x004fd00000000008 */
[----:B---3--:R-:W-:Y:S01]  /*01f0*/  DADD R8, R8, -R10 ;  /* 0x0000000008087229 */ /* 0x008fe2000000080a */
[----:B0-----:R-:W-:-:S06]  /*0200*/  IMAD.WIDE R10, R15, 0x8, R12 ;  /* 0x000000080f0a7825 */ /* 0x001fcc00078e020c */
[----:B------:R-:W-:Y:S04]  /*0210*/  STG.E.64 desc[UR4][R6.64], R8 ;  /* 0x0000000806007986 */ /* 0x000fe8000c101b04 */
[----:B------:R-:W2:Y:S04]  /*0220*/  LDG.E.64 R12, desc[UR4][R10.64+0x8] ;  /* 0x000008040a0c7981 */ /* 0x000ea8000c1e1b00 */
[----:B--2---:R-:W-:Y:S01]  /*0230*/  STG.E.64 desc[UR4][R10.64], R12 ;  /* 0x0000000c0a007986 */ /* 0x004fe2000c101b04 */
[----:B------:R-:W-:Y:S05]  /*0240*/  EXIT ;  /* 0x000000000000794d */ /* 0x000fea0003800000 */
.L_x_0:
[----:B------:R-:W-:-:S00]  /*0250*/  BRA `(.L_x_0) ;  /* 0xfffffffc00fc7947 */ /* 0x000fc0000383ffff */
[----:B------:R-:W-:-:S00]  /*0260*/  NOP ;  /* 0x0000000000007918 */ /* 0x000fc00000000000 */
        /* <DEDUP_REMOVED lines=9> */
.L_x_226:


//--------------------- .text._Z19iterateScheme_part7PdS_S_S_S_S_S_S_S_S_S_S_ddd --------------------------
	.section	.text._Z19iterateScheme_part7PdS_S_S_S_S_S_S_S_S_S_S_ddd,"ax",@progbits
	.align	128
        .global         _Z19iterateScheme_part7PdS_S_S_S_S_S_S_S_S_S_S_ddd
        .type           _Z19iterateScheme_part7PdS_S_S_S_S_S_S_S_S_S_S_ddd,@function
        .size           _Z19iterateScheme_part7PdS_S_S_S_S_S_S_S_S_S_S_ddd,(.L_x_227 - _Z19iterateScheme_part7PdS_S_S_S_S_S_S_S_S_S_S_ddd)
        .other          _Z19iterateScheme_part7PdS_S_S_S_S_S_S_S_S_S_S_ddd,@"STO_CUDA_ENTRY STV_DEFAULT"
_Z19iterateScheme_part7PdS_S_S_S_S_S_S_S_S_S_S_ddd:
.text._Z19iterateScheme_part7PdS_S_S_S_S_S_S_S_S_S_S_ddd:
[----:B------:R-:W-:Y:S01]  /*0000*/  LDC R1, c[0x0][0x37c] ;  /* 0x0000df00ff017b82 */ /* 0x000fe20000000800 */
[----:B------:R-:W0:Y:S07]  /*0010*/  S2R R7, SR_TID.Y ;  /* 0x0000000000077919 */ /* 0x000e2e0000002200 */
[----:B------:R-:W1:Y:S01]  /*0020*/  LDC R4, c[0x0][0x360] ;  /* 0x0000d800ff047b82 */ /* 0x000e620000000800 */
[----:B------:R-:W1:Y:S07]  /*0030*/  S2R R5, SR_TID.X ;  /* 0x0000000000057919 */ /* 0x000e6e0000002100 */
[----:B------:R-:W0:Y:S08]  /*0040*/  S2UR UR5, SR_CTAID.Y ;  /* 0x00000000000579c3 */ /* 0x000e300000002600 */
[----:B------:R-:W0:Y:S08]  /*0050*/  LDC R6, c[0x0][0x364] ;  /* 0x0000d900ff067b82 */ /* 0x000e300000000800 */
[----:B------:R-:W1:Y:S08]  /*0060*/  S2UR UR4, SR_CTAID.X ;  /* 0x00000000000479c3 */ /* 0x000e700000002500 */
[----:B------:R-:W2:Y:S01]  /*0070*/  LDC.64 R2, c[0x3][RZ] ;  /* 0x00c00000ff027b82 */ /* 0x000ea20000000a00 */
[----:B0-----:R-:W-:-:S02]  /*0080*/  IMAD R6, R6, UR5, R7 ;  /* 0x0000000506067c24 */ /* 0x001fc4000f8e0207 */
[----:B-1----:R-:W-:-:S03]  /*0090*/  IMAD R4, R4, UR4, R5 ;  /* 0x0000000404047c24 */ /* 0x002fc6000f8e0205 */
[----:B--2---:R-:W-:-:S04]  /*00a0*/  ISETP.GE.AND P0, PT, R6, R3, PT ;  /* 0x000000030600720c */ /* 0x004fc80003f06270 */
[----:B------:R-:W-:-:S13]  /*00b0*/  ISETP.GE.OR P0, PT, R4, R2, P0 ;  /* 0x000000020400720c */ /* 0x000fda0000706670 */
[----:B------:R-:W-:Y:S05]  /*00c0*/  @P0 EXIT ;  /* 0x000000000000094d */ /* 0x000fea0003800000 */
[C---:B------:R-:W-:Y:S01]  /*00d0*/  LOP3.LUT P0, RZ, R4.reuse, R6, RZ, 0xfc, !PT ;  /* 0x0000000604ff7212 */ /* 0x040fe2000780fcff */
[----:B------:R-:W0:Y:S01]  /*00e0*/  LDCU.64 UR4, c[0x0][0x358] ;  /* 0x00006b00ff0477ac */ /* 0x000e220008000a00 */
[----:B------:R-:W-:-:S11]  /*00f0*/  IMAD R0, R4, R3, R6 ;  /* 0x0000000304007224 */ /* 0x000fd600078e0206 */
[----:B------:R-:W-:Y:S05]  /*0100*/  @P0 BRA `(.L_x_1) ;  /* 0x00000000003c0947 */ /* 0x000fea0003800000 */
[----:B------:R-:W1:Y:S08]  /*0110*/  LDC.64 R2, c[0x0][0x390] ;  /* 0x0000e400ff027b82 */ /* 0x000e700000000a00 */
[----:B------:R-:W2:Y:S08]  /*0120*/  LDC.64 R4, c[0x0][0x398] ;  /* 0x0000e600ff047b82 */ /* 0x000eb00000000a00 */
[----:B------:R-:W3:Y:S08]  /*0130*/  LDC.64 R6, c[0x0][0x3a0] ;  /* 0x0000e800ff067b82 */ /* 0x000ef00000000a00 */
[----:B------:R-:W4:Y:S01]  /*0140*/  LDC.64 R8, c[0x0][0x3a8] ;  /* 0x0000ea00ff087b82 */ /* 0x000f220000000a00 */
[----:B-1----:R-:W-:-:S05]  /*0150*/  IMAD.WIDE.U32 R2, R0, 0x8, R2 ;  /* 0x0000000800027825 */ /* 0x002fca00078e0002 */
[----:B0-----:R-:W-:Y:S02]  /*0160*/  STG.E.64 desc[UR4][R2.64], RZ ;  /* 0x000000ff02007986 */ /* 0x001fe4000c101b04 */
[----:B------:R-:W0:Y:S01]  /*0170*/  LDC.64 R10, c[0x3][0x58] ;  /* 0x00c01600ff0a7b82 */ /* 0x000e220000000a00 */
[----:B--2---:R-:W-:-:S05]  /*0180*/  IMAD.WIDE.U32 R4, R0, 0x8, R4 ;  /* 0x0000000800047825 */ /* 0x004fca00078e0004 */
[----:B------:R-:W-:Y:S02]  /*0190*/  STG.E.64 desc[UR4][R4.64], RZ ;  /* 0x000000ff04007986 */ /* 0x000fe4000c101b04 */
[----:B------:R-:W1:Y:S01]  /*01a0*/  LDC.64 R12, c[0x3][0x50] ;  /* 0x00c01400ff0c7b82 */ /* 0x000e620000000a00 */
[----:B---3--:R-:W-:-:S04]  /*01b0*/  IMAD.WIDE.U32 R6, R0, 0x8, R6 ;  /* 0x0000000800067825 */ /* 0x008fc800078e0006 */
[----:B----4-:R-:W-:Y:S01]  /*01c0*/  IMAD.WIDE.U32 R8, R0, 0x8, R8 ;  /* 0x0000000800087825 */ /* 0x010fe200078e0008 */
[----:B0-----:R-:W-:Y:S04]  /*01d0*/  STG.E.64 desc[UR4][R6.64], R10 ;  /* 0x0000000a06007986 */ /* 0x001fe8000c101b04 */
[----:B-1----:R-:W-:Y:S01]  /*01e0*/  STG.E.64 desc[UR4][R8.64], R12 ;  /* 0x0000000c08007986 */ /* 0x002fe2000c101b04 */
[----:B------:R-:W-:Y:S05]  /*01f0*/  EXIT ;  /* 0x000000000000794d */ /* 0x000fea0003800000 */
.L_x_1:
[----:B------:R-:W-:Y:S02]  /*0200*/  IADD3 R5, PT, PT, R3, -0x1, RZ ;  /* 0xffffffff03057810 */ /* 0x000fe40007ffe0ff */
[----:B------:R-:W-:Y:S02]  /*0210*/  ISETP.NE.AND P1, PT, R4, RZ, PT ;  /* 0x000000ff0400720c */ /* 0x000fe40003f25270 */
[----:B------:R-:W-:-:S13]  /*0220*/  ISETP.NE.AND P0, PT, R6, R5, PT ;  /* 0x000000050600720c */ /* 0x000fda0003f05270 */
[----:B------:R-:W-:Y:S05]  /*0230*/  @P0 BRA P1, `(.L_x_2) ;  /* 0x0000000000400947 */ /* 0x000fea0000800000 */
[----:B------:R-:W1:Y:S08]  /*0240*/  LDC.64 R2, c[0x0][0x390] ;  /* 0x0000e400ff027b82 */ /* 0x000e700000000a00 */
[----:B------:R-:W2:Y:S08]  /*0250*/  LDC.64 R4, c[0x0][0x398] ;  /* 0x0000e600ff047b82 */ /* 0x000eb00000000a00 */
[----:B------:R-:W3:Y:S08]  /*0260*/  LDC.64 R6, c[0x0][0x3a0] ;  /* 0x0000e800ff067b82 */ /* 0x000ef00000000a00 */
[----:B------:R-:W4:Y:S01]  /*0270*/  LDC.64 R8, c[0x0][0x3a8] ;  /* 0x0000ea00ff087b82 */ /* 0x000f220000000a00 */
[----:B-1----:R-:W-:-:S07]  /*0280*/  IMAD.WIDE R2, R0, 0x8, R2 ;  /* 0x0000000800027825 */ /* 0x002fce00078e0202 */
[----:B------:R-:W0:Y:S01]  /*0290*/  LDC.64 R10, c[0x3][0x18] ;  /* 0x00c00600ff0a7b82 */ /* 0x000e220000000a00 */
[----:B--2---:R-:W-:-:S07]  /*02a0*/  IMAD.WIDE R4, R0, 0x8, R4 ;  /* 0x0000000800047825 */ /* 0x004fce00078e0204 */
[----:B------:R-:W1:Y:S01]  /*02b0*/  LDC.64 R12, c[0x3][0x58] ;  /* 0x00c01600ff0c7b82 */ /* 0x000e620000000a00 */
[----:B---3--:R-:W-:-:S07]  /*02c0*/  IMAD.WIDE R6, R0, 0x8, R6 ;  /* 0x0000000800067825 */ /* 0x008fce00078e0206 */
[----:B------:R-:W2:Y:S01]  /*02d0*/  LDC.64 R14, c[0x3][0x50] ;  /* 0x00c01400ff0e7b82 */ /* 0x000ea20000000a00 */
[----:B----4-:R-:W-:Y:S01]  /*02e0*/  IMAD.WIDE R8, R0, 0x8, R8 ;  /* 0x0000000800087825 */ /* 0x010fe200078e0208 */
[----:B0-----:R-:W-:Y:S04]  /*02f0*/  STG.E.64 desc[UR4][R2.64], R10 ;  /* 0x0000000a02007986 */ /* 0x001fe8000c101b04 */
[----:B------:R-:W-:Y:S04]  /*0300*/  STG.E.64 desc[UR4][R4.64], RZ ;  /* 0x000000ff04007986 */ /* 0x000fe8000c101b04 */
[----:B-1----:R-:W-:Y:S04]  /*0310*/  STG.E.64 desc[UR4][R6.64], R12 ;  /* 0x0000000c06007986 */ /* 0x002fe8000c101b04 */
[----:B--2---:R-:W-:Y:S01]  /*0320*/  STG.E.64 desc[UR4][R8.64], R14 ;  /* 0x0000000e08007986 */ /* 0x004fe2000c101b04 */
[----:B------:R-:W-:Y:S05]  /*0330*/  EXIT ;  /* 0x000000000000794d */ /* 0x000fea0003800000 */
.L_x_2:
[----:B------:R-:W-:-:S04]  /*0340*/  IADD3 R5, PT, PT, R2, -0x1, RZ ;  /* 0xffffffff02057810 */ /* 0x000fc80007ffe0ff */
[----:B------:R-:W-:-:S13]  /*0350*/  ISETP.NE.AND P0, PT, R4, R5, PT ;  /* 0x000000050400720c */ /* 0x000fda0003f05270 */
[----:B0-----:R-:W-:Y:S05]  /*0360*/  @P0 EXIT ;  /* 0x000000000000094d */ /* 0x001fea0003800000 */
[----:B------:R-:W0:Y:S01]  /*0370*/  LDC.64 R8, c[0x0][0x390] ;  /* 0x0000e400ff087b82 */ /* 0x000e220000000a00 */
[----:B------:R-:W-:-:S05]  /*0380*/  IMAD R7, R4, R3, -R3 ;  /* 0x0000000304077224 */ /* 0x000fca00078e0a03 */
[C---:B------:R-:W-:Y:S02]  /*0390*/  IADD3 R0, PT, PT, R6.reuse, R7, RZ ;  /* 0x0000000706007210 */ /* 0x040fe40007ffe0ff */
[----:B------:R-:W-:Y:S01]  /*03a0*/  IADD3 R2, PT, PT, R6, -R3, R7 ;  /* 0x8000000306027210 */ /* 0x000fe20007ffe007 */
[----:B------:R-:W1:Y:S08]  /*03b0*/  LDC.64 R16, c[0x0][0x398] ;  /* 0x0000e600ff107b82 */ /* 0x000e700000000a00 */
[----:B------:R-:W2:Y:S01]  /*03c0*/  LDC.64 R20, c[0x0][0x3a0] ;  /* 0x0000e800ff147b82 */ /* 0x000ea20000000a00 */
[----:B0-----:R-:W-:-:S05]  /*03d0*/  IMAD.WIDE R4, R0, 0x8, R8 ;  /* 0x0000000800047825 */ /* 0x001fca00078e0208 */
[----:B------:R-:W3:Y:S01]  /*03e0*/  LDG.E.64 R6, desc[UR4][R4.64] ;  /* 0x0000000404067981 */ /* 0x000ee2000c1e1b00 */
[----:B------:R-:W-:-:S06]  /*03f0*/  IMAD.WIDE R8, R2, 0x8, R8 ;  /* 0x0000000802087825 */ /* 0x000fcc00078e0208 */
[----:B------:R-:W4:Y:S01]  /*0400*/  LDG.E.64 R8, desc[UR4][R8.64] ;  /* 0x0000000408087981 */ /* 0x000f22000c1e1b00 */
[----:B------:R-:W-:-:S04]  /*0410*/  IMAD.WIDE R10, R3, 0x8, R4 ;  /* 0x00000008030a7825 */ /* 0x000fc800078e0204 */
[----:B-1----:R-:W-:-:S04]  /*0420*/  IMAD.WIDE R12, R0, 0x8, R16 ;  /* 0x00000008000c7825 */ /* 0x002fc800078e0210 */
[----:B------:R-:W-:Y:S01]  /*0430*/  IMAD.WIDE R16, R2, 0x8, R16 ;  /* 0x0000000802107825 */ /* 0x000fe200078e0210 */
[----:B---3--:R-:W-:-:S08]  /*0440*/  DADD R6, R6, R6 ;  /* 0x0000000006067229 */ /* 0x008fd00000000006 */
[----:B----4-:R-:W-:-:S07]  /*0450*/  DADD R6, R6, -R8 ;  /* 0x0000000006067229 */ /* 0x010fce0000000808 */
[----:B------:R0:W-:Y:S04]  /*0460*/  STG.E.64 desc[UR4][R10.64], R6 ;  /* 0x000000060a007986 */ /* 0x0001e8000c101b04 */
[----:B------:R-:W3:Y:S04]  /*0470*/  LDG.E.64 R14, desc[UR4][R12.64] ;  /* 0x000000040c0e7981 */ /* 0x000ee8000c1e1b00 */
[----:B------:R-:W4:Y:S01]  /*0480*/  LDG.E.64 R16, desc[UR4][R16.64] ;  /* 0x0000000410107981 */ /* 0x000f22000c1e1b00 */
[----:B------:R-:W-:-:S04]  /*0490*/  IMAD.WIDE R4, R3, 0x8, R12 ;  /* 0x0000000803047825 */ /* 0x000fc800078e020c */
[----:B--2---:R-:W-:-:S04]  /*04a0*/  IMAD.WIDE R8, R0, 0x8, R20 ;  /* 0x0000000800087825 */ /* 0x004fc800078e0214 */
[----:B0-----:R-:W-:Y:S02]  /*04b0*/  IMAD.WIDE R6, R2, 0x8, R20 ;  /* 0x0000000802067825 */ /* 0x001fe400078e0214 */
[----:B------:R-:W0:Y:S01]  /*04c0*/  LDC.64 R20, c[0x0][0x3a8] ;  /* 0x0000ea00ff147b82 */ /* 0x000e220000000a00 */
[----:B---3--:R-:W-:-:S08]  /*04d0*/  DADD R14, R14, R14 ;  /* 0x000000000e0e7229 */ /* 0x008fd0000000000e */
[----:B----4-:R-:W-:-:S07]  /*04e0*/  DADD R14, R14, -R16 ;  /* 0x000000000e0e7229 */ /* 0x010fce0000000810 */
[----:B------:R1:W-:Y:S04]  /*04f0*/  STG.E.64 desc[UR4][R4.64], R14 ;  /* 0x0000000e04007986 */ /* 0x0003e8000c101b04 */
[----:B------:R-:W2:Y:S04]  /*0500*/  LDG.E.64 R18, desc[UR4][R8.64] ;  /* 0x0000000408127981 */ /* 0x000ea8000c1e1b00 */
[----:B------:R-:W3:Y:S01]  /*0510*/  LDG.E.64 R6, desc[UR4][R6.64] ;  /* 0x0000000406067981 */ /* 0x000ee2000c1e1b00 */
[----:B------:R-:W-:-:S04]  /*0520*/  IMAD.WIDE R10, R3, 0x8, R8 ;  /* 0x00000008030a7825 */ /* 0x000fc800078e0208 */
[----:B0-----:R-:W-:-:S04]  /*0530*/  IMAD.WIDE R12, R0, 0x8, R20 ;  /* 0x00000008000c7825 */ /* 0x001fc800078e0214 */
[----:B-1----:R-:W-:Y:S01]  /*0540*/  IMAD.WIDE R4, R2, 0x8, R20 ;  /* 0x0000000802047825 */ /* 0x002fe200078e0214 */
[----:B--2---:R-:W-:-:S08]  /*0550*/  DADD R18, R18, R18 ;  /* 0x0000000012127229 */ /* 0x004fd00000000012 */
[----:B---3--:R-:W-:-:S07]  /*0560*/  DADD R18, R18, -R6 ;  /* 0x0000000012127229 */ /* 0x008fce0000000806 */
[----:B------:R-:W-:Y:S04]  /*0570*/  STG.E.64 desc[UR4][R10.64], R18 ;  /* 0x000000120a007986 */ /* 0x000fe8000c101b04 */
[----:B------:R-:W2:Y:S04]  /*0580*/  LDG.E.64 R16, desc[UR4][R12.64] ;  /* 0x000000040c107981 */ /* 0x000ea8000c1e1b00 */
[----:B------:R-:W3:Y:S01]  /*0590*/  LDG.E.64 R4, desc[UR4][R4.64] ;  /* 0x0000000404047981 */ /* 0x000ee2000c1e1b00 */
[----:B------:R-:W-:Y:S01]  /*05a0*/  IMAD.WIDE R2, R3, 0x8, R12 ;  /* 0x0000000803027825 */ /* 0x000fe200078e020c */
[----:B--2---:R-:W-:-:S08]  /*05b0*/  DADD R16, R16, R16 ;  /* 0x0000000010107229 */ /* 0x004fd00000000010 */
[----:B---3--:R-:W-:-:S07]  /*05c0*/  DADD R16, R16, -R4 ;  /* 0x0000000010107229 */ /* 0x008fce0000000804 */
[----:B------:R-:W-:Y:S01]  /*05d0*/  STG.E.64 desc[UR4][R2.64], R16 ;  /* 0x0000001002007986 */ /* 0x000fe2000c101b04 */
[----:B------:R-:W-:Y:S05]  /*05e0*/  EXIT ;  /* 0x000000000000794d */ /* 0x000fea0003800000 */
.L_x_3:
        /* <DEDUP_REMOVED lines=9> */
.L_x_227:


//--------------------- .text._Z19iterateScheme_part6PdS_S_S_S_S_S_S_S_S_S_S_ddd --------------------------
	.section	.text._Z19iterateScheme_part6PdS_S_S_S_S_S_S_S_S_S_S_ddd,"ax",@progbits
	.align	128
        .global         _Z19iterateScheme_part6PdS_S_S_S_S_S_S_S_S_S_S_ddd
        .type           _Z19iterateScheme_part6PdS_S_S_S_S_S_S_S_S_S_S_ddd,@function
        .size           _Z19iterateScheme_part6PdS_S_S_S_S_S_S_S_S_S_S_ddd,(.L_x_219 - _Z19iterateScheme_part6PdS_S_S_S_S_S_S_S_S_S_S_ddd)
        .other          _Z19iterateScheme_part6PdS_S_S_S_S_S_S_S_S_S_S_ddd,@"STO_CUDA_ENTRY STV_DEFAULT"
_Z19iterateScheme_part6PdS_S_S_S_S_S_S_S_S_S_S_ddd:
.text._Z19iterateScheme_part6PdS_S_S_S_S_S_S_S_S_S_S_ddd:
        /* <DEDUP_REMOVED lines=13> */
[----:B------:R-:W-:Y:S01]  /*00d0*/  ISETP.NE.AND P0, PT, R9, RZ, PT ;  /* 0x000000ff0900720c */ /* 0x000fe20003f05270 */
[----:B------:R-:W-:Y:S01]  /*00e0*/  VIADD R3, R4, 0xffffffff ;  /* 0xffffffff04037836 */ /* 0x000fe20000000000 */
[----:B------:R-:W0:Y:S01]  /*00f0*/  LDCU.64 UR8, c[0x0][0x358] ;  /* 0x00006b00ff0877ac */ /* 0x000e220008000a00 */
[----:B------:R-:W-:Y:S01]  /*0100*/  VIADD R0, R5, 0xffffffff ;  /* 0xffffffff05007836 */ /* 0x000fe20000000000 */
[C---:B------:R-:W-:Y:S01]  /*0110*/  ISETP.EQ.OR P0, PT, R22.reuse, RZ, !P0 ;  /* 0x000000ff1600720c */ /* 0x040fe20004702670 */
[----:B------:R-:W-:Y:S03]  /*0120*/  BSSY.RECONVERGENT B1, `(.L_x_4) ;  /* 0x0000146000017945 */ /* 0x000fe60003800200 */
[----:B------:R-:W-:-:S04]  /*0130*/  ISETP.EQ.OR P0, PT, R22, R3, P0 ;  /* 0x000000031600720c */ /* 0x000fc80000702670 */
[----:B------:R-:W-:-:S13]  /*0140*/  ISETP.EQ.OR P0, PT, R9, R0, P0 ;  /* 0x000000000900720c */ /* 0x000fda0000702670 */
[----:B0-----:R-:W-:Y:S05]  /*0150*/  @P0 BRA `(.L_x_5) ;  /* 0x0000001400080947 */ /* 0x001fea0003800000 */
[----:B------:R-:W0:Y:S01]  /*0160*/  LDC.64 R6, c[0x0][0x3d0] ;  /* 0x0000f400ff067b82 */ /* 0x000e220000000a00 */
[CC--:B------:R-:W-:Y:S01]  /*0170*/  IMAD R0, R22.reuse, R5.reuse, -R5 ;  /* 0x0000000516007224 */ /* 0x0c0fe200078e0a05 */
[----:B------:R-:W1:Y:S01]  /*0180*/  LDCU UR4, c[0x0][0x3e4] ;  /* 0x00007c80ff0477ac */ /* 0x000e620008000800 */
[----:B------:R-:W-:Y:S02]  /*0190*/  IMAD R2, R22, R5, R9 ;  /* 0x0000000516027224 */ /* 0x000fe400078e0209 */
[----:B------:R-:W-:-:S03]  /*01a0*/  IMAD.IADD R3, R9, 0x1, R0 ;  /* 0x0000000109037824 */ /* 0x000fc600078e0200 */
[----:B------:R-:W2:Y:S01]  /*01b0*/  LDC.64 R16, c[0x0][0x3e0] ;  /* 0x0000f800ff107b82 */ /* 0x000ea20000000a00 */
[----:B0-----:R-:W-:-:S04]  /*01c0*/  IMAD.WIDE R4, R2, 0x8, R6 ;  /* 0x0000000802047825 */ /* 0x001fc800078e0206 */
[----:B------:R-:W-:Y:S02]  /*01d0*/  IMAD.WIDE R6, R3, 0x8, R6 ;  /* 0x0000000803067825 */ /* 0x000fe400078e0206 */
[----:B------:R-:W3:Y:S04]  /*01e0*/  LDG.E.64 R4, desc[UR8][R4.64] ;  /* 0x0000000804047981 */ /* 0x000ee8000c1e1b00 */
[----:B------:R-:W3:Y:S01]  /*01f0*/  LDG.E.64 R6, desc[UR8][R6.64] ;  /* 0x0000000806067981 */ /* 0x000ee2000c1e1b00 */
[----:B-1----:R-:W2:Y:S01]  /*0200*/  MUFU.RCP64H R11, UR4 ;  /* 0x00000004000b7d08 */ /* 0x002ea20008001800 */
[----:B------:R-:W-:Y:S01]  /*0210*/  HFMA2 R10, -RZ, RZ, 0, 5.9604644775390625e-08 ;  /* 0x00000001ff0a7431 */ /* 0x000fe200000001ff */
[----:B------:R-:W-:Y:S05]  /*0220*/  BSSY.RECONVERGENT B2, `(.L_x_6) ;  /* 0x0000017000027945 */ /* 0x000fea0003800200 */
[----:B--2---:R-:W-:-:S08]  /*0230*/  DFMA R12, R10, -R16, 1 ;  /* 0x3ff000000a0c742b */ /* 0x004fd00000000810 */
[----:B------:R-:W-:-:S08]  /*0240*/  DFMA R12, R12, R12, R12 ;  /* 0x0000000c0c0c722b */ /* 0x000fd0000000000c */
[----:B------:R-:W-:-:S08]  /*0250*/  DFMA R12, R10, R12, R10 ;  /* 0x0000000c0a0c722b */ /* 0x000fd0000000000a */
[----:B------:R-:W-:-:S08]  /*0260*/  DFMA R14, R12, -R16, 1 ;  /* 0x3ff000000c0e742b */ /* 0x000fd00000000810 */
[----:B------:R-:W-:Y:S02]  /*0270*/  DFMA R14, R12, R14, R12 ;  /* 0x0000000e0c0e722b */ /* 0x000fe4000000000c */
[----:B---3--:R-:W-:-:S08]  /*0280*/  DADD R10, R4, -R6 ;  /* 0x00000000040a7229 */ /* 0x008fd00000000806 */
[----:B------:R-:W-:Y:S02]  /*0290*/  DMUL R20, R10, R14 ;  /* 0x0000000e0a147228 */ /* 0x000fe40000000000 */
[----:B------:R-:W-:-:S06]  /*02a0*/  FSETP.GEU.AND P1, PT, |R11|, 6.5827683646048100446e-37, PT ;  /* 0x036000000b00780b */ /* 0x000fcc0003f2e200 */
[----:B------:R-:W-:-:S08]  /*02b0*/  DFMA R4, R20, -R16, R10 ;  /* 0x800000101404722b */ /* 0x000fd0000000000a */
[----:B------:R-:W-:-:S10]  /*02c0*/  DFMA R20, R14, R4, R20 ;  /* 0x000000040e14722b */ /* 0x000fd40000000014 */
[----:B------:R-:W-:-:S05]  /*02d0*/  FFMA R0, RZ, UR4, R21 ;  /* 0x00000004ff007c23 */ /* 0x000fca0008000015 */
[----:B------:R-:W-:-:S13]  /*02e0*/  FSETP.GT.AND P0, PT, |R0|, 1.469367938527859385e-39, PT ;  /* 0x001000000000780b */ /* 0x000fda0003f04200 */
[----:B------:R-:W-:Y:S05]  /*02f0*/  @P0 BRA P1, `(.L_x_7) ;  /* 0x0000000000240947 */ /* 0x000fea0000800000 */
[----:B------:R-:W0:Y:S01]  /*0300*/  LDCU.64 UR4, c[0x0][0x3e0] ;  /* 0x00007c00ff0477ac */ /* 0x000e220008000a00 */
[----:B------:R-:W-:Y:S01]  /*0310*/  IMAD.MOV.U32 R15, RZ, RZ, R10 ;  /* 0x000000ffff0f7224 */ /* 0x000fe200078e000a */
[----:B------:R-:W-:Y:S01]  /*0320*/  MOV R5, 0x370 ;  /* 0x0000037000057802 */ /* 0x000fe20000000f00 */
[----:B------:R-:W-:Y:S02]  /*0330*/  IMAD.MOV.U32 R14, RZ, RZ, R11 ;  /* 0x000000ffff0e7224 */ /* 0x000fe400078e000b */
[----:B0-----:R-:W-:Y:S01]  /*0340*/  IMAD.U32 R0, RZ, RZ, UR4 ;  /* 0x00000004ff007e24 */ /* 0x001fe2000f8e00ff */
[----:B------:R-:W-:-:S07]  /*0350*/  MOV R4, UR5 ;  /* 0x0000000500047c02 */ /* 0x000fce0008000f00 */
[----:B------:R-:W-:Y:S05]  /*0360*/  CALL.REL.NOINC `($__internal_0_$__cuda_sm20_div_rn_f64_full) ;  /* 0x0000001c00987944 */ /* 0x000fea0003c00000 */
[----:B------:R-:W-:Y:S02]  /*0370*/  IMAD.MOV.U32 R20, RZ, RZ, R0 ;  /* 0x000000ffff147224 */ /* 0x000fe400078e0000 */
[----:B------:R-:W-:-:S07]  /*0380*/  IMAD.MOV.U32 R21, RZ, RZ, R25 ;  /* 0x000000ffff157224 */ /* 0x000fce00078e0019 */
.L_x_7:
[----:B------:R-:W-:Y:S05]  /*0390*/  BSYNC.RECONVERGENT B2 ;  /* 0x0000000000027941 */ /* 0x000fea0003800200 */
.L_x_6:
[----:B------:R-:W0:Y:S01]  /*03a0*/  LDC.64 R6, c[0x0][0x3d8] ;  /* 0x0000f600ff067b82 */ /* 0x000e220000000a00 */
[----:B------:R-:W1:Y:S07]  /*03b0*/  LDCU UR4, c[0x0][0x3ec] ;  /* 0x00007d80ff0477ac */ /* 0x000e6e0008000800 */
[----:B------:R-:W2:Y:S01]  /*03c0*/  LDC.64 R4, c[0x0][0x3e8] ;  /* 0x0000fa00ff047b82 */ /* 0x000ea20000000a00 */
[----:B0-----:R-:W-:-:S05]  /*03d0*/  IMAD.WIDE R6, R2, 0x8, R6 ;  /* 0x0000000802067825 */ /* 0x001fca00078e0206 */
[----:B------:R-:W3:Y:S04]  /*03e0*/  LDG.E.64 R10, desc[UR8][R6.64] ;  /* 0x00000008060a7981 */ /* 0x000ee8000c1e1b00 */
[----:B------:R-:W3:Y:S01]  /*03f0*/  LDG.E.64 R12, desc[UR8][R6.64+-0x8] ;  /* 0xfffff808060c7981 */ /* 0x000ee2000c1e1b00 */
[----:B-1----:R-:W2:Y:S01]  /*0400*/  MUFU.RCP64H R15, UR4 ;  /* 0x00000004000f7d08 */ /* 0x002ea20008001800 */
[----:B------:R-:W-:Y:S01]  /*0410*/  IMAD.MOV.U32 R14, RZ, RZ, 0x1 ;  /* 0x00000001ff0e7424 */ /* 0x000fe200078e00ff */
        /* <DEDUP_REMOVED lines=15> */
[----:B------:R-:W-:Y:S01]  /*0510*/  MOV R15, R10 ;  /* 0x0000000a000f7202 */ /* 0x000fe20000000f00 */
[----:B------:R-:W-:Y:S01]  /*0520*/  IMAD.MOV.U32 R14, RZ, RZ, R11 ;  /* 0x000000ffff0e7224 */ /* 0x000fe200078e000b */
[----:B------:R-:W-:Y:S01]  /*0530*/  MOV R5, 0x570 ;  /* 0x0000057000057802 */ /* 0x000fe20000000f00 */
[----:B0-----:R-:W-:Y:S02]  /*0540*/  IMAD.U32 R0, RZ, RZ, UR4 ;  /* 0x00000004ff007e24 */ /* 0x001fe4000f8e00ff */
[----:B------:R-:W-:-:S07]  /*0550*/  IMAD.U32 R4, RZ, RZ, UR5 ;  /* 0x00000005ff047e24 */ /* 0x000fce000f8e00ff */
[----:B------:R-:W-:Y:S05]  /*0560*/  CALL.REL.NOINC `($__internal_0_$__cuda_sm20_div_rn_f64_full) ;  /* 0x0000001c00187944 */ /* 0x000fea0003c00000 */
[----:B------:R-:W-:-:S07]  /*0570*/  MOV R24, R0 ;  /* 0x0000000000187202 */ /* 0x000fce0000000f00 */
.L_x_9:
[----:B------:R-:W-:Y:S05]  /*0580*/  BSYNC.RECONVERGENT B2 ;  /* 0x0000000000027941 */ /* 0x000fea0003800200 */
.L_x_8:
[----:B------:R-:W0:Y:S01]  /*0590*/  LDC.64 R10, c[0x0][0x3c8] ;  /* 0x0000f200ff0a7b82 */ /* 0x000e220000000a00 */
[----:B------:R-:W1:Y:S01]  /*05a0*/  LDCU.64 UR6, c[0x3][URZ] ;  /* 0x00c00000ff0677ac */ /* 0x000e620008000a00 */
[----:B------:R-:W2:Y:S06]  /*05b0*/  LDCU.64 UR4, c[0x0][0x3f0] ;  /* 0x00007e00ff0477ac */ /* 0x000eac0008000a00 */
[----:B------:R-:W3:Y:S08]  /*05c0*/  LDC.64 R4, c[0x0][0x3c0] ;  /* 0x0000f000ff047b82 */ /* 0x000ef00000000a00 */
[----:B------:R-:W4:Y:S01]  /*05d0*/  LDC.64 R6, c[0x0][0x3d0] ;  /* 0x0000f400ff067b82 */ /* 0x000f220000000a00 */
[----:B0-----:R-:W-:-:S06]  /*05e0*/  IMAD.WIDE R10, R2, 0x8, R10 ;  /* 0x00000008020a7825 */ /* 0x001fcc00078e020a */
[----:B------:R-:W5:Y:S01]  /*05f0*/  LDG.E.64 R10, desc[UR8][R10.64] ;  /* 0x000000080a0a7981 */ /* 0x000f62000c1e1b00 */
[----:B---3--:R-:W-:-:S05]  /*0600*/  IMAD.WIDE R4, R2, 0x8, R4 ;  /* 0x0000000802047825 */ /* 0x008fca00078e0204 */
[----:B------:R-:W5:Y:S01]  /*0610*/  LDG.E.64 R2, desc[UR8][R4.64] ;  /* 0x0000000804027981 */ /* 0x000f62000c1e1b00 */
[----:B------:R-:W-:Y:S01]  /*0620*/  DADD R20, R24, R20 ;  /* 0x0000000018147229 */ /* 0x000fe20000000014 */
[----:B-1----:R-:W-:-:S04]  /*0630*/  VIADD R8, R22, UR6 ;  /* 0x0000000616087c36 */ /* 0x002fc80008000000 */
[----:B------:R-:W-:-:S04]  /*0640*/  VIADD R0, R8, 0xffffffff ;  /* 0xffffffff08007836 */ /* 0x000fc80000000000 */
[----:B------:R-:W-:-:S04]  /*0650*/  IMAD R13, R0, UR7, R9 ;  /* 0x00000007000d7c24 */ /* 0x000fc8000f8e0209 */
[----:B----4-:R-:W-:Y:S01]  /*0660*/  IMAD.WIDE R12, R13, 0x8, R6 ;  /* 0x000000080d0c7825 */ /* 0x010fe200078e0206 */
[----:B-----5:R-:W-:-:S08]  /*0670*/  DADD R2, R2, R10 ;  /* 0x0000000002027229 */ /* 0x020fd0000000000a */
[----:B--2---:R-:W-:Y:S01]  /*0680*/  DFMA R20, -R20, UR4, R2 ;  /* 0x0000000414147c2b */ /* 0x004fe20008000102 */
[----:B------:R-:W0:Y:S01]  /*0690*/  LDCU UR4, c[0x0][0x3e4] ;  /* 0x00007c80ff0477ac */ /* 0x000e220008000800 */
[----:B------:R-:W-:-:S04]  /*06a0*/  IMAD R2, R8, UR7, R9 ;  /* 0x0000000708027c24 */ /* 0x000fc8000f8e0209 */
[----:B------:R-:W-:Y:S02]  /*06b0*/  IMAD.WIDE R10, R2, 0x8, R6 ;  /* 0x00000008020a7825 */ /* 0x000fe400078e0206 */
[----:B------:R-:W-:Y:S01]  /*06c0*/  DMUL R20, R20, 0.5 ;  /* 0x3fe0000014147828 */ /* 0x000fe20000000000 */
[----:B------:R-:W1:Y:S06]  /*06d0*/  LDC.64 R6, c[0x0][0x3e0] ;  /* 0x0000f800ff067b82 */ /* 0x000e6c0000000a00 */
[----:B------:R2:W-:Y:S04]  /*06e0*/  STG.E.64 desc[UR8][R4.64], R20 ;  /* 0x0000001404007986 */ /* 0x0005e8000c101b08 */
[----:B------:R-:W3:Y:S04]  /*06f0*/  LDG.E.64 R10, desc[UR8][R10.64] ;  /* 0x000000080a0a7981 */ /* 0x000ee8000c1e1b00 */
[----:B------:R-:W3:Y:S01]  /*0700*/  LDG.E.64 R12, desc[UR8][R12.64] ;  /* 0x000000080c0c7981 */ /* 0x000ee2000c1e1b00 */
[----:B0-----:R-:W1:Y:S01]  /*0710*/  MUFU.RCP64H R15, UR4 ;  /* 0x00000004000f7d08 */ /* 0x001e620008001800 */
[----:B------:R-:W-:-:S06]  /*0720*/  MOV R14, 0x1 ;  /* 0x00000001000e7802 */ /* 0x000fcc0000000f00 */
[----:B-1----:R-:W-:-:S08]  /*0730*/  DFMA R16, R14, -R6, 1 ;  /* 0x3ff000000e10742b */ /* 0x002fd00000000806 */
[----:B------:R-:W-:-:S08]  /*0740*/  DFMA R16, R16, R16, R16 ;  /* 0x000000101010722b */ /* 0x000fd00000000010 */
[----:B------:R-:W-:-:S08]  /*0750*/  DFMA R16, R14, R16, R14 ;  /* 0x000000100e10722b */ /* 0x000fd0000000000e */
[----:B------:R-:W-:-:S08]  /*0760*/  DFMA R14, R16, -R6, 1 ;  /* 0x3ff00000100e742b */ /* 0x000fd00000000806 */
[----:B------:R-:W-:Y:S01]  /*0770*/  DFMA R14, R16, R14, R16 ;  /* 0x0000000e100e722b */ /* 0x000fe20000000010 */
[----:B------:R-:W-:Y:S01]  /*0780*/  BSSY.RECONVERGENT B2, `(.L_x_10) ;  /* 0x0000012000027945 */ /* 0x000fe20003800200 */
[----:B---3--:R-:W-:-:S08]  /*0790*/  DADD R10, R10, -R12 ;  /* 0x000000000a0a7229 */ /* 0x008fd0000000080c */
[----:B--2---:R-:W-:-:S08]  /*07a0*/  DMUL R20, R14, R10 ;  /* 0x0000000a0e147228 */ /* 0x004fd00000000000 */
[----:B------:R-:W-:-:S08]  /*07b0*/  DFMA R6, R20, -R6, R10 ;  /* 0x800000061406722b */ /* 0x000fd0000000000a */
[----:B------:R-:W-:Y:S01]  /*07c0*/  DFMA R20, R14, R6, R20 ;  /* 0x000000060e14722b */ /* 0x000fe20000000014 */
[----:B------:R-:W-:-:S09]  /*07d0*/  FSETP.GEU.AND P1, PT, |R11|, 6.5827683646048100446e-37, PT ;  /* 0x036000000b00780b */ /* 0x000fd20003f2e200 */
[----:B------:R-:W-:-:S05]  /*07e0*/  FFMA R0, RZ, UR4, R21 ;  /* 0x00000004ff007c23 */ /* 0x000fca0008000015 */
[----:B------:R-:W-:-:S13]  /*07f0*/  FSETP.GT.AND P0, PT, |R0|, 1.469367938527859385e-39, PT ;  /* 0x001000000000780b */ /* 0x000fda0003f04200 */
[----:B------:R-:W-:Y:S05]  /*0800*/  @P0 BRA P1, `(.L_x_11) ;  /* 0x0000000000240947 */ /* 0x000fea0000800000 */
[----:B------:R-:W0:Y:S01]  /*0810*/  LDCU.64 UR4, c[0x0][0x3e0] ;  /* 0x00007c00ff0477ac */ /* 0x000e220008000a00 */
[----:B------:R-:W-:Y:S01]  /*0820*/  IMAD.MOV.U32 R15, RZ, RZ, R10 ;  /* 0x000000ffff0f7224 */ /* 0x000fe200078e000a */
[----:B------:R-:W-:Y:S01]  /*0830*/  MOV R5, 0x880 ;  /* 0x0000088000057802 */ /* 0x000fe20000000f00 */
[----:B------:R-:W-:Y:S01]  /*0840*/  IMAD.MOV.U32 R14, RZ, RZ, R11 ;  /* 0x000000ffff0e7224 */ /* 0x000fe200078e000b */
[----:B0-----:R-:W-:Y:S01]  /*0850*/  MOV R0, UR4 ;  /* 0x0000000400007c02 */ /* 0x001fe20008000f00 */
[----:B------:R-:W-:-:S07]  /*0860*/  IMAD.U32 R4, RZ, RZ, UR5 ;  /* 0x00000005ff047e24 */ /* 0x000fce000f8e00ff */
[----:B------:R-:W-:Y:S05]  /*0870*/  CALL.REL.NOINC `($__internal_0_$__cuda_sm20_div_rn_f64_full) ;  /* 0x0000001800547944 */ /* 0x000fea0003c00000 */
[----:B------:R-:W-:Y:S01]  /*0880*/  IMAD.MOV.U32 R20, RZ, RZ, R0 ;  /* 0x000000ffff147224 */ /* 0x000fe200078e0000 */
[----:B------:R-:W-:-:S07]  /*0890*/  MOV R21, R25 ;  /* 0x0000001900157202 */ /* 0x000fce0000000f00 */
.L_x_11:
[----:B------:R-:W-:Y:S05]  /*08a0*/  BSYNC.RECONVERGENT B2 ;  /* 0x0000000000027941 */ /* 0x000fea0003800200 */
.L_x_10:
        /* <DEDUP_REMOVED lines=24> */
[----:B------:R-:W-:Y:S02]  /*0a30*/  MOV R14, R7 ;  /* 0x00000007000e7202 */ /* 0x000fe40000000f00 */
[----:B------:R-:W-:Y:S01]  /*0a40*/  MOV R5, 0xa80 ;  /* 0x00000a8000057802 */ /* 0x000fe20000000f00 */
[----:B0-----:R-:W-:Y:S02]  /*0a50*/  IMAD.U32 R0, RZ, RZ, UR4 ;  /* 0x00000004ff007e24 */ /* 0x001fe4000f8e00ff */
[----:B------:R-:W-:-:S07]  /*0a60*/  IMAD.U32 R4, RZ, RZ, UR5 ;  /* 0x00000005ff047e24 */ /* 0x000fce000f8e00ff */
[----:B------:R-:W-:Y:S05]  /*0a70*/  CALL.REL.NOINC `($__internal_0_$__cuda_sm20_div_rn_f64_full) ;  /* 0x0000001400d47944 */ /* 0x000fea0003c00000 */
[----:B------:R-:W-:-:S07]  /*0a80*/  MOV R24, R0 ;  /* 0x0000000000187202 */ /* 0x000fce0000000f00 */
.L_x_13:
[----:B------:R-:W-:Y:S05]  /*0a90*/  BSYNC.RECONVERGENT B2 ;  /* 0x0000000000027941 */ /* 0x000fea0003800200 */
.L_x_12:
[----:B------:R-:W0:Y:S01]  /*0aa0*/  LDC.64 R10, c[0x0][0x3c8] ;  /* 0x0000f200ff0a7b82 */ /* 0x000e220000000a00 */
[----:B------:R-:W1:Y:S01]  /*0ab0*/  LDCU.64 UR6, c[0x3][URZ] ;  /* 0x00c00000ff0677ac */ /* 0x000e620008000a00 */
[----:B------:R-:W2:Y:S06]  /*0ac0*/  LDCU.64 UR4, c[0x0][0x3f0] ;  /* 0x00007e00ff0477ac */ /* 0x000eac0008000a00 */
[----:B------:R-:W3:Y:S01]  /*0ad0*/  LDC.64 R4, c[0x0][0x3c0] ;  /* 0x0000f000ff047b82 */ /* 0x000ee20000000a00 */
[----:B0-----:R-:W-:-:S06]  /*0ae0*/  IMAD.WIDE R10, R2, 0x8, R10 ;  /* 0x00000008020a7825 */ /* 0x001fcc00078e020a */
[----:B------:R-:W4:Y:S01]  /*0af0*/  LDG.E.64 R10, desc[UR8][R10.64] ;  /* 0x000000080a0a7981 */ /* 0x000f22000c1e1b00 */
[----:B---3--:R-:W-:Y:S02]  /*0b00*/  IMAD.WIDE R4, R2, 0x8, R4 ;  /* 0x0000000802047825 */ /* 0x008fe400078e0204 */
[----:B------:R-:W0:Y:S03]  /*0b10*/  LDC.64 R2, c[0x0][0x3d0] ;  /* 0x0000f400ff027b82 */ /* 0x000e260000000a00 */
[----:B------:R-:W4:Y:S01]  /*0b20*/  LDG.E.64 R6, desc[UR8][R4.64] ;  /* 0x0000000804067981 */ /* 0x000f22000c1e1b00 */
[----:B------:R-:W-:Y:S01]  /*0b30*/  DADD R20, R24, R20 ;  /* 0x0000000018147229 */ /* 0x000fe20000000014 */
[----:B-1----:R-:W-:-:S04]  /*0b40*/  VIADD R8, R8, UR6 ;  /* 0x0000000608087c36 */ /* 0x002fc80008000000 */
[----:B------:R-:W-:-:S04]  /*0b50*/  VIADD R0, R8, 0xffffffff ;  /* 0xffffffff08007836 */ /* 0x000fc80000000000 */
[----:B------:R-:W-:-:S04]  /*0b60*/  IMAD R13, R0, UR7, R9 ;  /* 0x00000007000d7c24 */ /* 0x000fc8000f8e0209 */
[----:B0-----:R-:W-:Y:S01]  /*0b70*/  IMAD.WIDE R12, R13, 0x8, R2 ;  /* 0x000000080d0c7825 */ /* 0x001fe200078e0202 */
[----:B----4-:R-:W-:-:S08]  /*0b80*/  DADD R6, R6, R10 ;  /* 0x0000000006067229 */ /* 0x010fd0000000000a */
        /* <DEDUP_REMOVED lines=34> */
.L_x_15:
[----:B------:R-:W-:Y:S05]  /*0db0*/  BSYNC.RECONVERGENT B2 ;  /* 0x0000000000027941 */ /* 0x000fea0003800200 */
.L_x_14:
        /* <DEDUP_REMOVED lines=30> */
.L_x_17:
[----:B------:R-:W-:Y:S05]  /*0fa0*/  BSYNC.RECONVERGENT B2 ;  /* 0x0000000000027941 */ /* 0x000fea0003800200 */
.L_x_16:
[----:B------:R-:W0:Y:S01]  /*0fb0*/  LDC.64 R4, c[0x0][0x3c0] ;  /* 0x0000f000ff047b82 */ /* 0x000e220000000a00 */
[----:B------:R-:W1:Y:S01]  /*0fc0*/  LDCU.64 UR6, c[0x3][URZ] ;  /* 0x00c00000ff0677ac */ /* 0x000e620008000a00 */
[----:B------:R-:W2:Y:S06]  /*0fd0*/  LDCU.64 UR4, c[0x0][0x3f0] ;  /* 0x00007e00ff0477ac */ /* 0x000eac0008000a00 */
[----:B------:R-:W3:Y:S01]  /*0fe0*/  LDC.64 R6, c[0x0][0x3c8] ;  /* 0x0000f200ff067b82 */ /* 0x000ee20000000a00 */
[----:B------:R-:W-:-:S07]  /*0ff0*/  DADD R2, R24, R2 ;  /* 0x0000000018027229 */ /* 0x000fce0000000002 */
[----:B------:R-:W4:Y:S01]  /*1000*/  LDC.64 R16, c[0x0][0x3e0] ;  /* 0x0000f800ff107b82 */ /* 0x000f220000000a00 */
[----:B0-----:R-:W-:-:S05]  /*1010*/  IMAD.WIDE R4, R20, 0x8, R4 ;  /* 0x0000000814047825 */ /* 0x001fca00078e0204 */
[----:B------:R-:W5:Y:S01]  /*1020*/  LDG.E.64 R10, desc[UR8][R4.64] ;  /* 0x00000008040a7981 */ /* 0x000f62000c1e1b00 */
[----:B---3--:R-:W-:Y:S02]  /*1030*/  IMAD.WIDE R20, R20, 0x8, R6 ;  /* 0x0000000814147825 */ /* 0x008fe400078e0206 */
[----:B------:R-:W0:Y:S04]  /*1040*/  LDC.64 R6, c[0x0][0x3d0] ;  /* 0x0000f400ff067b82 */ /* 0x000e280000000a00 */
[----:B------:R-:W5:Y:S01]  /*1050*/  LDG.E.64 R20, desc[UR8][R20.64] ;  /* 0x0000000814147981 */ /* 0x000f62000c1e1b00 */
[----:B-1----:R-:W-:-:S04]  /*1060*/  VIADD R8, R8, UR6 ;  /* 0x0000000608087c36 */ /* 0x002fc80008000000 */
[----:B------:R-:W-:Y:S01]  /*1070*/  VIADD R0, R8, 0xffffffff ;  /* 0xffffffff08007836 */ /* 0x000fe20000000000 */
[----:B------:R-:W-:Y:S01]  /*1080*/  MOV R14, 0x1 ;  /* 0x00000001000e7802 */ /* 0x000fe20000000f00 */
[----:B-----5:R-:W-:-:S08]  /*1090*/  DADD R10, R10, R20 ;  /* 0x000000000a0a7229 */ /* 0x020fd00000000014 */
[----:B--2---:R-:W-:Y:S01]  /*10a0*/  DFMA R10, -R2, UR4, R10 ;  /* 0x00000004020a7c2b */ /* 0x004fe2000800010a */
[----:B------:R-:W1:Y:S01]  /*10b0*/  LDCU UR4, c[0x0][0x3e4] ;  /* 0x00007c80ff0477ac */ /* 0x000e620008000800 */
[--C-:B------:R-:W-:Y:S02]  /*10c0*/  IMAD R2, R8, UR7, R9.reuse ;  /* 0x0000000708027c24 */ /* 0x100fe4000f8e0209 */
[----:B------:R-:W-:Y:S02]  /*10d0*/  IMAD R3, R0, UR7, R9 ;  /* 0x0000000700037c24 */ /* 0x000fe4000f8e0209 */
[--C-:B0-----:R-:W-:Y:S02]  /*10e0*/  IMAD.WIDE R12, R2, 0x8, R6.reuse ;  /* 0x00000008020c7825 */ /* 0x101fe400078e0206 */
[----:B------:R-:W-:Y:S02]  /*10f0*/  DMUL R10, R10, 0.5 ;  /* 0x3fe000000a0a7828 */ /* 0x000fe40000000000 */
[----:B------:R-:W-:-:S05]  /*1100*/  IMAD.WIDE R6, R3, 0x8, R6 ;  /* 0x0000000803067825 */ /* 0x000fca00078e0206 */
[----:B------:R0:W-:Y:S04]  /*1110*/  STG.E.64 desc[UR8][R4.64], R10 ;  /* 0x0000000a04007986 */ /* 0x0001e8000c101b08 */
[----:B------:R-:W2:Y:S04]  /*1120*/  LDG.E.64 R12, desc[UR8][R12.64] ;  /* 0x000000080c0c7981 */ /* 0x000ea8000c1e1b00 */
[----:B------:R-:W2:Y:S01]  /*1130*/  LDG.E.64 R6, desc[UR8][R6.64] ;  /* 0x0000000806067981 */ /* 0x000ea2000c1e1b00 */
[----:B-1----:R-:W4:Y:S02]  /*1140*/  MUFU.RCP64H R15, UR4 ;  /* 0x00000004000f7d08 */ /* 0x002f240008001800 */
[----:B----4-:R-:W-:-:S08]  /*1150*/  DFMA R18, R14, -R16, 1 ;  /* 0x3ff000000e12742b */ /* 0x010fd00000000810 */
[----:B------:R-:W-:-:S08]  /*1160*/  DFMA R18, R18, R18, R18 ;  /* 0x000000121212722b */ /* 0x000fd00000000012 */
[----:B------:R-:W-:-:S08]  /*1170*/  DFMA R18, R14, R18, R14 ;  /* 0x000000120e12722b */ /* 0x000fd0000000000e */
[----:B------:R-:W-:-:S08]  /*1180*/  DFMA R14, R18, -R16, 1 ;  /* 0x3ff00000120e742b */ /* 0x000fd00000000810 */
[----:B------:R-:W-:Y:S01]  /*1190*/  DFMA R14, R18, R14, R18 ;  /* 0x0000000e120e722b */ /* 0x000fe20000000012 */
[----:B------:R-:W-:Y:S01]  /*11a0*/  BSSY.RECONVERGENT B2, `(.L_x_18) ;  /* 0x0000012000027945 */ /* 0x000fe20003800200 */
[----:B--2---:R-:W-:-:S08]  /*11b0*/  DADD R12, R12, -R6 ;  /* 0x000000000c0c7229 */ /* 0x004fd00000000806 */
[----:B------:R-:W-:-:S08]  /*11c0*/  DMUL R20, R14, R12 ;  /* 0x0000000c0e147228 */ /* 0x000fd00000000000 */
[----:B0-----:R-:W-:-:S08]  /*11d0*/  DFMA R4, R20, -R16, R12 ;  /* 0x800000101404722b */ /* 0x001fd0000000000c */
        /* <DEDUP_REMOVED lines=14> */
.L_x_19:
[----:B------:R-:W-:Y:S05]  /*12c0*/  BSYNC.RECONVERGENT B2 ;  /* 0x0000000000027941 */ /* 0x000fea0003800200 */
.L_x_18:
        /* <DEDUP_REMOVED lines=30> */
.L_x_21:
[----:B------:R-:W-:Y:S05]  /*14b0*/  BSYNC.RECONVERGENT B2 ;  /* 0x0000000000027941 */ /* 0x000fea0003800200 */
.L_x_20:
[----:B------:R-:W0:Y:S01]  /*14c0*/  LDC.64 R6, c[0x0][0x3c8] ;  /* 0x0000f200ff067b82 */ /* 0x000e220000000a00 */
[----:B------:R-:W1:Y:S07]  /*14d0*/  LDCU.64 UR4, c[0x0][0x3f0] ;  /* 0x00007e00ff0477ac */ /* 0x000e6e0008000a00 */
[----:B------:R-:W2:Y:S01]  /*14e0*/  LDC.64 R4, c[0x0][0x3c0] ;  /* 0x0000f000ff047b82 */ /* 0x000ea20000000a00 */
[----:B0-----:R-:W-:-:S06]  /*14f0*/  IMAD.WIDE R6, R2, 0x8, R6 ;  /* 0x0000000802067825 */ /* 0x001fcc00078e0206 */
[----:B------:R-:W3:Y:S01]  /*1500*/  LDG.E.64 R6, desc[UR8][R6.64] ;  /* 0x0000000806067981 */ /* 0x000ee2000c1e1b00 */
[----:B--2---:R-:W-:-:S05]  /*1510*/  IMAD.WIDE R4, R2, 0x8, R4 ;  /* 0x0000000802047825 */ /* 0x004fca00078e0204 */
[----:B------:R-:W3:Y:S01]  /*1520*/  LDG.E.64 R2, desc[UR8][R4.64] ;  /* 0x0000000804027981 */ /* 0x000ee2000c1e1b00 */
[----:B------:R-:W-:Y:S02]  /*1530*/  DADD R20, R24, R20 ;  /* 0x0000000018147229 */ /* 0x000fe40000000014 */
[----:B---3--:R-:W-:-:S08]  /*1540*/  DADD R2, R2, R6 ;  /* 0x0000000002027229 */ /* 0x008fd00000000006 */
[----:B-1----:R-:W-:-:S08]  /*1550*/  DFMA R2, -R20, UR4, R2 ;  /* 0x0000000414027c2b */ /* 0x002fd00008000102 */
[----:B------:R-:W-:-:S07]  /*1560*/  DMUL R2, R2, 0.5 ;  /* 0x3fe0000002027828 */ /* 0x000fce0000000000 */
[----:B------:R0:W-:Y:S04]  /*1570*/  STG.E.64 desc[UR8][R4.64], R2 ;  /* 0x0000000204007986 */ /* 0x0001e8000c101b08 */
.L_x_5:
[----:B------:R-:W-:Y:S05]  /*1580*/  BSYNC.RECONVERGENT B1 ;  /* 0x0000000000017941 */ /* 0x000fea0003800200 */
.L_x_4:
[----:B------:R-:W1:Y:S01]  /*1590*/  LDC.64 R6, c[0x0][0x3c0] ;  /* 0x0000f000ff067b82 */ /* 0x000e620000000a00 */
[----:B------:R-:W2:Y:S07]  /*15a0*/  LDCU.64 UR4, c[0x3][URZ] ;  /* 0x00c00000ff0477ac */ /* 0x000eae0008000a00 */
[----:B0-----:R-:W0:Y:S01]  /*15b0*/  LDC.64 R2, c[0x0][0x3b0] ;  /* 0x0000ec00ff027b82 */ /* 0x001e220000000a00 */
[----:B--2---:R-:W-:-:S04]  /*15c0*/  IMAD R8, R22, UR5, R9 ;  /* 0x0000000516087c24 */ /* 0x004fc8000f8e0209 */
[----:B-1----:R-:W-:-:S05]  /*15d0*/  IMAD.WIDE R20, R8, 0x8, R6 ;  /* 0x0000000808147825 */ /* 0x002fca00078e0206 */
[----:B------:R-:W2:Y:S01]  /*15e0*/  LDG.E.64 R4, desc[UR8][R20.64] ;  /* 0x0000000814047981 */ /* 0x000ea2000c1e1b00 */
[----:B------:R-:W-:Y:S02]  /*15f0*/  VIADD R22, R22, UR4 ;  /* 0x0000000416167c36 */ /* 0x000fe40008000000 */
[----:B0-----:R-:W-:-:S04]  /*1600*/  IMAD.WIDE R2, R8, 0x8, R2 ;  /* 0x0000000808027825 */ /* 0x001fc800078e0202 */
[----:B------:R-:W-:-:S04]  /*1610*/  IMAD R11, R22, UR5, R9 ;  /* 0x00000005160b7c24 */ /* 0x000fc8000f8e0209 */
[----:B------:R-:W-:-:S04]  /*1620*/  IMAD.WIDE R6, R11, 0x8, R6 ;  /* 0x000000080b067825 */ /* 0x000fc800078e0206 */
[----:B------:R-:W-:Y:S01]  /*1630*/  IMAD.MOV.U32 R10, RZ, RZ, 0x1 ;  /* 0x00000001ff0a7424 */ /* 0x000fe200078e00ff */
[----:B--2---:R0:W-:Y:S04]  /*1640*/  STG.E.64 desc[UR8][R2.64], R4 ;  /* 0x0000000402007986 */ /* 0x0041e8000c101b08 */
[----:B------:R-:W2:Y:S01]  /*1650*/  LDG.E.64 R6, desc[UR8][R6.64] ;  /* 0x0000000806067981 */ /* 0x000ea2000c1e1b00 */
[----:B------:R-:W1:Y:S01]  /*1660*/  MUFU.RCP64H R11, R5 ;  /* 0x00000005000b7308 */ /* 0x000e620000001800 */
[----:B------:R-:W-:Y:S01]  /*1670*/  BSSY.RECONVERGENT B1, `(.L_x_22) ;  /* 0x0000018000017945 */ /* 0x000fe20003800200 */
[----:B0-----:R-:W-:Y:S01]  /*1680*/  IADD3 R2, PT, PT, R22, UR4, RZ ;  /* 0x0000000416027c10 */ /* 0x001fe2000fffe0ff */
[----:B-1----:R-:W-:-:S08]  /*1690*/  DFMA R12, -R4, R10, 1 ;  /* 0x3ff00000040c742b */ /* 0x002fd0000000010a */
[----:B------:R-:W-:-:S08]  /*16a0*/  DFMA R12, R12, R12, R12 ;  /* 0x0000000c0c0c722b */ /* 0x000fd0000000000c */
[----:B------:R-:W-:-:S08]  /*16b0*/  DFMA R12, R10, R12, R10 ;  /* 0x0000000c0a0c722b */ /* 0x000fd0000000000a */
[----:B------:R-:W-:-:S08]  /*16c0*/  DFMA R10, -R4, R12, 1 ;  /* 0x3ff00000040a742b */ /* 0x000fd0000000010c */
[----:B------:R-:W-:-:S08]  /*16d0*/  DFMA R10, R12, R10, R12 ;  /* 0x0000000a0c0a722b */ /* 0x000fd0000000000c */
[----:B--2---:R-:W-:Y:S01]  /*16e0*/  DMUL R24, R6, R10 ;  /* 0x0000000a06187228 */ /* 0x004fe20000000000 */
[----:B------:R-:W-:-:S07]  /*16f0*/  FSETP.GEU.AND P1, PT, |R7|, 6.5827683646048100446e-37, PT ;  /* 0x036000000700780b */ /* 0x000fce0003f2e200 */
[----:B------:R-:W-:-:S08]  /*1700*/  DFMA R12, -R4, R24, R6 ;  /* 0x00000018040c722b */ /* 0x000fd00000000106 */
[----:B------:R-:W-:-:S10]  /*1710*/  DFMA R24, R10, R12, R24 ;  /* 0x0000000c0a18722b */ /* 0x000fd40000000018 */
[----:B------:R-:W-:-:S05]  /*1720*/  FFMA R0, RZ, R5, R25 ;  /* 0x00000005ff007223 */ /* 0x000fca0000000019 */
[----:B------:R-:W-:Y:S01]  /*1730*/  FSETP.GT.AND P0, PT, |R0|, 1.469367938527859385e-39, PT ;  /* 0x001000000000780b */ /* 0x000fe20003f04200 */
[C---:B------:R-:W-:Y:S02]  /*1740*/  VIADD R0, R2.reuse, UR4 ;  /* 0x0000000402007c36 */ /* 0x040fe40008000000 */
[--C-:B------:R-:W-:Y:S02]  /*1750*/  IMAD R2, R2, UR5, R9.reuse ;  /* 0x0000000502027c24 */ /* 0x100fe4000f8e0209 */
[----:B------:R-:W-:-:S08]  /*1760*/  IMAD R9, R0, UR5, R9 ;  /* 0x0000000500097c24 */ /* 0x000fd0000f8e0209 */
[----:B------:R-:W-:Y:S05]  /*1770*/  @P0 BRA P1, `(.L_x_23) ;  /* 0x00000000001c0947 */ /* 0x000fea0000800000 */
[----:B------:R-:W-:Y:S01]  /*1780*/  IMAD.MOV.U32 R0, RZ, RZ, R4 ;  /* 0x000000ffff007224 */ /* 0x000fe200078e0004 */
[----:B------:R-:W-:Y:S01]  /*1790*/  MOV R14, R7 ;  /* 0x00000007000e7202 */ /* 0x000fe20000000f00 */
[----:B------:R-:W-:Y:S01]  /*17a0*/  IMAD.MOV.U32 R4, RZ, RZ, R5 ;  /* 0x000000ffff047224 */ /* 0x000fe200078e0005 */
[----:B------:R-:W-:Y:S01]  /*17b0*/  MOV R5, 0x17e0 ;  /* 0x000017e000057802 */ /* 0x000fe20000000f00 */
[----:B------:R-:W-:-:S07]  /*17c0*/  IMAD.MOV.U32 R15, RZ, RZ, R6 ;  /* 0x000000ffff0f7224 */ /* 0x000fce00078e0006 */
[----:B------:R-:W-:Y:S05]  /*17d0*/  CALL.REL.NOINC `($__internal_0_$__cuda_sm20_div_rn_f64_full) ;  /* 0x00000008007c7944 */ /* 0x000fea0003c00000 */
[----:B------:R-:W-:-:S07]  /*17e0*/  MOV R24, R0 ;  /* 0x0000000000187202 */ /* 0x000fce0000000f00 */
.L_x_23:
[----:B------:R-:W-:Y:S05]  /*17f0*/  BSYNC.RECONVERGENT B1 ;  /* 0x0000000000017941 */ /* 0x000fea0003800200 */
.L_x_22:
[----:B------:R-:W0:Y:S08]  /*1800*/  LDC.64 R22, c[0x0][0x390] ;  /* 0x0000e400ff167b82 */ /* 0x000e300000000a00 */
[----:B------:R-:W1:Y:S01]  /*1810*/  LDC.64 R6, c[0x0][0x3c0] ;  /* 0x0000f000ff067b82 */ /* 0x000e620000000a00 */
[----:B0-----:R-:W-:-:S05]  /*1820*/  IMAD.WIDE R22, R8, 0x8, R22 ;  /* 0x0000000808167825 */ /* 0x001fca00078e0216 */
[----:B------:R0:W-:Y:S04]  /*1830*/  STG.E.64 desc[UR8][R22.64], R24 ;  /* 0x0000001816007986 */ /* 0x0001e8000c101b08 */
[----:B------:R-:W2:Y:S01]  /*1840*/  LDG.E.64 R4, desc[UR8][R20.64] ;  /* 0x0000000814047981 */ /* 0x000ea2000c1e1b00 */
[----:B-1----:R-:W-:-:S06]  /*1850*/  IMAD.WIDE R6, R2, 0x8, R6 ;  /* 0x0000000802067825 */ /* 0x002fcc00078e0206 */
[----:B------:R-:W3:Y:S01]  /*1860*/  LDG.E.64 R6, desc[UR8][R6.64] ;  /* 0x0000000806067981 */ /* 0x000ee2000c1e1b00 */
[----:B------:R-:W-:Y:S01]  /*1870*/  IMAD.MOV.U32 R2, RZ, RZ, 0x1 ;  /* 0x00000001ff027424 */ /* 0x000fe200078e00ff */
[----:B------:R-:W-:Y:S01]  /*1880*/  BSSY.RECONVERGENT B1, `(.L_x_24) ;  /* 0x0000016000017945 */ /* 0x000fe20003800200 */
[----:B--2---:R-:W1:Y:S01]  /*1890*/  MUFU.RCP64H R3, R5 ;  /* 0x0000000500037308 */ /* 0x004e620000001800 */
[----:B---3--:R-:W-:-:S03]  /*18a0*/  FSETP.GEU.AND P1, PT, |R7|, 6.5827683646048100446e-37, PT ;  /* 0x036000000700780b */ /* 0x008fc60003f2e200 */
[----:B-1----:R-:W-:-:S08]  /*18b0*/  DFMA R10, -R4, R2, 1 ;  /* 0x3ff00000040a742b */ /* 0x002fd00000000102 */
[----:B------:R-:W-:-:S08]  /*18c0*/  DFMA R10, R10, R10, R10 ;  /* 0x0000000a0a0a722b */ /* 0x000fd0000000000a */
[----:B------:R-:W-:-:S08]  /*18d0*/  DFMA R10, R2, R10, R2 ;  /* 0x0000000a020a722b */ /* 0x000fd00000000002 */
[----:B------:R-:W-:-:S08]  /*18e0*/  DFMA R2, -R4, R10, 1 ;  /* 0x3ff000000402742b */ /* 0x000fd0000000010a */
[----:B------:R-:W-:-:S08]  /*18f0*/  DFMA R2, R10, R2, R10 ;  /* 0x000000020a02722b */ /* 0x000fd0000000000a */
[----:B------:R-:W-:-:S08]  /*1900*/  DMUL R10, R6, R2 ;  /* 0x00000002060a7228 */ /* 0x000fd00000000000 */
[----:B------:R-:W-:-:S08]  /*1910*/  DFMA R12, -R4, R10, R6 ;  /* 0x0000000a040c722b */ /* 0x000fd00000000106 */
[----:B------:R-:W-:-:S10]  /*1920*/  DFMA R2, R2, R12, R10 ;  /* 0x0000000c0202722b */ /* 0x000fd4000000000a */
[----:B------:R-:W-:-:S05]  /*1930*/  FFMA R0, RZ, R5, R3 ;  /* 0x00000005ff007223 */ /* 0x000fca0000000003 */
[----:B------:R-:W-:-:S13]  /*1940*/  FSETP.GT.AND P0, PT, |R0|, 1.469367938527859385e-39, PT ;  /* 0x001000000000780b */ /* 0x000fda0003f04200 */
[----:B0-----:R-:W-:Y:S05]  /*1950*/  @P0 BRA P1, `(.L_x_25) ;  /* 0x0000000000200947 */ /* 0x001fea0000800000 */
[----:B------:R-:W-:Y:S01]  /*1960*/  IMAD.MOV.U32 R0, RZ, RZ, R4 ;  /* 0x000000ffff007224 */ /* 0x000fe200078e0004 */
[----:B------:R-:W-:Y:S01]  /*1970*/  MOV R14, R7 ;  /* 0x00000007000e7202 */ /* 0x000fe20000000f00 */
[----:B------:R-:W-:Y:S01]  /*1980*/  IMAD.MOV.U32 R4, RZ, RZ, R5 ;  /* 0x000000ffff047224 */ /* 0x000fe200078e0005 */
[----:B------:R-:W-:Y:S01]  /*1990*/  MOV R5, 0x19c0 ;  /* 0x000019c000057802 */ /* 0x000fe20000000f00 */
[----:B------:R-:W-:-:S07]  /*19a0*/  IMAD.MOV.U32 R15, RZ, RZ, R6 ;  /* 0x000000ffff0f7224 */ /* 0x000fce00078e0006 */
[----:B------:R-:W-:Y:S05]  /*19b0*/  CALL.REL.NOINC `($__internal_0_$__cuda_sm20_div_rn_f64_full) ;  /* 0x0000000800047944 */ /* 0x000fea0003c00000 */
[----:B------:R-:W-:Y:S01]  /*19c0*/  MOV R2, R0 ;  /* 0x0000000000027202 */ /* 0x000fe20000000f00 */
[----:B------:R-:W-:-:S07]  /*19d0*/  IMAD.MOV.U32 R3, RZ, RZ, R25 ;  /* 0x000000ffff037224 */ /* 0x000fce00078e0019 */
.L_x_25:
[----:B------:R-:W-:Y:S05]  /*19e0*/  BSYNC.RECONVERGENT B1 ;  /* 0x0000000000017941 */ /* 0x000fea0003800200 */
.L_x_24:
        /* <DEDUP_REMOVED lines=16> */
[----:B0-----:R-:W-:-:S08]  /*1af0*/  DMUL R4, R10, R12 ;  /* 0x0000000c0a047228 */ /* 0x001fd00000000000 */
[----:B------:R-:W-:-:S08]  /*1b00*/  DFMA R14, -R6, R4, R10 ;  /* 0x00000004060e722b */ /* 0x000fd0000000010a */
[----:B------:R-:W-:-:S10]  /*1b10*/  DFMA R4, R12, R14, R4 ;  /* 0x0000000e0c04722b */ /* 0x000fd40000000004 */
[----:B------:R-:W-:-:S05]  /*1b20*/  FFMA R0, RZ, R7, R5 ;  /* 0x00000007ff007223 */ /* 0x000fca0000000005 */
[----:B------:R-:W-:-:S13]  /*1b30*/  FSETP.GT.AND P0, PT, |R0|, 1.469367938527859385e-39, PT ;  /* 0x001000000000780b */ /* 0x000fda0003f04200 */
[----:B------:R-:W-:Y:S05]  /*1b40*/  @P0 BRA P1, `(.L_x_27) ;  /* 0x0000000000200947 */ /* 0x000fea0000800000 */
[----:B------:R-:W-:Y:S01]  /*1b50*/  MOV R15, R10 ;  /* 0x0000000a000f7202 */ /* 0x000fe20000000f00 */
[----:B------:R-:W-:Y:S01]  /*1b60*/  IMAD.MOV.U32 R14, RZ, RZ, R11 ;  /* 0x000000ffff0e7224 */ /* 0x000fe200078e000b */
[----:B------:R-:W-:Y:S01]  /*1b70*/  MOV R4, R7 ;  /* 0x0000000700047202 */ /* 0x000fe20000000f00 */
[----:B------:R-:W-:Y:S01]  /*1b80*/  IMAD.MOV.U32 R0, RZ, RZ, R6 ;  /* 0x000000ffff007224 */ /* 0x000fe200078e0006 */
[----:B------:R-:W-:-:S07]  /*1b90*/  MOV R5, 0x1bb0 ;  /* 0x00001bb000057802 */ /* 0x000fce0000000f00 */
[----:B------:R-:W-:Y:S05]  /*1ba0*/  CALL.REL.NOINC `($__internal_0_$__cuda_sm20_div_rn_f64_full) ;  /* 0x0000000400887944 */ /* 0x000fea0003c00000 */
[----:B------:R-:W-:Y:S02]  /*1bb0*/  IMAD.MOV.U32 R4, RZ, RZ, R0 ;  /* 0x000000ffff047224 */ /* 0x000fe400078e0000 */
[----:B------:R-:W-:-:S07]  /*1bc0*/  IMAD.MOV.U32 R5, RZ, RZ, R25 ;  /* 0x000000ffff057224 */ /* 0x000fce00078e0019 */
.L_x_27:
[----:B------:R-:W-:Y:S05]  /*1bd0*/  BSYNC.RECONVERGENT B1 ;  /* 0x0000000000017941 */ /* 0x000fea0003800200 */
.L_x_26:
[----:B------:R-:W2:Y:S01]  /*1be0*/  LDG.E.64 R26, desc[UR8][R22.64] ;  /* 0x00000008161a7981 */ /* 0x000ea2000c1e1b00 */
[----:B------:R-:W-:Y:S01]  /*1bf0*/  BSSY.RECONVERGENT B0, `(.L_x_28) ;  /* 0x0000008000007945 */ /* 0x000fe20003800200 */
[----:B------:R-:W-:Y:S01]  /*1c00*/  MOV R0, 0x1c70 ;  /* 0x00001c7000007802 */ /* 0x000fe20000000f00 */
[----:B------:R-:W-:Y:S01]  /*1c10*/  UMOV UR4, URZ ;  /* 0x000000ff00047c82 */ /* 0x000fe20008000000 */
[----:B------:R-:W-:Y:S01]  /*1c20*/  UMOV UR5, 0x40000000 ;  /* 0x4000000000057882 */ /* 0x000fe20000000000 */
[----:B--2---:R-:W-:-:S10]  /*1c30*/  DADD R6, -RZ, |R26| ;  /* 0x00000000ff067229 */ /* 0x004fd4000000051a */
[----:B------:R-:W-:Y:S01]  /*1c40*/  MOV R10, R6 ;  /* 0x00000006000a7202 */ /* 0x000fe20000000f00 */
[----:B------:R-:W-:-:S07]  /*1c50*/  IMAD.MOV.U32 R9, RZ, RZ, R7 ;  /* 0x000000ffff097224 */ /* 0x000fce00078e0007 */
[----:B------:R-:W-:Y:S05]  /*1c60*/  CALL.REL.NOINC `($_Z19iterateScheme_part6PdS_S_S_S_S_S_S_S_S_S_S_ddd$__internal_accurate_pow) ;  /* 0x0000000800dc7944 */ /* 0x000fea0003c00000 */
[----:B------:R-:W-:Y:S05]  /*1c70*/  BSYNC.RECONVERGENT B0 ;  /* 0x0000000000007941 */ /* 0x000fea0003800200 */
.L_x_28:
[C---:B------:R-:W-:Y:S01]  /*1c80*/  DADD R10, R26.reuse, 2 ;  /* 0x400000001a0a7429 */ /* 0x040fe20000000000 */
[----:B------:R-:W-:Y:S01]  /*1c90*/  BSSY.RECONVERGENT B0, `(.L_x_29) ;  /* 0x0000010000007945 */ /* 0x000fe20003800200 */
[C---:B------:R-:W-:Y:S02]  /*1ca0*/  DSETP.NEU.AND P1, PT, R26.reuse, RZ, PT ;  /* 0x000000ff1a00722a */ /* 0x040fe40003f2d000 */
[----:B------:R-:W-:Y:S02]  /*1cb0*/  DADD R12, -RZ, |R2| ;  /* 0x00000000ff0c7229 */ /* 0x000fe40000000502 */
[----:B------:R-:W-:-:S04]  /*1cc0*/  DSETP.NEU.AND P0, PT, R26, 1, PT ;  /* 0x3ff000001a00742a */ /* 0x000fc80003f0d000 */
[----:B------:R-:W-:-:S04]  /*1cd0*/  LOP3.LUT R10, R11, 0x7ff00000, RZ, 0xc0, !PT ;  /* 0x7ff000000b0a7812 */ /* 0x000fc800078ec0ff */
[----:B------:R-:W-:Y:S01]  /*1ce0*/  ISETP.NE.AND P2, PT, R10, 0x7ff00000, PT ;  /* 0x7ff000000a00780c */ /* 0x000fe20003f45270 */
[----:B------:R-:W-:Y:S01]  /*1cf0*/  IMAD.MOV.U32 R10, RZ, RZ, R12 ;  /* 0x000000ffff0a7224 */ /* 0x000fe200078e000c */
[----:B------:R-:W-:Y:S02]  /*1d00*/  MOV R9, R13 ;  /* 0x0000000d00097202 */ /* 0x000fe40000000f00 */
[----:B------:R-:W-:-:S09]  /*1d10*/  @!P1 CS2R R6, SRZ ;  /* 0x0000000000069805 */ /* 0x000fd2000001ff00 */
[----:B------:R-:W-:Y:S05]  /*1d20*/  @P2 BRA `(.L_x_30) ;  /* 0x0000000000182947 */ /* 0x000fea0003800000 */
[----:B------:R-:W-:-:S14]  /*1d30*/  DSETP.NAN.AND P1, PT, R26, R26, PT ;  /* 0x0000001a1a00722a */ /* 0x000fdc0003f28000 */
[----:B------:R-:W-:Y:S01]  /*1d40*/  @P1 DADD R6, R26, 2 ;  /* 0x400000001a061429 */ /* 0x000fe20000000000 */
[----:B------:R-:W-:Y:S10]  /*1d50*/  @P1 BRA `(.L_x_30) ;  /* 0x00000000000c1947 */ /* 0x000ff40003800000 */
[----:B------:R-:W-:-:S14]  /*1d60*/  DSETP.NEU.AND P1, PT, |R26|, +INF , PT ;  /* 0x7ff000001a00742a */ /* 0x000fdc0003f2d200 */
[----:B------:R-:W-:Y:S02]  /*1d70*/  @!P1 IMAD.MOV.U32 R6, RZ, RZ, 0x0 ;  /* 0x00000000ff069424 */ /* 0x000fe400078e00ff */
[----:B------:R-:W-:-:S07]  /*1d80*/  @!P1 IMAD.MOV.U32 R7, RZ, RZ, 0x7ff00000 ;  /* 0x7ff00000ff079424 */ /* 0x000fce00078e00ff */
.L_x_30:
[----:B------:R-:W-:Y:S05]  /*1d90*/  BSYNC.RECONVERGENT B0 ;  /* 0x0000000000007941 */ /* 0x000fea0003800200 */
.L_x_29:
[----:B------:R-:W-:Y:S01]  /*1da0*/  BSSY.RECONVERGENT B0, `(.L_x_31) ;  /* 0x0000005000007945 */ /* 0x000fe20003800200 */
[----:B------:R-:W-:Y:S02]  /*1db0*/  FSEL R26, R6, RZ, P0 ;  /* 0x000000ff061a7208 */ /* 0x000fe40000000000 */
[----:B------:R-:W-:Y:S02]  /*1dc0*/  FSEL R27, R7, 1.875, P0 ;  /* 0x3ff00000071b7808 */ /* 0x000fe40000000000 */
[----:B------:R-:W-:-:S07]  /*1dd0*/  MOV R0, 0x1df0 ;  /* 0x00001df000007802 */ /* 0x000fce0000000f00 */
[----:B------:R-:W-:Y:S05]  /*1de0*/  CALL.REL.NOINC `($_Z19iterateScheme_part6PdS_S_S_S_S_S_S_S_S_S_S_ddd$__internal_accurate_pow) ;  /* 0x00000008007c7944 */ /* 0x000fea0003c00000 */
[----:B------:R-:W-:Y:S05]  /*1df0*/  BSYNC.RECONVERGENT B0 ;  /* 0x0000000000007941 */ /* 0x000fea0003800200 */
.L_x_31:
[C---:B------:R-:W-:Y:S01]  /*1e00*/  DADD R10, R2.reuse, 2 ;  /* 0x40000000020a7429 */ /* 0x040fe20000000000 */
[----:B------:R-:W-:Y:S01]  /*1e10*/  BSSY.RECONVERGENT B0, `(.L_x_32) ;  /* 0x000000e000007945 */ /* 0x000fe20003800200 */
[----:B------:R-:W-:-:S08]  /*1e20*/  DSETP.NEU.AND P0, PT, R2, RZ, PT ;  /* 0x000000ff0200722a */ /* 0x000fd00003f0d000 */
[----:B------:R-:W-:Y:S01]  /*1e30*/  LOP3.LUT R10, R11, 0x7ff00000, RZ, 0xc0, !PT ;  /* 0x7ff000000b0a7812 */ /* 0x000fe200078ec0ff */
[----:B------:R-:W-:-:S03]  /*1e40*/  IMAD.MOV.U32 R11, RZ, RZ, R7 ;  /* 0x000000ffff0b7224 */ /* 0x000fc600078e0007 */
[----:B------:R-:W-:Y:S02]  /*1e50*/  ISETP.NE.AND P1, PT, R10, 0x7ff00000, PT ;  /* 0x7ff000000a00780c */ /* 0x000fe40003f25270 */
[----:B------:R-:W-:Y:S02]  /*1e60*/  MOV R10, R6 ;  /* 0x00000006000a7202 */ /* 0x000fe40000000f00 */
[----:B------:R-:W-:-:S09]  /*1e70*/  @!P0 CS2R R10, SRZ ;  /* 0x00000000000a8805 */ /* 0x000fd2000001ff00 */
[----:B------:R-:W-:Y:S05]  /*1e80*/  @P1 BRA `(.L_x_33) ;  /* 0x0000000000181947 */ /* 0x000fea0003800000 */
[----:B------:R-:W-:-:S14]  /*1e90*/  DSETP.NAN.AND P0, PT, R2, R2, PT ;  /* 0x000000020200722a */ /* 0x000fdc0003f08000 */
[----:B------:R-:W-:Y:S01]  /*1ea0*/  @P0 DADD R10, R2, 2 ;  /* 0x40000000020a0429 */ /* 0x000fe20000000000 */
[----:B------:R-:W-:Y:S10]  /*1eb0*/  @P0 BRA `(.L_x_33) ;  /* 0x00000000000c0947 */ /* 0x000ff40003800000 */
[----:B------:R-:W-:-:S14]  /*1ec0*/  DSETP.NEU.AND P0, PT, |R2|, +INF , PT ;  /* 0x7ff000000200742a */ /* 0x000fdc0003f0d200 */
[----:B------:R-:W-:Y:S01]  /*1ed0*/  @!P0 IMAD.MOV.U32 R10, RZ, RZ, 0x0 ;  /* 0x00000000ff0a8424 */ /* 0x000fe200078e00ff */
[----:B------:R-:W-:-:S07]  /*1ee0*/  @!P0 MOV R11, 0x7ff00000 ;  /* 0x7ff00000000b8802 */ /* 0x000fce0000000f00 */
.L_x_33:
[----:B------:R-:W-:Y:S05]  /*1ef0*/  BSYNC.RECONVERGENT B0 ;  /* 0x0000000000007941 */ /* 0x000fea0003800200 */
.L_x_32:
[----:B------:R-:W0:Y:S01]  /*1f00*/  LDCU UR4, c[0x3][0x3c] ;  /* 0x00c00780ff0477ac */ /* 0x000e220008000800 */
[----:B------:R-:W1:Y:S01]  /*1f10*/  LDC.64 R6, c[0x3][0x38] ;  /* 0x00c00e00ff067b82 */ /* 0x000e620000000a00 */
[----:B------:R-:W-:Y:S01]  /*1f20*/  IMAD.MOV.U32 R12, RZ, RZ, 0x1 ;  /* 0x00000001ff0c7424 */ /* 0x000fe200078e00ff */
[----:B------:R-:W-:Y:S01]  /*1f30*/  DSETP.NEU.AND P0, PT, R2, 1, PT ;  /* 0x3ff000000200742a */ /* 0x000fe20003f0d000 */
[----:B------:R-:W-:Y:S05]  /*1f40*/  BSSY.RECONVERGENT B1, `(.L_x_34) ;  /* 0x000001d000017945 */ /* 0x000fea0003800200 */
[----:B------:R-:W-:Y:S02]  /*1f50*/  FSEL R2, R10, RZ, P0 ;  /* 0x000000ff0a027208 */ /* 0x000fe40000000000 */
[----:B------:R-:W-:-:S06]  /*1f60*/  FSEL R3, R11, 1.875, P0 ;  /* 0x3ff000000b037808 */ /* 0x000fcc0000000000 */
[----:B------:R-:W-:Y:S01]  /*1f70*/  DADD R26, R26, R2 ;  /* 0x000000001a1a7229 */ /* 0x000fe20000000002 */
[----:B0-----:R-:W1:Y:S07]  /*1f80*/  MUFU.RCP64H R13, UR4 ;  /* 0x00000004000d7d08 */ /* 0x001e6e0008001800 */
[----:B------:R-:W-:Y:S01]  /*1f90*/  DFMA R26, R26, -0.5, R4 ;  /* 0xbfe000001a1a782b */ /* 0x000fe20000000004 */
[----:B------:R-:W0:Y:S01]  /*1fa0*/  LDC.64 R4, c[0x0][0x3b8] ;  /* 0x0000ee00ff047b82 */ /* 0x000e220000000a00 */
[----:B-1----:R-:W-:-:S08]  /*1fb0*/  DFMA R14, R12, -R6, 1 ;  /* 0x3ff000000c0e742b */ /* 0x002fd00000000806 */
[----:B------:R-:W-:Y:S01]  /*1fc0*/  FSETP.GEU.AND P1, PT, |R27|, 6.5827683646048100446e-37, PT ;  /* 0x036000001b00780b */ /* 0x000fe20003f2e200 */
[----:B------:R-:W-:-:S08]  /*1fd0*/  DFMA R14, R14, R14, R14 ;  /* 0x0000000e0e0e722b */ /* 0x000fd0000000000e */
[----:B------:R-:W-:-:S08]  /*1fe0*/  DFMA R14, R12, R14, R12 ;  /* 0x0000000e0c0e722b */ /* 0x000fd0000000000c */
[----:B------:R-:W-:-:S08]  /*1ff0*/  DFMA R2, R14, -R6, 1 ;  /* 0x3ff000000e02742b */ /* 0x000fd00000000806 */
[----:B------:R-:W-:Y:S01]  /*2000*/  DFMA R14, R14, R2, R14 ;  /* 0x000000020e0e722b */ /* 0x000fe2000000000e */
[----:B0-----:R-:W-:-:S05]  /*2010*/  IMAD.WIDE R2, R8, 0x8, R4 ;  /* 0x0000000808027825 */ /* 0x001fca00078e0204 */
[----:B------:R0:W-:Y:S02]  /*2020*/  STG.E.64 desc[UR8][R2.64], R26 ;  /* 0x0000001a02007986 */ /* 0x0001e4000c101b08 */
[----:B------:R-:W-:-:S08]  /*2030*/  DMUL R24, R26, R14 ;  /* 0x0000000e1a187228 */ /* 0x000fd00000000000 */
[----:B------:R-:W-:-:S08]  /*2040*/  DFMA R6, R24, -R6, R26 ;  /* 0x800000061806722b */ /* 0x000fd0000000001a */
[----:B------:R-:W-:-:S10]  /*2050*/  DFMA R24, R14, R6, R24 ;  /* 0x000000060e18722b */ /* 0x000fd40000000018 */
[----:B------:R-:W-:-:S05]  /*2060*/  FFMA R0, RZ, UR4, R25 ;  /* 0x00000004ff007c23 */ /* 0x000fca0008000019 */
[----:B------:R-:W-:-:S13]  /*2070*/  FSETP.GT.AND P0, PT, |R0|, 1.469367938527859385e-39, PT ;  /* 0x001000000000780b */ /* 0x000fda0003f04200 */
[----:B0-----:R-:W-:Y:S05]  /*2080*/  @P0 BRA P1, `(.L_x_35) ;  /* 0x0000000000200947 */ /* 0x001fea0000800000 */
        /* <DEDUP_REMOVED lines=8> */
.L_x_35:
[----:B------:R-:W-:Y:S05]  /*2110*/  BSYNC.RECONVERGENT B1 ;  /* 0x0000000000017941 */ /* 0x000fea0003800200 */
.L_x_34:
[----:B------:R-:W0:Y:S01]  /*2120*/  LDC.64 R2, c[0x0][0x3a8] ;  /* 0x0000ea00ff027b82 */ /* 0x000e220000000a00 */
[----:B------:R-:W1:Y:S07]  /*2130*/  LDCU.64 UR4, c[0x3][0x30] ;  /* 0x00c00600ff0477ac */ /* 0x000e6e0008000a00 */
[----:B------:R-:W2:Y:S01]  /*2140*/  LDC.64 R6, c[0x0][0x3a0] ;  /* 0x0000e800ff067b82 */ /* 0x000ea20000000a00 */
[----:B0-----:R-:W-:-:S05]  /*2150*/  IMAD.WIDE R2, R8, 0x8, R2 ;  /* 0x0000000808027825 */ /* 0x001fca00078e0202 */
[----:B------:R-:W-:Y:S04]  /*2160*/  STG.E.64 desc[UR8][R2.64], R24 ;  /* 0x0000001802007986 */ /* 0x000fe8000c101b08 */
[----:B------:R-:W1:Y:S01]  /*2170*/  LDG.E.64 R20, desc[UR8][R20.64] ;  /* 0x0000000814147981 */ /* 0x000e62000c1e1b00 */
[----:B--2---:R-:W-:Y:S01]  /*2180*/  IMAD.WIDE R8, R8, 0x8, R6 ;  /* 0x0000000808087825 */ /* 0x004fe200078e0206 */
[----:B-1----:R-:W-:-:S08]  /*2190*/  DMUL R4, R20, UR4 ;  /* 0x0000000414047c28 */ /* 0x002fd00008000000 */
[----:B------:R-:W-:-:S07]  /*21a0*/  DMUL R4, R4, R24 ;  /* 0x0000001804047228 */ /* 0x000fce0000000000 */
[----:B------:R-:W-:Y:S01]  /*21b0*/  STG.E.64 desc[UR8][R8.64], R4 ;  /* 0x0000000408007986 */ /* 0x000fe2000c101b08 */
[----:B------:R-:W-:Y:S05]  /*21c0*/  EXIT ;  /* 0x000000000000794d */ /* 0x000fea0003800000 */
        .weak           $__internal_0_$__cuda_sm20_div_rn_f64_full
        .type           $__internal_0_$__cuda_sm20_div_rn_f64_full,@function
        .size           $__internal_0_$__cuda_sm20_div_rn_f64_full,($_Z19iterateScheme_part6PdS_S_S_S_S_S_S_S_S_S_S_ddd$__internal_accurate_pow - $__internal_0_$__cuda_sm20_div_rn_f64_full)
$__internal_0_$__cuda_sm20_div_rn_f64_full:
[C---:B------:R-:W-:Y:S01]  /*21d0*/  FSETP.GEU.AND P0, PT, |R4|.reuse, 1.469367938527859385e-39, PT ;  /* 0x001000000400780b */ /* 0x040fe20003f0e200 */
[----:B------:R-:W-:Y:S01]  /*21e0*/  IMAD.MOV.U32 R12, RZ, RZ, R0 ;  /* 0x000000ffff0c7224 */ /* 0x000fe200078e0000 */
[----:B------:R-:W-:Y:S01]  /*21f0*/  LOP3.LUT R10, R4, 0x800fffff, RZ, 0xc0, !PT ;  /* 0x800fffff040a7812 */ /* 0x000fe200078ec0ff */
[----:B------:R-:W-:Y:S01]  /*2200*/  IMAD.MOV.U32 R13, RZ, RZ, R4 ;  /* 0x000000ffff0d7224 */ /* 0x000fe200078e0004 */
[----:B------:R-:W-:Y:S01]  /*2210*/  LOP3.LUT R15, R15, R14, RZ, 0x3c, !PT ;  /* 0x0000000e0f0f7212 */ /* 0x000fe200078e3cff */
[----:B------:R-:W-:Y:S01]  /*2220*/  IMAD.MOV.U32 R16, RZ, RZ, 0x1 ;  /* 0x00000001ff107424 */ /* 0x000fe200078e00ff */
[----:B------:R-:W-:Y:S01]  /*2230*/  LOP3.LUT R11, R10, 0x3ff00000, RZ, 0xfc, !PT ;  /* 0x3ff000000a0b7812 */ /* 0x000fe200078efcff */
[----:B------:R-:W-:Y:S01]  /*2240*/  BSSY.RECONVERGENT B0, `(.L_x_36) ;  /* 0x0000055000007945 */ /* 0x000fe20003800200 */
[----:B------:R-:W-:Y:S02]  /*2250*/  MOV R10, R0 ;  /* 0x00000000000a7202 */ /* 0x000fe40000000f00 */
[----:B------:R-:W-:-:S02]  /*2260*/  LOP3.LUT R14, R15, R14, RZ, 0x3c, !PT ;  /* 0x0000000e0f0e7212 */ /* 0x000fc400078e3cff */
[----:B------:R-:W-:Y:S01]  /*2270*/  LOP3.LUT R7, R4, 0x7ff00000, RZ, 0xc0, !PT ;  /* 0x7ff0000004077812 */ /* 0x000fe200078ec0ff */
[----:B------:R-:W-:Y:S01]  /*2280*/  @!P0 DMUL R10, R12, 8.98846567431157953865e+307 ;  /* 0x7fe000000c0a8828 */ /* 0x000fe20000000000 */
[----:B------:R-:W-:Y:S01]  /*2290*/  LOP3.LUT R15, R15, R14, RZ, 0x3c, !PT ;  /* 0x0000000e0f0f7212 */ /* 0x000fe200078e3cff */
[----:B------:R-:W-:-:S03]  /*22a0*/  IMAD.MOV.U32 R4, RZ, RZ, 0x1ca00000 ;  /* 0x1ca00000ff047424 */ /* 0x000fc600078e00ff */
[C---:B------:R-:W-:Y:S01]  /*22b0*/  FSETP.GEU.AND P2, PT, |R15|.reuse, 1.469367938527859385e-39, PT ;  /* 0x001000000f00780b */ /* 0x040fe20003f4e200 */
[----:B------:R-:W0:Y:S01]  /*22c0*/  MUFU.RCP64H R17, R11 ;  /* 0x0000000b00117308 */ /* 0x000e220000001800 */
[----:B------:R-:W-:-:S04]  /*22d0*/  LOP3.LUT R6, R15, 0x7ff00000, RZ, 0xc0, !PT ;  /* 0x7ff000000f067812 */ /* 0x000fc800078ec0ff */
[----:B------:R-:W-:Y:S02]  /*22e0*/  ISETP.GE.U32.AND P1, PT, R6, R7, PT ;  /* 0x000000070600720c */ /* 0x000fe40003f26070 */
[----:B------:R-:W-:-:S05]  /*22f0*/  @!P0 LOP3.LUT R7, R11, 0x7ff00000, RZ, 0xc0, !PT ;  /* 0x7ff000000b078812 */ /* 0x000fca00078ec0ff */
[----:B------:R-:W-:Y:S01]  /*2300*/  @!P2 LOP3.LUT R0, R13, 0x7ff00000, RZ, 0xc0, !PT ;  /* 0x7ff000000d00a812 */ /* 0x000fe200078ec0ff */
[----:B------:R-:W-:-:S03]  /*2310*/  @!P2 IMAD.MOV.U32 R24, RZ, RZ, RZ ;  /* 0x000000ffff18a224 */ /* 0x000fc600078e00ff */
[----:B------:R-:W-:Y:S01]  /*2320*/  @!P2 ISETP.GE.U32.AND P3, PT, R6, R0, PT ;  /* 0x000000000600a20c */ /* 0x000fe20003f66070 */
[----:B0-----:R-:W-:-:S03]  /*2330*/  DFMA R26, R16, -R10, 1 ;  /* 0x3ff00000101a742b */ /* 0x001fc6000000080a */
[----:B------:R-:W-:-:S04]  /*2340*/  @!P2 SEL R0, R4, 0x63400000, !P3 ;  /* 0x634000000400a807 */ /* 0x000fc80005800000 */
[----:B------:R-:W-:Y:S01]  /*2350*/  @!P2 LOP3.LUT R0, R0, 0x80000000, R15, 0xf8, !PT ;  /* 0x800000000000a812 */ /* 0x000fe200078ef80f */
[----:B------:R-:W-:-:S03]  /*2360*/  DFMA R26, R26, R26, R26 ;  /* 0x0000001a1a1a722b */ /* 0x000fc6000000001a */
[----:B------:R-:W-:Y:S01]  /*2370*/  @!P2 LOP3.LUT R25, R0, 0x100000, RZ, 0xfc, !PT ;  /* 0x001000000019a812 */ /* 0x000fe200078efcff */
[----:B------:R-:W-:-:S04]  /*2380*/  IMAD.MOV.U32 R0, RZ, RZ, R6 ;  /* 0x000000ffff007224 */ /* 0x000fc800078e0006 */
[----:B------:R-:W-:Y:S01]  /*2390*/  DFMA R26, R16, R26, R16 ;  /* 0x0000001a101a722b */ /* 0x000fe20000000010 */
[----:B------:R-:W-:-:S04]  /*23a0*/  SEL R16, R4, 0x63400000, !P1 ;  /* 0x6340000004107807 */ /* 0x000fc80004800000 */
[----:B------:R-:W-:Y:S02]  /*23b0*/  LOP3.LUT R17, R16, 0x800fffff, R15, 0xf8, !PT ;  /* 0x800fffff10117812 */ /* 0x000fe400078ef80f */
[----:B------:R-:W-:Y:S01]  /*23c0*/  MOV R16, R14 ;  /* 0x0000000e00107202 */ /* 0x000fe20000000f00 */
[----:B------:R-:W-:-:S05]  /*23d0*/  DFMA R18, R26, -R10, 1 ;  /* 0x3ff000001a12742b */ /* 0x000fca000000080a */
[----:B------:R-:W-:-:S03]  /*23e0*/  @!P2 DFMA R16, R16, 2, -R24 ;  /* 0x400000001010a82b */ /* 0x000fc60000000818 */
[----:B------:R-:W-:-:S07]  /*23f0*/  DFMA R26, R26, R18, R26 ;  /* 0x000000121a1a722b */ /* 0x000fce000000001a */
[----:B------:R-:W-:Y:S01]  /*2400*/  @!P2 LOP3.LUT R0, R17, 0x7ff00000, RZ, 0xc0, !PT ;  /* 0x7ff000001100a812 */ /* 0x000fe200078ec0ff */
[----:B------:R-:W-:-:S03]  /*2410*/  DMUL R24, R26, R16 ;  /* 0x000000101a187228 */ /* 0x000fc60000000000 */
[----:B------:R-:W-:-:S04]  /*2420*/  IADD3 R18, PT, PT, R0, -0x1, RZ ;  /* 0xffffffff00127810 */ /* 0x000fc80007ffe0ff */
[----:B------:R-:W-:Y:S01]  /*2430*/  ISETP.GT.U32.AND P0, PT, R18, 0x7feffffe, PT ;  /* 0x7feffffe1200780c */ /* 0x000fe20003f04070 */
[----:B------:R-:W-:Y:S01]  /*2440*/  VIADD R18, R7, 0xffffffff ;  /* 0xffffffff07127836 */ /* 0x000fe20000000000 */
[----:B------:R-:W-:-:S04]  /*2450*/  DFMA R28, R24, -R10, R16 ;  /* 0x8000000a181c722b */ /* 0x000fc80000000010 */
[----:B------:R-:W-:-:S04]  /*2460*/  ISETP.GT.U32.OR P0, PT, R18, 0x7feffffe, P0 ;  /* 0x7feffffe1200780c */ /* 0x000fc80000704470 */
[----:B------:R-:W-:-:S09]  /*2470*/  DFMA R18, R26, R28, R24 ;  /* 0x0000001c1a12722b */ /* 0x000fd20000000018 */
[----:B------:R-:W-:Y:S05]  /*2480*/  @P0 BRA `(.L_x_37) ;  /* 0x00000000006c0947 */ /* 0x000fea0003800000 */
[----:B------:R-:W-:-:S04]  /*2490*/  LOP3.LUT R0, R13, 0x7ff00000, RZ, 0xc0, !PT ;  /* 0x7ff000000d007812 */ /* 0x000fc800078ec0ff */
[CC--:B------:R-:W-:Y:S02]  /*24a0*/  VIADDMNMX R7, R6.reuse, -R0.reuse, 0xb9600000, !PT ;  /* 0xb960000006077446 */ /* 0x0c0fe40007800900 */
[----:B------:R-:W-:Y:S01]  /*24b0*/  ISETP.GE.U32.AND P0, PT, R6, R0, PT ;  /* 0x000000000600720c */ /* 0x000fe20003f06070 */
[----:B------:R-:W-:Y:S01]  /*24c0*/  IMAD.MOV.U32 R6, RZ, RZ, RZ ;  /* 0x000000ffff067224 */ /* 0x000fe200078e00ff */
[----:B------:R-:W-:Y:S02]  /*24d0*/  VIMNMX R7, PT, PT, R7, 0x46a00000, PT ;  /* 0x46a0000007077848 */ /* 0x000fe40003fe0100 */
[----:B------:R-:W-:-:S05]  /*24e0*/  SEL R4, R4, 0x63400000, !P0 ;  /* 0x6340000004047807 */ /* 0x000fca0004000000 */
[----:B------:R-:W-:-:S05]  /*24f0*/  IMAD.IADD R4, R7, 0x1, -R4 ;  /* 0x0000000107047824 */ /* 0x000fca00078e0a04 */
[----:B------:R-:W-:-:S06]  /*2500*/  IADD3 R7, PT, PT, R4, 0x7fe00000, RZ ;  /* 0x7fe0000004077810 */ /* 0x000fcc0007ffe0ff */
[----:B------:R-:W-:-:S10]  /*2510*/  DMUL R24, R18, R6 ;  /* 0x0000000612187228 */ /* 0x000fd40000000000 */
[----:B------:R-:W-:-:S13]  /*2520*/  FSETP.GTU.AND P0, PT, |R25|, 1.469367938527859385e-39, PT ;  /* 0x001000001900780b */ /* 0x000fda0003f0c200 */
[----:B------:R-:W-:Y:S05]  /*2530*/  @P0 BRA `(.L_x_38) ;  /* 0x0000000000940947 */ /* 0x000fea0003800000 */
[----:B------:R-:W-:-:S06]  /*2540*/  DFMA R10, R18, -R10, R16 ;  /* 0x8000000a120a722b */ /* 0x000fcc0000000010 */
[----:B------:R-:W-:-:S04]  /*2550*/  IMAD.MOV.U32 R10, RZ, RZ, RZ ;  /* 0x000000ffff0a7224 */ /* 0x000fc800078e00ff */
[C---:B------:R-:W-:Y:S02]  /*2560*/  FSETP.NEU.AND P0, PT, R11.reuse, RZ, PT ;  /* 0x000000ff0b00720b */ /* 0x040fe40003f0d000 */
[----:B------:R-:W-:-:S04]  /*2570*/  LOP3.LUT R12, R11, 0x80000000, R13, 0x48, !PT ;  /* 0x800000000b0c7812 */ /* 0x000fc800078e480d */
[----:B------:R-:W-:-:S07]  /*2580*/  LOP3.LUT R11, R12, R7, RZ, 0xfc, !PT ;  /* 0x000000070c0b7212 */ /* 0x000fce00078efcff */
[----:B------:R-:W-:Y:S05]  /*2590*/  @!P0 BRA `(.L_x_38) ;  /* 0x00000000007c8947 */ /* 0x000fea0003800000 */
[C---:B------:R-:W-:Y:S01]  /*25a0*/  IADD3 R7, PT, PT, -R4.reuse, RZ, RZ ;  /* 0x000000ff04077210 */ /* 0x040fe20007ffe1ff */
[----:B------:R-:W-:Y:S01]  /*25b0*/  IMAD.MOV.U32 R6, RZ, RZ, RZ ;  /* 0x000000ffff067224 */ /* 0x000fe200078e00ff */
[----:B------:R-:W-:-:S05]  /*25c0*/  IADD3 R4, PT, PT, -R4, -0x43300000, RZ ;  /* 0xbcd0000004047810 */ /* 0x000fca0007ffe1ff */
[----:B------:R-:W-:Y:S02]  /*25d0*/  DFMA R6, R24, -R6, R18 ;  /* 0x800000061806722b */ /* 0x000fe40000000012 */
[----:B------:R-:W-:-:S08]  /*25e0*/  DMUL.RP R18, R18, R10 ;  /* 0x0000000a12127228 */ /* 0x000fd00000008000 */
[----:B------:R-:W-:Y:S02]  /*25f0*/  FSETP.NEU.AND P0, PT, |R7|, R4, PT ;  /* 0x000000040700720b */ /* 0x000fe40003f0d200 */
[----:B------:R-:W-:Y:S02]  /*2600*/  LOP3.LUT R12, R19, R12, RZ, 0x3c, !PT ;  /* 0x0000000c130c7212 */ /* 0x000fe400078e3cff */
[----:B------:R-:W-:Y:S02]  /*2610*/  FSEL R24, R18, R24, !P0 ;  /* 0x0000001812187208 */ /* 0x000fe40004000000 */
[----:B------:R-:W-:Y:S01]  /*2620*/  FSEL R25, R12, R25, !P0 ;  /* 0x000000190c197208 */ /* 0x000fe20004000000 */
[----:B------:R-:W-:Y:S06]  /*2630*/  BRA `(.L_x_38) ;  /* 0x0000000000547947 */ /* 0x000fec0003800000 */
.L_x_37:
[----:B------:R-:W-:-:S14]  /*2640*/  DSETP.NAN.AND P0, PT, R14, R14, PT ;  /* 0x0000000e0e00722a */ /* 0x000fdc0003f08000 */
[----:B------:R-:W-:Y:S05]  /*2650*/  @P0 BRA `(.L_x_39) ;  /* 0x0000000000440947 */ /* 0x000fea0003800000 */
[----:B------:R-:W-:-:S14]  /*2660*/  DSETP.NAN.AND P0, PT, R12, R12, PT ;  /* 0x0000000c0c00722a */ /* 0x000fdc0003f08000 */
[----:B------:R-:W-:Y:S05]  /*2670*/  @P0 BRA `(.L_x_40) ;  /* 0x0000000000300947 */ /* 0x000fea0003800000 */
[----:B------:R-:W-:Y:S01]  /*2680*/  ISETP.NE.AND P0, PT, R0, R7, PT ;  /* 0x000000070000720c */ /* 0x000fe20003f05270 */
[----:B------:R-:W-:Y:S01]  /*2690*/  IMAD.MOV.U32 R24, RZ, RZ, 0x0 ;  /* 0x00000000ff187424 */ /* 0x000fe200078e00ff */
[----:B------:R-:W-:-:S11]  /*26a0*/  MOV R25, 0xfff80000 ;  /* 0xfff8000000197802 */ /* 0x000fd60000000f00 */
[----:B------:R-:W-:Y:S05]  /*26b0*/  @!P0 BRA `(.L_x_38) ;  /* 0x0000000000348947 */ /* 0x000fea0003800000 */
[----:B------:R-:W-:Y:S02]  /*26c0*/  ISETP.NE.AND P0, PT, R0, 0x7ff00000, PT ;  /* 0x7ff000000000780c */ /* 0x000fe40003f05270 */
[----:B------:R-:W-:Y:S02]  /*26d0*/  LOP3.LUT R25, R15, 0x80000000, R13, 0x48, !PT ;  /* 0x800000000f197812 */ /* 0x000fe400078e480d */
[----:B------:R-:W-:-:S13]  /*26e0*/  ISETP.EQ.OR P0, PT, R7, RZ, !P0 ;  /* 0x000000ff0700720c */ /* 0x000fda0004702670 */
[----:B------:R-:W-:Y:S01]  /*26f0*/  @P0 LOP3.LUT R0, R25, 0x7ff00000, RZ, 0xfc, !PT ;  /* 0x7ff0000019000812 */ /* 0x000fe200078efcff */
[----:B------:R-:W-:Y:S02]  /*2700*/  @!P0 IMAD.MOV.U32 R24, RZ, RZ, RZ ;  /* 0x000000ffff188224 */ /* 0x000fe400078e00ff */
[----:B------:R-:W-:Y:S01]  /*2710*/  @P0 IMAD.MOV.U32 R24, RZ, RZ, RZ ;  /* 0x000000ffff180224 */ /* 0x000fe200078e00ff */
[----:B------:R-:W-:Y:S01]  /*2720*/  @P0 MOV R25, R0 ;  /* 0x0000000000190202 */ /* 0x000fe20000000f00 */
[----:B------:R-:W-:Y:S06]  /*2730*/  BRA `(.L_x_38) ;  /* 0x0000000000147947 */ /* 0x000fec0003800000 */
.L_x_40:
[----:B------:R-:W-:Y:S01]  /*2740*/  LOP3.LUT R25, R13, 0x80000, RZ, 0xfc, !PT ;  /* 0x000800000d197812 */ /* 0x000fe200078efcff */
[----:B------:R-:W-:Y:S01]  /*2750*/  IMAD.MOV.U32 R24, RZ, RZ, R12 ;  /* 0x000000ffff187224 */ /* 0x000fe200078e000c */
[----:B------:R-:W-:Y:S06]  /*2760*/  BRA `(.L_x_38) ;  /* 0x0000000000087947 */ /* 0x000fec0003800000 */
.L_x_39:
[----:B------:R-:W-:Y:S01]  /*2770*/  LOP3.LUT R25, R15, 0x80000, RZ, 0xfc, !PT ;  /* 0x000800000f197812 */ /* 0x000fe200078efcff */
[----:B------:R-:W-:-:S07]  /*2780*/  IMAD.MOV.U32 R24, RZ, RZ, R14 ;  /* 0x000000ffff187224 */ /* 0x000fce00078e000e */
.L_x_38:
[----:B------:R-:W-:Y:S05]  /*2790*/  BSYNC.RECONVERGENT B0 ;  /* 0x0000000000007941 */ /* 0x000fea0003800200 */
.L_x_36:
[----:B------:R-:W-:Y:S01]  /*27a0*/  IMAD.MOV.U32 R4, RZ, RZ, R5 ;  /* 0x000000ffff047224 */ /* 0x000fe200078e0005 */
[----:B------:R-:W-:Y:S01]  /*27b0*/  MOV R0, R24 ;  /* 0x0000001800007202 */ /* 0x000fe20000000f00 */
[----:B------:R-:W-:-:S04]  /*27c0*/  IMAD.MOV.U32 R5, RZ, RZ, 0x0 ;  /* 0x00000000ff057424 */ /* 0x000fc800078e00ff */
[----:B------:R-:W-:Y:S05]  /*27d0*/  RET.REL.NODEC R4 `(_Z19iterateScheme_part6PdS_S_S_S_S_S_S_S_S_S_S_ddd) ;  /* 0xffffffd804087950 */ /* 0x000fea0003c3ffff */
        .type           $_Z19iterateScheme_part6PdS_S_S_S_S_S_S_S_S_S_S_ddd$__internal_accurate_pow,@function
        .size           $_Z19iterateScheme_part6PdS_S_S_S_S_S_S_S_S_S_S_ddd$__internal_accurate_pow,(.L_x_219 - $_Z19iterateScheme_part6PdS_S_S_S_S_S_S_S_S_S_S_ddd$__internal_accurate_pow)
$_Z19iterateScheme_part6PdS_S_S_S_S_S_S_S_S_S_S_ddd$__internal_accurate_pow:
[----:B------:R-:W-:Y:S01]  /*27e0*/  ISETP.GT.U32.AND P0, PT, R9, 0xfffff, PT ;  /* 0x000fffff0900780c */ /* 0x000fe20003f04070 */
[----:B------:R-:W-:Y:S01]  /*27f0*/  IMAD.MOV.U32 R7, RZ, RZ, R9 ;  /* 0x000000ffff077224 */ /* 0x000fe200078e0009 */
[----:B------:R-:W-:Y:S01]  /*2800*/  MOV R6, R10 ;  /* 0x0000000a00067202 */ /* 0x000fe20000000f00 */
[----:B------:R-:W-:Y:S01]  /*2810*/  IMAD.MOV.U32 R14, RZ, RZ, RZ ;  /* 0x000000ffff0e7224 */ /* 0x000fe200078e00ff */
[----:B------:R-:W-:Y:S01]  /*2820*/  MOV R17, 0x3ed0f5d2 ;  /* 0x3ed0f5d200117802 */ /* 0x000fe20000000f00 */
[----:B------:R-:W-:Y:S01]  /*2830*/  IMAD.MOV.U32 R16, RZ, RZ, 0x41ad3b5a ;  /* 0x41ad3b5aff107424 */ /* 0x000fe200078e00ff */
[----:B------:R-:W-:Y:S01]  /*2840*/  UMOV UR6, 0x7d2cafe2 ;  /* 0x7d2cafe200067882 */ /* 0x000fe20000000000 */
[----:B------:R-:W-:Y:S01]  /*2850*/  UMOV UR7, 0x3eb0f5ff ;  /* 0x3eb0f5ff00077882 */ /* 0x000fe20000000000 */
[----:B------:R-:W-:Y:S01]  /*2860*/  UMOV UR10, 0xfefa39ef ;  /* 0xfefa39ef000a7882 */ /* 0x000fe20000000000 */
[----:B------:R-:W-:-:S04]  /*2870*/  UMOV UR11, 0x3fe62e42 ;  /* 0x3fe62e42000b7882 */ /* 0x000fc80000000000 */
[----:B------:R-:W-:Y:S01]  /*2880*/  @!P0 DMUL R22, R6, 1.80143985094819840000e+16 ;  /* 0x4350000006168828 */ /* 0x000fe20000000000 */
[--C-:B------:R-:W-:Y:S01]  /*2890*/  IMAD.MOV.U32 R6, RZ, RZ, R9.reuse ;  /* 0x000000ffff067224 */ /* 0x100fe200078e0009 */
[----:B------:R-:W-:-:S08]  /*28a0*/  SHF.R.U32.HI R9, RZ, 0x14, R9 ;  /* 0x00000014ff097819 */ /* 0x000fd00000011609 */
[----:B------:R-:W-:Y:S01]  /*28b0*/  @!P0 MOV R6, R23 ;  /* 0x0000001700068202 */ /* 0x000fe20000000f00 */
[----:B------:R-:W-:Y:S01]  /*28c0*/  @!P0 IMAD.MOV.U32 R10, RZ, RZ, R22 ;  /* 0x000000ffff0a8224 */ /* 0x000fe200078e0016 */
[----:B------:R-:W-:Y:S02]  /*28d0*/  @!P0 LEA.HI R9, R23, 0xffffffca, RZ, 0xc ;  /* 0xffffffca17098811 */ /* 0x000fe400078f60ff */
[----:B------:R-:W-:-:S04]  /*28e0*/  LOP3.LUT R6, R6, 0x800fffff, RZ, 0xc0, !PT ;  /* 0x800fffff06067812 */ /* 0x000fc800078ec0ff */
[----:B------:R-:W-:-:S04]  /*28f0*/  LOP3.LUT R11, R6, 0x3ff00000, RZ, 0xfc, !PT ;  /* 0x3ff00000060b7812 */ /* 0x000fc800078efcff */
[----:B------:R-:W-:-:S13]  /*2900*/  ISETP.GE.U32.AND P1, PT, R11, 0x3ff6a09f, PT ;  /* 0x3ff6a09f0b00780c */ /* 0x000fda0003f26070 */
[----:B------:R-:W-:-:S05]  /*2910*/  @P1 VIADD R7, R11, 0xfff00000 ;  /* 0xfff000000b071836 */ /* 0x000fca0000000000 */
[----:B------:R-:W-:-:S06]  /*2920*/  @P1 MOV R11, R7 ;  /* 0x00000007000b1202 */ /* 0x000fcc0000000f00 */
[C---:B------:R-:W-:Y:S02]  /*2930*/  DADD R12, R10.reuse, 1 ;  /* 0x3ff000000a0c7429 */ /* 0x040fe40000000000 */
[----:B------:R-:W-:-:S04]  /*2940*/  DADD R10, R10, -1 ;  /* 0xbff000000a0a7429 */ /* 0x000fc80000000000 */
[----:B------:R-:W0:Y:S02]  /*2950*/  MUFU.RCP64H R15, R13 ;  /* 0x0000000d000f7308 */ /* 0x000e240000001800 */
[----:B0-----:R-:W-:-:S08]  /*2960*/  DFMA R6, -R12, R14, 1 ;  /* 0x3ff000000c06742b */ /* 0x001fd0000000010e */
[----:B------:R-:W-:-:S08]  /*2970*/  DFMA R6, R6, R6, R6 ;  /* 0x000000060606722b */ /* 0x000fd00000000006 */
[----:B------:R-:W-:-:S08]  /*2980*/  DFMA R14, R14, R6, R14 ;  /* 0x000000060e0e722b */ /* 0x000fd0000000000e */
[----:B------:R-:W-:-:S08]  /*2990*/  DMUL R6, R10, R14 ;  /* 0x0000000e0a067228 */ /* 0x000fd00000000000 */
[----:B------:R-:W-:-:S08]  /*29a0*/  DFMA R6, R10, R14, R6 ;  /* 0x0000000e0a06722b */ /* 0x000fd00000000006 */
[----:B------:R-:W-:-:S08]  /*29b0*/  DMUL R24, R6, R6 ;  /* 0x0000000606187228 */ /* 0x000fd00000000000 */
[----:B------:R-:W-:Y:S01]  /*29c0*/  DFMA R12, R24, UR6, R16 ;  /* 0x00000006180c7c2b */ /* 0x000fe20008000010 */
[----:B------:R-:W-:Y:S01]  /*29d0*/  UMOV UR6, 0x75488a3f ;  /* 0x75488a3f00067882 */ /* 0x000fe20000000000 */
[----:B------:R-:W-:-:S06]  /*29e0*/  UMOV UR7, 0x3ef3b20a ;  /* 0x3ef3b20a00077882 */ /* 0x000fcc0000000000 */
[----:B------:R-:W-:Y:S01]  /*29f0*/  DFMA R12, R24, R12, UR6 ;  /* 0x00000006180c7e2b */ /* 0x000fe2000800000c */
[----:B------:R-:W-:Y:S01]  /*2a00*/  UMOV UR6, 0xe4faecd5 ;  /* 0xe4faecd500067882 */ /* 0x000fe20000000000 */
[----:B------:R-:W-:-:S06]  /*2a10*/  UMOV UR7, 0x3f1745cd ;  /* 0x3f1745cd00077882 */ /* 0x000fcc0000000000 */
[----:B------:R-:W-:Y:S01]  /*2a20*/  DFMA R12, R24, R12, UR6 ;  /* 0x00000006180c7e2b */ /* 0x000fe2000800000c */
[----:B------:R-:W-:Y:S01]  /*2a30*/  UMOV UR6, 0x258a578b ;  /* 0x258a578b00067882 */ /* 0x000fe20000000000 */
[----:B------:R-:W-:-:S06]  /*2a40*/  UMOV UR7, 0x3f3c71c7 ;  /* 0x3f3c71c700077882 */ /* 0x000fcc0000000000 */
[----:B------:R-:W-:Y:S01]  /*2a50*/  DFMA R16, R24, R12, UR6 ;  /* 0x0000000618107e2b */ /* 0x000fe2000800000c */
[----:B------:R-:W-:Y:S01]  /*2a60*/  UMOV UR6, 0x9242b910 ;  /* 0x9242b91000067882 */ /* 0x000fe20000000000 */
[----:B------:R-:W-:Y:S01]  /*2a70*/  UMOV UR7, 0x3f624924 ;  /* 0x3f62492400077882 */ /* 0x000fe20000000000 */
[----:B------:R-:W-:-:S05]  /*2a80*/  DADD R12, R10, -R6 ;  /* 0x000000000a0c7229 */ /* 0x000fca0000000806 */
[----:B------:R-:W-:Y:S01]  /*2a90*/  DFMA R16, R24, R16, UR6 ;  /* 0x0000000618107e2b */ /* 0x000fe20008000010 */
[----:B------:R-:W-:Y:S01]  /*2aa0*/  UMOV UR6, 0x99999dfb ;  /* 0x99999dfb00067882 */ /* 0x000fe20000000000 */
[----:B------:R-:W-:Y:S01]  /*2ab0*/  UMOV UR7, 0x3f899999 ;  /* 0x3f89999900077882 */ /* 0x000fe20000000000 */
[----:B------:R-:W-:-:S05]  /*2ac0*/  DADD R12, R12, R12 ;  /* 0x000000000c0c7229 */ /* 0x000fca000000000c */
[----:B------:R-:W-:Y:S01]  /*2ad0*/  DFMA R16, R24, R16, UR6 ;  /* 0x0000000618107e2b */ /* 0x000fe20008000010 */
[----:B------:R-:W-:Y:S01]  /*2ae0*/  UMOV UR6, 0x55555555 ;  /* 0x5555555500067882 */ /* 0x000fe20000000000 */
[----:B------:R-:W-:Y:S01]  /*2af0*/  UMOV UR7, 0x3fb55555 ;  /* 0x3fb5555500077882 */ /* 0x000fe20000000000 */
[----:B------:R-:W-:-:S05]  /*2b00*/  DFMA R12, R10, -R6, R12 ;  /* 0x800000060a0c722b */ /* 0x000fca000000000c */
[----:B------:R-:W-:-:S03]  /*2b10*/  DFMA R10, R24, R16, UR6 ;  /* 0x00000006180a7e2b */ /* 0x000fc60008000010 */
[----:B------:R-:W-:Y:S02]  /*2b20*/  DMUL R12, R14, R12 ;  /* 0x0000000c0e0c7228 */ /* 0x000fe40000000000 */
[----:B------:R-:W-:-:S03]  /*2b30*/  DMUL R14, R6, R6 ;  /* 0x00000006060e7228 */ /* 0x000fc60000000000 */
[----:B------:R-:W-:Y:S01]  /*2b40*/  DADD R18, -R10, UR6 ;  /* 0x000000060a127e29 */ /* 0x000fe20008000100 */
[----:B------:R-:W-:Y:S01]  /*2b50*/  UMOV UR6, 0xb9e7b0 ;  /* 0x00b9e7b000067882 */ /* 0x000fe20000000000 */
[----:B------:R-:W-:-:S03]  /*2b60*/  UMOV UR7, 0x3c46a4cb ;  /* 0x3c46a4cb00077882 */ /* 0x000fc60000000000 */
[----:B------:R-:W-:Y:S02]  /*2b70*/  VIADD R23, R13, 0x100000 ;  /* 0x001000000d177836 */ /* 0x000fe40000000000 */
[----:B------:R-:W-:Y:S01]  /*2b80*/  IMAD.MOV.U32 R22, RZ, RZ, R12 ;  /* 0x000000ffff167224 */ /* 0x000fe200078e000c */
[----:B------:R-:W-:Y:S02]  /*2b90*/  DFMA R16, R24, R16, R18 ;  /* 0x000000101810722b */ /* 0x000fe40000000012 */
[C---:B------:R-:W-:Y:S02]  /*2ba0*/  DFMA R18, R6.reuse, R6, -R14 ;  /* 0x000000060612722b */ /* 0x040fe4000000080e */
[----:B------:R-:W-:-:S06]  /*2bb0*/  DMUL R24, R6, R14 ;  /* 0x0000000e06187228 */ /* 0x000fcc0000000000 */
[----:B------:R-:W-:Y:S02]  /*2bc0*/  DFMA R18, R6, R22, R18 ;  /* 0x000000160612722b */ /* 0x000fe40000000012 */
[----:B------:R-:W-:Y:S01]  /*2bd0*/  DADD R22, R16, -UR6 ;  /* 0x8000000610167e29 */ /* 0x000fe20008000000 */
[----:B------:R-:W-:Y:S01]  /*2be0*/  UMOV UR6, 0x80000000 ;  /* 0x8000000000067882 */ /* 0x000fe20000000000 */
[----:B------:R-:W-:Y:S01]  /*2bf0*/  DFMA R16, R6, R14, -R24 ;  /* 0x0000000e0610722b */ /* 0x000fe20000000818 */
[----:B------:R-:W-:-:S07]  /*2c00*/  UMOV UR7, 0x43300000 ;  /* 0x4330000000077882 */ /* 0x000fce0000000000 */
[----:B------:R-:W-:Y:S02]  /*2c10*/  DFMA R16, R12, R14, R16 ;  /* 0x0000000e0c10722b */ /* 0x000fe40000000010 */
[----:B------:R-:W-:-:S06]  /*2c20*/  DADD R14, R10, R22 ;  /* 0x000000000a0e7229 */ /* 0x000fcc0000000016 */
[----:B------:R-:W-:Y:S02]  /*2c30*/  DFMA R16, R6, R18, R16 ;  /* 0x000000120610722b */ /* 0x000fe40000000010 */
[----:B------:R-:W-:Y:S02]  /*2c40*/  DADD R18, R10, -R14 ;  /* 0x000000000a127229 */ /* 0x000fe4000000080e */
[----:B------:R-:W-:-:S06]  /*2c50*/  DMUL R10, R14, R24 ;  /* 0x000000180e0a7228 */ /* 0x000fcc0000000000 */
[----:B------:R-:W-:Y:S02]  /*2c60*/  DADD R22, R22, R18 ;  /* 0x0000000016167229 */ /* 0x000fe40000000012 */
[----:B------:R-:W-:-:S08]  /*2c70*/  DFMA R18, R14, R24, -R10 ;  /* 0x000000180e12722b */ /* 0x000fd0000000080a */
[----:B------:R-:W-:-:S08]  /*2c80*/  DFMA R16, R14, R16, R18 ;  /* 0x000000100e10722b */ /* 0x000fd00000000012 */
[----:B------:R-:W-:-:S08]  /*2c90*/  DFMA R22, R22, R24, R16 ;  /* 0x000000181616722b */ /* 0x000fd00000000010 */
[----:B------:R-:W-:-:S08]  /*2ca0*/  DADD R16, R10, R22 ;  /* 0x000000000a107229 */ /* 0x000fd00000000016 */
[--C-:B------:R-:W-:Y:S02]  /*2cb0*/  DADD R14, R6, R16.reuse ;  /* 0x00000000060e7229 */ /* 0x100fe40000000010 */
[----:B------:R-:W-:-:S06]  /*2cc0*/  DADD R10, R10, -R16 ;  /* 0x000000000a0a7229 */ /* 0x000fcc0000000810 */
[----:B------:R-:W-:Y:S02]  /*2cd0*/  DADD R6, R6, -R14 ;  /* 0x0000000006067229 */ /* 0x000fe4000000080e */
[----:B------:R-:W-:-:S06]  /*2ce0*/  DADD R10, R22, R10 ;  /* 0x00000000160a7229 */ /* 0x000fcc000000000a */
[----:B------:R-:W-:-:S08]  /*2cf0*/  DADD R6, R16, R6 ;  /* 0x0000000010067229 */ /* 0x000fd00000000006 */
[----:B------:R-:W-:Y:S01]  /*2d00*/  DADD R6, R10, R6 ;  /* 0x000000000a067229 */ /* 0x000fe20000000006 */
[C---:B------:R-:W-:Y:S01]  /*2d10*/  IADD3 R10, PT, PT, R9.reuse, -0x3ff, RZ ;  /* 0xfffffc01090a7810 */ /* 0x040fe20007ffe0ff */
[----:B------:R-:W-:Y:S02]  /*2d20*/  @P1 VIADD R10, R9, 0xfffffc02 ;  /* 0xfffffc02090a1836 */ /* 0x000fe40000000000 */
[----:B------:R-:W-:-:S04]  /*2d30*/  IMAD.MOV.U32 R11, RZ, RZ, 0x43300000 ;  /* 0x43300000ff0b7424 */ /* 0x000fc800078e00ff */
[----:B------:R-:W-:Y:S01]  /*2d40*/  DADD R16, R12, R6 ;  /* 0x000000000c107229 */ /* 0x000fe20000000006 */
[----:B------:R-:W-:-:S06]  /*2d50*/  LOP3.LUT R10, R10, 0x80000000, RZ, 0x3c, !PT ;  /* 0x800000000a0a7812 */ /* 0x000fcc00078e3cff */
[----:B------:R-:W-:Y:S01]  /*2d60*/  DADD R10, R10, -UR6 ;  /* 0x800000060a0a7e29 */ /* 0x000fe20008000000 */
[----:B------:R-:W-:Y:S01]  /*2d70*/  UMOV UR6, 0xfefa39ef ;  /* 0xfefa39ef00067882 */ /* 0x000fe20000000000 */
[----:B------:R-:W-:Y:S01]  /*2d80*/  DADD R12, R14, R16 ;  /* 0x000000000e0c7229 */ /* 0x000fe20000000010 */
[----:B------:R-:W-:-:S07]  /*2d90*/  UMOV UR7, 0x3fe62e42 ;  /* 0x3fe62e4200077882 */ /* 0x000fce0000000000 */
[--C-:B------:R-:W-:Y:S01]  /*2da0*/  DFMA R6, R10, UR6, R12.reuse ;  /* 0x000000060a067c2b */ /* 0x100fe2000800000c */
[----:B------:R-:W-:Y:S01]  /*2db0*/  UMOV UR6, 0x3b39803f ;  /* 0x3b39803f00067882 */ /* 0x000fe20000000000 */
[----:B------:R-:W-:Y:S01]  /*2dc0*/  DADD R14, R14, -R12 ;  /* 0x000000000e0e7229 */ /* 0x000fe2000000080c */
[----:B------:R-:W-:-:S05]  /*2dd0*/  UMOV UR7, 0x3c7abc9e ;  /* 0x3c7abc9e00077882 */ /* 0x000fca0000000000 */
[----:B------:R-:W-:Y:S02]  /*2de0*/  DFMA R18, R10, -UR10, R6 ;  /* 0x8000000a0a127c2b */ /* 0x000fe40008000006 */
[----:B------:R-:W-:-:S06]  /*2df0*/  DADD R14, R16, R14 ;  /* 0x00000000100e7229 */ /* 0x000fcc000000000e */
[----:B------:R-:W-:-:S08]  /*2e00*/  DADD R18, -R12, R18 ;  /* 0x000000000c127229 */ /* 0x000fd00000000112 */
[----:B------:R-:W-:-:S08]  /*2e10*/  DADD R14, R14, -R18 ;  /* 0x000000000e0e7229 */ /* 0x000fd00000000812 */
[----:B------:R-:W-:Y:S01]  /*2e20*/  DFMA R14, R10, UR6, R14 ;  /* 0x000000060a0e7c2b */ /* 0x000fe2000800000e */
[----:B------:R-:W-:Y:S02]  /*2e30*/  USHF.L.U32 UR7, UR5, 0x1, URZ ;  /* 0x0000000105077899 */ /* 0x000fe400080006ff */
[----:B------:R-:W-:Y:S02]  /*2e40*/  ULOP3.LUT UR6, UR5, 0xff0fffff, URZ, 0xc0, !UPT ;  /* 0xff0fffff05067892 */ /* 0x000fe4000f8ec0ff */
[----:B------:R-:W-:-:S03]  /*2e50*/  UISETP.GT.U32.AND UP0, UPT, UR7, -0x2000001, UPT ;  /* 0xfdffffff0700788c */ /* 0x000fc6000bf04070 */
[----:B------:R-:W-:Y:S01]  /*2e60*/  DADD R10, R6, R14 ;  /* 0x00000000060a7229 */ /* 0x000fe2000000000e */
[----:B------:R-:W-:-:S03]  /*2e70*/  USEL UR7, UR6, UR5, UP0 ;  /* 0x0000000506077287 */ /* 0x000fc60008000000 */
[----:B------:R-:W-:-:S04]  /*2e80*/  UMOV UR6, UR4 ;  /* 0x0000000400067c82 */ /* 0x000fc80008000000 */
[----:B------:R-:W-:Y:S02]  /*2e90*/  DADD R6, R6, -R10 ;  /* 0x0000000006067229 */ /* 0x000fe4000000080a */
[----:B------:R-:W-:-:S06]  /*2ea0*/  DMUL R12, R10, UR6 ;  /* 0x000000060a0c7c28 */ /* 0x000fcc0008000000 */
[----:B------:R-:W-:Y:S02]  /*2eb0*/  DADD R6, R14, R6 ;  /* 0x000000000e067229 */ /* 0x000fe40000000006 */
[----:B------:R-:W-:-:S08]  /*2ec0*/  DFMA R16, R10, UR6, -R12 ;  /* 0x000000060a107c2b */ /* 0x000fd0000800080c */
[----:B------:R-:W-:Y:S01]  /*2ed0*/  DFMA R16, R6, UR6, R16 ;  /* 0x0000000606107c2b */ /* 0x000fe20008000010 */
[----:B------:R-:W-:Y:S01]  /*2ee0*/  UMOV UR6, 0x3b39803f ;  /* 0x3b39803f00067882 */ /* 0x000fe20000000000 */
[----:B------:R-:W-:Y:S01]  /*2ef0*/  MOV R6, 0x652b82fe ;  /* 0x652b82fe00067802 */ /* 0x000fe20000000f00 */
[----:B------:R-:W-:Y:S01]  /*2f00*/  IMAD.MOV.U32 R7, RZ, RZ, 0x3ff71547 ;  /* 0x3ff71547ff077424 */ /* 0x000fe200078e00ff */
[----:B------:R-:W-:-:S04]  /*2f10*/  UMOV UR7, 0x3c7abc9e ;  /* 0x3c7abc9e00077882 */ /* 0x000fc80000000000 */
[----:B------:R-:W-:-:S08]  /*2f20*/  DADD R10, R12, R16 ;  /* 0x000000000c0a7229 */ /* 0x000fd00000000010 */
[----:B------:R-:W-:Y:S02]  /*2f30*/  DFMA R6, R10, R6, 6.75539944105574400000e+15 ;  /* 0x433800000a06742b */ /* 0x000fe40000000006 */
[----:B------:R-:W-:Y:S01]  /*2f40*/  FSETP.GEU.AND P0, PT, |R11|, 4.1917929649353027344, PT ;  /* 0x4086232b0b00780b */ /* 0x000fe20003f0e200 */
[----:B------:R-:W-:-:S05]  /*2f50*/  DADD R12, R12, -R10 ;  /* 0x000000000c0c7229 */ /* 0x000fca000000080a */
[----:B------:R-:W-:-:S03]  /*2f60*/  DADD R14, R6, -6.75539944105574400000e+15 ;  /* 0xc3380000060e7429 */ /* 0x000fc60000000000 */
[----:B------:R-:W-:-:S05]  /*2f70*/  DADD R16, R16, R12 ;  /* 0x0000000010107229 */ /* 0x000fca000000000c */
[----:B------:R-:W-:-:S08]  /*2f80*/  DFMA R18, R14, -UR10, R10 ;  /* 0x8000000a0e127c2b */ /* 0x000fd0000800000a */
[----:B------:R-:W-:Y:S01]  /*2f90*/  DFMA R14, R14, -UR6, R18 ;  /* 0x800000060e0e7c2b */ /* 0x000fe20008000012 */
[----:B------:R-:W-:Y:S01]  /*2fa0*/  UMOV UR6, 0x69ce2bdf ;  /* 0x69ce2bdf00067882 */ /* 0x000fe20000000000 */
[----:B------:R-:W-:Y:S01]  /*2fb0*/  IMAD.MOV.U32 R18, RZ, RZ, -0x35dec16 ;  /* 0xfca213eaff127424 */ /* 0x000fe200078e00ff */
[----:B------:R-:W-:Y:S01]  /*2fc0*/  MOV R19, 0x3e928af3 ;  /* 0x3e928af300137802 */ /* 0x000fe20000000f00 */
[----:B------:R-:W-:-:S05]  /*2fd0*/  UMOV UR7, 0x3e5ade15 ;  /* 0x3e5ade1500077882 */ /* 0x000fca0000000000 */
        /* <DEDUP_REMOVED lines=24> */
[----:B------:R-:W-:-:S08]  /*3160*/  DFMA R18, R14, R18, UR6 ;  /* 0x000000060e127e2b */ /* 0x000fd00008000012 */
[----:B------:R-:W-:-:S08]  /*3170*/  DFMA R18, R14, R18, 1 ;  /* 0x3ff000000e12742b */ /* 0x000fd00000000012 */
[----:B------:R-:W-:-:S10]  /*3180*/  DFMA R14, R14, R18, 1 ;  /* 0x3ff000000e0e742b */ /* 0x000fd40000000012 */
[----:B------:R-:W-:Y:S02]  /*3190*/  IMAD R13, R6, 0x100000, R15 ;  /* 0x00100000060d7824 */ /* 0x000fe400078e020f */
[----:B------:R-:W-:Y:S01]  /*31a0*/  IMAD.MOV.U32 R12, RZ, RZ, R14 ;  /* 0x000000ffff0c7224 */ /* 0x000fe200078e000e */
[----:B------:R-:W-:Y:S06]  /*31b0*/  @!P0 BRA `(.L_x_41) ;  /* 0x0000000000308947 */ /* 0x000fec0003800000 */
[----:B------:R-:W-:Y:S01]  /*31c0*/  FSETP.GEU.AND P1, PT, |R11|, 4.2275390625, PT ;  /* 0x408748000b00780b */ /* 0x000fe20003f2e200 */
[C---:B------:R-:W-:Y:S02]  /*31d0*/  DADD R12, R10.reuse, +INF ;  /* 0x7ff000000a0c7429 */ /* 0x040fe40000000000 */
[----:B------:R-:W-:-:S08]  /*31e0*/  DSETP.GEU.AND P0, PT, R10, RZ, PT ;  /* 0x000000ff0a00722a */ /* 0x000fd00003f0e000 */
[----:B------:R-:W-:Y:S02]  /*31f0*/  FSEL R12, R12, RZ, P0 ;  /* 0x000000ff0c0c7208 */ /* 0x000fe40000000000 */
[----:B------:R-:W-:Y:S02]  /*3200*/  @!P1 LEA.HI R7, R6, R6, RZ, 0x1 ;  /* 0x0000000606079211 */ /* 0x000fe400078f08ff */
[----:B------:R-:W-:Y:S02]  /*3210*/  FSEL R13, R13, RZ, P0 ;  /* 0x000000ff0d0d7208 */ /* 0x000fe40000000000 */
[----:B------:R-:W-:-:S04]  /*3220*/  @!P1 SHF.R.S32.HI R7, RZ, 0x1, R7 ;  /* 0x00000001ff079819 */ /* 0x000fc80000011407 */
[----:B------:R-:W-:Y:S01]  /*3230*/  @!P1 IADD3 R6, PT, PT, R6, -R7, RZ ;  /* 0x8000000706069210 */ /* 0x000fe20007ffe0ff */
[----:B------:R-:W-:-:S03]  /*3240*/  @!P1 IMAD R15, R7, 0x100000, R15 ;  /* 0x00100000070f9824 */ /* 0x000fc600078e020f */
[----:B------:R-:W-:Y:S01]  /*3250*/  @!P1 LEA R7, R6, 0x3ff00000, 0x14 ;  /* 0x3ff0000006079811 */ /* 0x000fe200078ea0ff */
[----:B------:R-:W-:-:S06]  /*3260*/  @!P1 IMAD.MOV.U32 R6, RZ, RZ, RZ ;  /* 0x000000ffff069224 */ /* 0x000fcc00078e00ff */
[----:B------:R-:W-:-:S11]  /*3270*/  @!P1 DMUL R12, R14, R6 ;  /* 0x000000060e0c9228 */ /* 0x000fd60000000000 */
.L_x_41:
[----:B------:R-:W-:Y:S01]  /*3280*/  DFMA R16, R16, R12, R12 ;  /* 0x0000000c1010722b */ /* 0x000fe2000000000c */
[----:B------:R-:W-:Y:S01]  /*3290*/  MOV R10, R0 ;  /* 0x00000000000a7202 */ /* 0x000fe20000000f00 */
[----:B------:R-:W-:Y:S01]  /*32a0*/  DSETP.NEU.AND P0, PT, |R12|, +INF , PT ;  /* 0x7ff000000c00742a */ /* 0x000fe20003f0d200 */
[----:B------:R-:W-:-:S07]  /*32b0*/  IMAD.MOV.U32 R11, RZ, RZ, 0x0 ;  /* 0x00000000ff0b7424 */ /* 0x000fce00078e00ff */
[----:B------:R-:W-:Y:S02]  /*32c0*/  FSEL R6, R12, R16, !P0 ;  /* 0x000000100c067208 */ /* 0x000fe40004000000 */
[----:B------:R-:W-:Y:S01]  /*32d0*/  FSEL R7, R13, R17, !P0 ;  /* 0x000000110d077208 */ /* 0x000fe20004000000 */
[----:B------:R-:W-:Y:S06]  /*32e0*/  RET.REL.NODEC R10 `(_Z19iterateScheme_part6PdS_S_S_S_S_S_S_S_S_S_S_ddd) ;  /* 0xffffffcc0a447950 */ /* 0x000fec0003c3ffff */
.L_x_42:
        /* <DEDUP_REMOVED lines=9> */
.L_x_219:


//--------------------- .text._Z19iterateScheme_part5PdS_S_S_S_S_S_S_S_S_S_S_ddd --------------------------
	.section	.text._Z19iterateScheme_part5PdS_S_S_S_S_S_S_S_S_S_S_ddd,"ax",@progbits
	.align	128
        .global         _Z19iterateScheme_part5PdS_S_S_S_S_S_S_S_S_S_S_ddd
        .type           _Z19iterateScheme_part5PdS_S_S_S_S_S_S_S_S_S_S_ddd,@function
        .size           _Z19iterateScheme_part5PdS_S_S_S_S_S_S_S_S_S_S_ddd,(.L_x_221 - _Z19iterateScheme_part5PdS_S_S_S_S_S_S_S_S_S_S_ddd)
        .other          _Z19iterateScheme_part5PdS_S_S_S_S_S_S_S_S_S_S_ddd,@"STO_CUDA_ENTRY STV_DEFAULT"
_Z19iterateScheme_part5PdS_S_S_S_S_S_S_S_S_S_S_ddd:
.text._Z19iterateScheme_part5PdS_S_S_S_S_S_S_S_S_S_S_ddd:
        /* <DEDUP_REMOVED lines=13> */
[----:B------:R-:W0:Y:S01]  /*00d0*/  LDC.64 R12, c[0x0][0x3a8] ;  /* 0x0000ea00ff0c7b82 */ /* 0x000e220000000a00 */
[----:B------:R-:W1:Y:S01]  /*00e0*/  LDCU.64 UR8, c[0x0][0x358] ;  /* 0x00006b00ff0877ac */ /* 0x000e620008000a00 */
[----:B------:R-:W-:Y:S01]  /*00f0*/  IMAD R17, R10, UR7, RZ ;  /* 0x000000070a117c24 */ /* 0x000fe2000f8e02ff */
[----:B------:R-:W2:Y:S03]  /*0100*/  LDCU.64 UR4, c[0x3][0x30] ;  /* 0x00c00600ff0477ac */ /* 0x000ea60008000a00 */
[----:B------:R-:W-:Y:S02]  /*0110*/  IMAD.IADD R16, R18, 0x1, R17 ;  /* 0x0000000112107824 */ /* 0x000fe400078e0211 */
[----:B------:R-:W3:Y:S02]  /*0120*/  LDC.64 R4, c[0x0][0x3a0] ;  /* 0x0000e800ff047b82 */ /* 0x000ee40000000a00 */
[----:B0-----:R-:W-:-:S05]  /*0130*/  IMAD.WIDE R12, R16, 0x8, R12 ;  /* 0x00000008100c7825 */ /* 0x001fca00078e020c */
[----:B-1----:R-:W2:Y:S01]  /*0140*/  LDG.E.64 R2, desc[UR8][R12.64] ;  /* 0x000000080c027981 */ /* 0x002ea2000c1e1b00 */
[----:B---3--:R-:W-:-:S05]  /*0150*/  IMAD.WIDE R4, R16, 0x8, R4 ;  /* 0x0000000810047825 */ /* 0x008fca00078e0204 */
[----:B------:R-:W3:Y:S01]  /*0160*/  LDG.E.64 R22, desc[UR8][R4.64] ;  /* 0x0000000804167981 */ /* 0x000ee2000c1e1b00 */
[----:B------:R-:W-:Y:S01]  /*0170*/  IMAD.MOV.U32 R6, RZ, RZ, 0x1 ;  /* 0x00000001ff067424 */ /* 0x000fe200078e00ff */
[----:B------:R-:W-:Y:S01]  /*0180*/  BSSY.RECONVERGENT B1, `(.L_x_43) ;  /* 0x000001b000017945 */ /* 0x000fe20003800200 */
[----:B------:R-:W-:Y:S01]  /*0190*/  VIADD R15, R10, UR6 ;  /* 0x000000060a0f7c36 */ /* 0x000fe20008000000 */
[----:B--2---:R-:W-:Y:S01]  /*01a0*/  DMUL R50, R2, UR4 ;  /* 0x0000000402327c28 */ /* 0x004fe20008000000 */
[----:B------:R-:W0:Y:S05]  /*01b0*/  LDCU UR4, c[0x3][0x4] ;  /* 0x00c00080ff0477ac */ /* 0x000e2a0008000800 */
[----:B------:R-:W1:Y:S01]  /*01c0*/  MUFU.RCP64H R7, R51 ;  /* 0x0000003300077308 */ /* 0x000e620000001800 */
[----:B---3--:R-:W-:Y:S01]  /*01d0*/  FSETP.GEU.AND P1, PT, |R23|, 6.5827683646048100446e-37, PT ;  /* 0x036000001700780b */ /* 0x008fe20003f2e200 */
[----:B0-----:R-:W-:Y:S01]  /*01e0*/  IMAD.U32 R21, RZ, RZ, UR4 ;  /* 0x00000004ff157e24 */ /* 0x001fe2000f8e00ff */
[----:B-1----:R-:W-:-:S08]  /*01f0*/  DFMA R8, -R50, R6, 1 ;  /* 0x3ff000003208742b */ /* 0x002fd00000000106 */
[----:B------:R-:W-:-:S08]  /*0200*/  DFMA R8, R8, R8, R8 ;  /* 0x000000080808722b */ /* 0x000fd00000000008 */
[----:B------:R-:W-:-:S08]  /*0210*/  DFMA R8, R6, R8, R6 ;  /* 0x000000080608722b */ /* 0x000fd00000000006 */
[----:B------:R-:W-:-:S08]  /*0220*/  DFMA R6, -R50, R8, 1 ;  /* 0x3ff000003206742b */ /* 0x000fd00000000108 */
[----:B------:R-:W-:-:S08]  /*0230*/  DFMA R6, R8, R6, R8 ;  /* 0x000000060806722b */ /* 0x000fd00000000008 */
[----:B------:R-:W-:-:S08]  /*0240*/  DMUL R8, R22, R6 ;  /* 0x0000000616087228 */ /* 0x000fd00000000000 */
[----:B------:R-:W-:-:S08]  /*0250*/  DFMA R4, -R50, R8, R22 ;  /* 0x000000083204722b */ /* 0x000fd00000000116 */
[----:B------:R-:W-:Y:S01]  /*0260*/  DFMA R6, R6, R4, R8 ;  /* 0x000000040606722b */ /* 0x000fe20000000008 */
[----:B------:R-:W-:-:S05]  /*0270*/  IADD3 R5, PT, PT, R15, UR6, RZ ;  /* 0x000000060f057c10 */ /* 0x000fca000fffe0ff */
[C---:B------:R-:W-:Y:S02]  /*0280*/  VIADD R9, R5.reuse, UR6 ;  /* 0x0000000605097c36 */ /* 0x040fe40008000000 */
[----:B------:R-:W-:Y:S02]  /*0290*/  IMAD R14, R5, UR7, R18 ;  /* 0x00000007050e7c24 */ /* 0x000fe4000f8e0212 */
[----:B------:R-:W-:-:S05]  /*02a0*/  FFMA R0, RZ, R51, R7 ;  /* 0x00000033ff007223 */ /* 0x000fca0000000007 */
[----:B------:R-:W-:Y:S01]  /*02b0*/  FSETP.GT.AND P0, PT, |R0|, 1.469367938527859385e-39, PT ;  /* 0x001000000000780b */ /* 0x000fe20003f04200 */
[----:B------:R-:W-:-:S12]  /*02c0*/  IMAD R0, R9, UR7, R18 ;  /* 0x0000000709007c24 */ /* 0x000fd8000f8e0212 */
[----:B------:R-:W-:Y:S05]  /*02d0*/  @P0 BRA P1, `(.L_x_44) ;  /* 0x0000000000140947 */ /* 0x000fea0000800000 */
[----:B------:R-:W-:Y:S01]  /*02e0*/  IMAD.MOV.U32 R19, RZ, RZ, R23 ;  /* 0x000000ffff137224 */ /* 0x000fe200078e0017 */
[----:B------:R-:W-:-:S07]  /*02f0*/  MOV R20, 0x310 ;  /* 0x0000031000147802 */ /* 0x000fce0000000f00 */
[----:B------:R-:W-:Y:S05]  /*0300*/  CALL.REL.NOINC `($__internal_1_$__cuda_sm20_div_rn_f64_full) ;  /* 0x0000003000b87944 */ /* 0x000fea0003c00000 */
[----:B------:R-:W-:Y:S01]  /*0310*/  MOV R6, R22 ;  /* 0x0000001600067202 */ /* 0x000fe20000000f00 */
[----:B------:R-:W-:-:S07]  /*0320*/  IMAD.MOV.U32 R7, RZ, RZ, R19 ;  /* 0x000000ffff077224 */ /* 0x000fce00078e0013 */
.L_x_44:
[----:B------:R-:W-:Y:S05]  /*0330*/  BSYNC.RECONVERGENT B1 ;  /* 0x0000000000017941 */ /* 0x000fea0003800200 */
.L_x_43:
[----:B------:R-:W0:Y:S01]  /*0340*/  LDC.64 R40, c[0x0][0x398] ;  /* 0x0000e600ff287b82 */ /* 0x000e220000000a00 */
[----:B------:R-:W1:Y:S07]  /*0350*/  LDCU UR6, c[0x3][0x54] ;  /* 0x00c00a80ff0677ac */ /* 0x000e6e0008000800 */
[----:B------:R-:W2:Y:S08]  /*0360*/  LDC.64 R38, c[0x0][0x390] ;  /* 0x0000e400ff267b82 */ /* 0x000eb00000000a00 */
[----:B------:R-:W3:Y:S01]  /*0370*/  LDC.64 R24, c[0x3][0x50] ;  /* 0x00c01400ff187b82 */ /* 0x000ee20000000a00 */
[----:B------:R-:W-:Y:S01]  /*0380*/  IMAD.MOV.U32 R4, RZ, RZ, 0x1 ;  /* 0x00000001ff047424 */ /* 0x000fe200078e00ff */
[----:B------:R-:W4:Y:S01]  /*0390*/  LDCU.64 UR4, c[0x3][0x38] ;  /* 0x00c00700ff0477ac */ /* 0x000f220008000a00 */
[----:B0-----:R-:W-:-:S05]  /*03a0*/  IMAD.WIDE R40, R16, 0x8, R40 ;  /* 0x0000000810287825 */ /* 0x001fca00078e0228 */
[----:B------:R-:W5:Y:S01]  /*03b0*/  LDG.E.64 R8, desc[UR8][R40.64] ;  /* 0x0000000828087981 */ /* 0x000f62000c1e1b00 */
[----:B--2---:R-:W-:-:S05]  /*03c0*/  IMAD.WIDE R38, R16, 0x8, R38 ;  /* 0x0000000810267825 */ /* 0x004fca00078e0226 */
[----:B------:R-:W2:Y:S01]  /*03d0*/  LDG.E.64 R36, desc[UR8][R38.64] ;  /* 0x0000000826247981 */ /* 0x000ea2000c1e1b00 */
[----:B-1----:R-:W3:Y:S01]  /*03e0*/  MUFU.RCP64H R5, UR6 ;  /* 0x0000000600057d08 */ /* 0x002ee20008001800 */
[----:B------:R-:W-:Y:S01]  /*03f0*/  FSETP.GEU.AND P1, PT, |R3|, 6.5827683646048100446e-37, PT ;  /* 0x036000000300780b */ /* 0x000fe20003f2e200 */
[----:B------:R-:W-:Y:S01]  /*0400*/  BSSY.RECONVERGENT B1, `(.L_x_45) ;  /* 0x000001a000017945 */ /* 0x000fe20003800200 */
[----:B---3--:R-:W-:-:S08]  /*0410*/  DFMA R22, R4, -R24, 1 ;  /* 0x3ff000000416742b */ /* 0x008fd00000000818 */
[----:B------:R-:W-:-:S08]  /*0420*/  DFMA R22, R22, R22, R22 ;  /* 0x000000161616722b */ /* 0x000fd00000000016 */
[----:B------:R-:W-:-:S08]  /*0430*/  DFMA R22, R4, R22, R4 ;  /* 0x000000160416722b */ /* 0x000fd00000000004 */
[----:B------:R-:W-:-:S08]  /*0440*/  DFMA R4, R22, -R24, 1 ;  /* 0x3ff000001604742b */ /* 0x000fd00000000818 */
[----:B------:R-:W-:-:S08]  /*0450*/  DFMA R22, R22, R4, R22 ;  /* 0x000000041616722b */ /* 0x000fd00000000016 */
[----:B------:R-:W-:-:S08]  /*0460*/  DMUL R30, R2, R22 ;  /* 0x00000016021e7228 */ /* 0x000fd00000000000 */
[----:B------:R-:W-:-:S08]  /*0470*/  DFMA R24, R30, -R24, R2 ;  /* 0x800000181e18722b */ /* 0x000fd00000000002 */
[----:B------:R-:W-:-:S10]  /*0480*/  DFMA R30, R22, R24, R30 ;  /* 0x00000018161e722b */ /* 0x000fd4000000001e */
[----:B------:R-:W-:-:S05]  /*0490*/  FFMA R11, RZ, UR6, R31 ;  /* 0x00000006ff0b7c23 */ /* 0x000fca000800001f */
[----:B------:R-:W-:Y:S01]  /*04a0*/  FSETP.GT.AND P0, PT, |R11|, 1.469367938527859385e-39, PT ;  /* 0x001000000b00780b */ /* 0x000fe20003f04200 */
[----:B-----5:R-:W-:-:S08]  /*04b0*/  DMUL R4, R8, R8 ;  /* 0x0000000808047228 */ /* 0x020fd00000000000 */
[----:B--2---:R-:W-:-:S08]  /*04c0*/  DFMA R4, R36, R36, R4 ;  /* 0x000000242404722b */ /* 0x004fd00000000004 */
[----:B------:R-:W-:-:S08]  /*04d0*/  DMUL R4, R4, 0.5 ;  /* 0x3fe0000004047828 */ /* 0x000fd00000000000 */
[----:B----4-:R-:W-:-:S08]  /*04e0*/  DFMA R4, R2, UR4, R4 ;  /* 0x0000000402047c2b */ /* 0x010fd00008000004 */
[----:B------:R-:W-:Y:S01]  /*04f0*/  DMUL R34, R4, R6 ;  /* 0x0000000604227228 */ /* 0x000fe20000000000 */
[----:B------:R-:W-:Y:S10]  /*0500*/  @P0 BRA P1, `(.L_x_46) ;  /* 0x0000000000240947 */ /* 0x000ff40000800000 */
[----:B------:R-:W0:Y:S01]  /*0510*/  LDCU.64 UR4, c[0x3][0x50] ;  /* 0x00c00a00ff0477ac */ /* 0x000e220008000a00 */
[----:B------:R-:W-:Y:S01]  /*0520*/  IMAD.MOV.U32 R22, RZ, RZ, R2 ;  /* 0x000000ffff167224 */ /* 0x000fe200078e0002 */
[----:B------:R-:W-:Y:S01]  /*0530*/  MOV R20, 0x580 ;  /* 0x0000058000147802 */ /* 0x000fe20000000f00 */
[----:B------:R-:W-:Y:S01]  /*0540*/  IMAD.MOV.U32 R19, RZ, RZ, R3 ;  /* 0x000000ffff137224 */ /* 0x000fe200078e0003 */
[----:B0-----:R-:W-:Y:S01]  /*0550*/  MOV R50, UR4 ;  /* 0x0000000400327c02 */ /* 0x001fe20008000f00 */
[----:B------:R-:W-:-:S07]  /*0560*/  IMAD.U32 R51, RZ, RZ, UR5 ;  /* 0x00000005ff337e24 */ /* 0x000fce000f8e00ff */
[----:B------:R-:W-:Y:S05]  /*0570*/  CALL.REL.NOINC `($__internal_1_$__cuda_sm20_div_rn_f64_full) ;  /* 0x00000030001c7944 */ /* 0x000fea0003c00000 */
[----:B------:R-:W-:Y:S01]  /*0580*/  IMAD.MOV.U32 R30, RZ, RZ, R22 ;  /* 0x000000ffff1e7224 */ /* 0x000fe200078e0016 */
[----:B------:R-:W-:-:S07]  /*0590*/  MOV R31, R19 ;  /* 0x00000013001f7202 */ /* 0x000fce0000000f00 */
.L_x_46:
[----:B------:R-:W-:Y:S05]  /*05a0*/  BSYNC.RECONVERGENT B1 ;  /* 0x0000000000017941 */ /* 0x000fea0003800200 */
.L_x_45:
[----:B------:R-:W-:Y:S01]  /*05b0*/  DSETP.NEU.AND P0, PT, R30, RZ, PT ;  /* 0x000000ff1e00722a */ /* 0x000fe20003f0d000 */
[----:B------:R-:W-:Y:S01]  /*05c0*/  UMOV UR4, URZ ;  /* 0x000000ff00047c82 */ /* 0x000fe20008000000 */
[----:B------:R-:W-:-:S12]  /*05d0*/  BSSY.RECONVERGENT B0, `(.L_x_47) ;  /* 0x000000a000007945 */ /* 0x000fd80003800200 */
[----:B------:R-:W-:Y:S01]  /*05e0*/  @!P0 CS2R R22, SRZ ;  /* 0x0000000000168805 */ /* 0x000fe2000001ff00 */
[----:B------:R-:W-:Y:S06]  /*05f0*/  @!P0 BRA `(.L_x_48) ;  /* 0x00000000001c8947 */ /* 0x000fec0003800000 */
[----:B------:R-:W-:Y:S01]  /*0600*/  DADD R54, -RZ, |R30| ;  /* 0x00000000ff367229 */ /* 0x000fe2000000051e */
[----:B------:R-:W-:Y:S01]  /*0610*/  ISETP.GE.AND P0, PT, R31, RZ, PT ;  /* 0x000000ff1f00720c */ /* 0x000fe20003f06270 */
[----:B------:R-:W-:Y:S01]  /*0620*/  IMAD.MOV.U32 R19, RZ, RZ, 0x3ff80000 ;  /* 0x3ff80000ff137424 */ /* 0x000fe200078e00ff */
[----:B------:R-:W-:-:S11]  /*0630*/  MOV R20, 0x650 ;  /* 0x0000065000147802 */ /* 0x000fd60000000f00 */
[----:B------:R-:W-:Y:S05]  /*0640*/  CALL.REL.NOINC `($_Z19iterateScheme_part5PdS_S_S_S_S_S_S_S_S_S_S_ddd$__internal_accurate_pow) ;  /* 0x00000034007c7944 */ /* 0x000fea0003c00000 */
[----:B------:R-:W-:Y:S02]  /*0650*/  FSEL R22, R22, RZ, P0 ;  /* 0x000000ff16167208 */ /* 0x000fe40000000000 */
[----:B------:R-:W-:-:S07]  /*0660*/  FSEL R23, R23, -QNAN , P0 ;  /* 0xfff8000017177808 */ /* 0x000fce0000000000 */
.L_x_48:
[----:B------:R-:W-:Y:S05]  /*0670*/  BSYNC.RECONVERGENT B0 ;  /* 0x0000000000007941 */ /* 0x000fea0003800200 */
.L_x_47:
[----:B------:R-:W-:Y:S01]  /*0680*/  DADD R50, R2, 110 ;  /* 0x405b800002327429 */ /* 0x000fe20000000000 */
[----:B------:R-:W0:Y:S01]  /*0690*/  LDC.64 R28, c[0x3][0x50] ;  /* 0x00c01400ff1c7b82 */ /* 0x000e220000000a00 */
[----:B------:R-:W-:Y:S01]  /*06a0*/  DADD R4, R30, 1.5 ;  /* 0x3ff800001e047429 */ /* 0x000fe20000000000 */
[----:B------:R-:W-:Y:S01]  /*06b0*/  IMAD.MOV.U32 R24, RZ, RZ, 0x1 ;  /* 0x00000001ff187424 */ /* 0x000fe200078e00ff */
[----:B------:R-:W-:Y:S02]  /*06c0*/  BSSY.RECONVERGENT B0, `(.L_x_49) ;  /* 0x000000d000007945 */ /* 0x000fe40003800200 */
[----:B------:R-:W1:Y:S06]  /*06d0*/  MUFU.RCP64H R25, R51 ;  /* 0x0000003300197308 */ /* 0x000e6c0000001800 */
[----:B------:R-:W-:-:S04]  /*06e0*/  LOP3.LUT R4, R5, 0x7ff00000, RZ, 0xc0, !PT ;  /* 0x7ff0000005047812 */ /* 0x000fc800078ec0ff */
[----:B------:R-:W-:Y:S01]  /*06f0*/  ISETP.NE.AND P0, PT, R4, 0x7ff00000, PT ;  /* 0x7ff000000400780c */ /* 0x000fe20003f05270 */
[----:B-1----:R-:W-:-:S08]  /*0700*/  DFMA R26, -R50, R24, 1 ;  /* 0x3ff00000321a742b */ /* 0x002fd00000000118 */
[----:B------:R-:W-:-:S04]  /*0710*/  DFMA R26, R26, R26, R26 ;  /* 0x0000001a1a1a722b */ /* 0x000fc8000000001a */
[----:B------:R-:W-:Y:S07]  /*0720*/  @P0 BRA `(.L_x_50) ;  /* 0x0000000000180947 */ /* 0x000fee0003800000 */
[----:B------:R-:W-:-:S14]  /*0730*/  DSETP.NAN.AND P0, PT, R30, R30, PT ;  /* 0x0000001e1e00722a */ /* 0x000fdc0003f08000 */
[----:B------:R-:W-:Y:S01]  /*0740*/  @P0 DADD R22, R30, 1.5 ;  /* 0x3ff800001e160429 */ /* 0x000fe20000000000 */
[----:B------:R-:W-:Y:S10]  /*0750*/  @P0 BRA `(.L_x_50) ;  /* 0x00000000000c0947 */ /* 0x000ff40003800000 */
[----:B------:R-:W-:-:S14]  /*0760*/  DSETP.NEU.AND P0, PT, |R30|, +INF , PT ;  /* 0x7ff000001e00742a */ /* 0x000fdc0003f0d200 */
[----:B------:R-:W-:Y:S01]  /*0770*/  @!P0 IMAD.MOV.U32 R22, RZ, RZ, 0x0 ;  /* 0x00000000ff168424 */ /* 0x000fe200078e00ff */
[----:B------:R-:W-:-:S07]  /*0780*/  @!P0 MOV R23, 0x7ff00000 ;  /* 0x7ff0000000178802 */ /* 0x000fce0000000f00 */
.L_x_50:
[----:B------:R-:W-:Y:S05]  /*0790*/  BSYNC.RECONVERGENT B0 ;  /* 0x0000000000007941 */ /* 0x000fea0003800200 */
.L_x_49:
[----:B------:R-:W1:Y:S01]  /*07a0*/  LDCU.64 UR6, c[0x3][0x48] ;  /* 0x00c00900ff0677ac */ /* 0x000e620008000a00 */
[----:B------:R-:W-:Y:S01]  /*07b0*/  DSETP.NEU.AND P0, PT, R30, 1, PT ;  /* 0x3ff000001e00742a */ /* 0x000fe20003f0d000 */
[----:B------:R-:W-:Y:S01]  /*07c0*/  BSSY.RECONVERGENT B1, `(.L_x_51) ;  /* 0x0000016000017945 */ /* 0x000fe20003800200 */
[----:B------:R-:W-:-:S04]  /*07d0*/  DFMA R26, R24, R26, R24 ;  /* 0x0000001a181a722b */ /* 0x000fc80000000018 */
[----:B------:R-:W-:Y:S02]  /*07e0*/  FSEL R4, R22, RZ, P0 ;  /* 0x000000ff16047208 */ /* 0x000fe40000000000 */
[----:B------:R-:W-:Y:S01]  /*07f0*/  FSEL R5, R23, 1.875, P0 ;  /* 0x3ff0000017057808 */ /* 0x000fe20000000000 */
[----:B0-----:R-:W-:Y:S02]  /*0800*/  DADD R22, R28, 110 ;  /* 0x405b80001c167429 */ /* 0x001fe40000000000 */
[----:B------:R-:W-:-:S03]  /*0810*/  DFMA R24, -R50, R26, 1 ;  /* 0x3ff000003218742b */ /* 0x000fc6000000011a */
[----:B-1----:R-:W-:-:S05]  /*0820*/  DMUL R4, R4, UR6 ;  /* 0x0000000604047c28 */ /* 0x002fca0008000000 */
[----:B------:R-:W-:-:S03]  /*0830*/  DFMA R24, R26, R24, R26 ;  /* 0x000000181a18722b */ /* 0x000fc6000000001a */
[----:B------:R-:W-:-:S08]  /*0840*/  DMUL R26, R4, R22 ;  /* 0x00000016041a7228 */ /* 0x000fd00000000000 */
[----:B------:R-:W-:Y:S02]  /*0850*/  DMUL R4, R26, R24 ;  /* 0x000000181a047228 */ /* 0x000fe40000000000 */
[----:B------:R-:W-:-:S06]  /*0860*/  FSETP.GEU.AND P1, PT, |R27|, 6.5827683646048100446e-37, PT ;  /* 0x036000001b00780b */ /* 0x000fcc0003f2e200 */
[----:B------:R-:W-:-:S08]  /*0870*/  DFMA R22, -R50, R4, R26 ;  /* 0x000000043216722b */ /* 0x000fd0000000011a */
[----:B------:R-:W-:-:S10]  /*0880*/  DFMA R4, R24, R22, R4 ;  /* 0x000000161804722b */ /* 0x000fd40000000004 */
[----:B------:R-:W-:-:S05]  /*0890*/  FFMA R11, RZ, R51, R5 ;  /* 0x00000033ff0b7223 */ /* 0x000fca0000000005 */
[----:B------:R-:W-:-:S13]  /*08a0*/  FSETP.GT.AND P0, PT, |R11|, 1.469367938527859385e-39, PT ;  /* 0x001000000b00780b */ /* 0x000fda0003f04200 */
[----:B------:R-:W-:Y:S05]  /*08b0*/  @P0 BRA P1, `(.L_x_52) ;  /* 0x0000000000180947 */ /* 0x000fea0000800000 */
[----:B------:R-:W-:Y:S01]  /*08c0*/  IMAD.MOV.U32 R22, RZ, RZ, R26 ;  /* 0x000000ffff167224 */ /* 0x000fe200078e001a */
[----:B------:R-:W-:Y:S01]  /*08d0*/  MOV R20, 0x900 ;  /* 0x0000090000147802 */ /* 0x000fe20000000f00 */
[----:B------:R-:W-:-:S07]  /*08e0*/  IMAD.MOV.U32 R19, RZ, RZ, R27 ;  /* 0x000000ffff137224 */ /* 0x000fce00078e001b */
[----:B------:R-:W-:Y:S05]  /*08f0*/  CALL.REL.NOINC `($__internal_1_$__cuda_sm20_div_rn_f64_full) ;  /* 0x0000002c003c7944 */ /* 0x000fea0003c00000 */
[----:B------:R-:W-:Y:S01]  /*0900*/  IMAD.MOV.U32 R4, RZ, RZ, R22 ;  /* 0x000000ffff047224 */ /* 0x000fe200078e0016 */
[----:B------:R-:W-:-:S07]  /*0910*/  MOV R5, R19 ;  /* 0x0000001300057202 */ /* 0x000fce0000000f00 */
.L_x_52:
[----:B------:R-:W-:Y:S05]  /*0920*/  BSYNC.RECONVERGENT B1 ;  /* 0x0000000000017941 */ /* 0x000fea0003800200 */
.L_x_51:
[----:B------:R-:W0:Y:S01]  /*0930*/  LDCU UR5, c[0x3][URZ] ;  /* 0x00c00000ff0577ac */ /* 0x000e220008000800 */
[----:B------:R-:W-:Y:S01]  /*0940*/  BSSY.RECONVERGENT B1, `(.L_x_53) ;  /* 0x0000046000017945 */ /* 0x000fe20003800200 */
[----:B0-----:R-:W-:-:S06]  /*0950*/  UIADD3 UR5, UPT, UPT, UR5, -0x1, URZ ;  /* 0xffffffff05057890 */ /* 0x001fcc000fffe0ff */
[----:B------:R-:W-:-:S13]  /*0960*/  ISETP.GE.AND P0, PT, R10, UR5, PT ;  /* 0x000000050a007c0c */ /* 0x000fda000bf06270 */
[----:B------:R-:W-:Y:S05]  /*0970*/  @P0 BRA `(.L_x_54) ;  /* 0x00000000007c0947 */ /* 0x000fea0003800000 */
[----:B------:R-:W0:Y:S01]  /*0980*/  LDC R23, c[0x3][0x4] ;  /* 0x00c00100ff177b82 */ /* 0x000e220000000800 */
[----:B------:R-:W1:Y:S07]  /*0990*/  LDCU UR6, c[0x0][0x3e4] ;  /* 0x00007c80ff0677ac */ /* 0x000e6e0008000800 */
[----:B------:R-:W2:Y:S01]  /*09a0*/  LDC.64 R28, c[0x0][0x3e0] ;  /* 0x0000f800ff1c7b82 */ /* 0x000ea20000000a00 */
[----:B0-----:R-:W-:-:S06]  /*09b0*/  IMAD.WIDE R22, R23, 0x8, R12 ;  /* 0x0000000817167825 */ /* 0x001fcc00078e020c */
        /* <DEDUP_REMOVED lines=9> */
[----:B---3--:R-:W-:-:S08]  /*0a50*/  DADD R22, -R2, R22 ;  /* 0x0000000002167229 */ /* 0x008fd00000000116 */
        /* <DEDUP_REMOVED lines=10> */
[----:B0-----:R-:W-:Y:S01]  /*0b00*/  IMAD.U32 R50, RZ, RZ, UR6 ;  /* 0x00000006ff327e24 */ /* 0x001fe2000f8e00ff */
[----:B------:R-:W-:-:S07]  /*0b10*/  MOV R51, UR7 ;  /* 0x0000000700337c02 */ /* 0x000fce0008000f00 */
[----:B------:R-:W-:Y:S05]  /*0b20*/  CALL.REL.NOINC `($__internal_1_$__cuda_sm20_div_rn_f64_full) ;  /* 0x0000002800b07944 */ /* 0x000fea0003c00000 */
[----:B------:R-:W-:Y:S02]  /*0b30*/  IMAD.MOV.U32 R32, RZ, RZ, R22 ;  /* 0x000000ffff207224 */ /* 0x000fe400078e0016 */
[----:B------:R-:W-:-:S07]  /*0b40*/  IMAD.MOV.U32 R33, RZ, RZ, R19 ;  /* 0x000000ffff217224 */ /* 0x000fce00078e0013 */
.L_x_56:
[----:B------:R-:W-:Y:S05]  /*0b50*/  BSYNC.RECONVERGENT B2 ;  /* 0x0000000000027941 */ /* 0x000fea0003800200 */
.L_x_55:
[----:B------:R-:W-:Y:S05]  /*0b60*/  BRA `(.L_x_57) ;  /* 0x00000000008c7947 */ /* 0x000fea0003800000 */
.L_x_54:
[----:B------:R-:W-:-:S13]  /*0b70*/  ISETP.NE.AND P0, PT, R10, UR5, PT ;  /* 0x000000050a007c0c */ /* 0x000fda000bf05270 */
[----:B------:R-:W-:Y:S05]  /*0b80*/  @P0 BRA `(.L_x_57) ;  /* 0x0000000000840947 */ /* 0x000fea0003800000 */
[----:B------:R-:W0:Y:S01]  /*0b90*/  LDC.64 R22, c[0x0][0x3a8] ;  /* 0x0000ea00ff167b82 */ /* 0x000e220000000a00 */
[----:B------:R-:W1:Y:S07]  /*0ba0*/  LDCU UR6, c[0x3][0x4] ;  /* 0x00c00080ff0677ac */ /* 0x000e6e0008000800 */
[----:B------:R-:W2:Y:S01]  /*0bb0*/  LDC.64 R26, c[0x0][0x3e0] ;  /* 0x0000f800ff1a7b82 */ /* 0x000ea20000000a00 */
[----:B-1----:R-:W-:Y:S01]  /*0bc0*/  IADD3 R11, PT, PT, R18, -UR6, R17 ;  /* 0x80000006120b7c10 */ /* 0x002fe2000fffe011 */
[----:B------:R-:W1:Y:S04]  /*0bd0*/  LDCU UR6, c[0x0][0x3e4] ;  /* 0x00007c80ff0677ac */ /* 0x000e680008000800 */
[----:B0-----:R-:W-:-:S06]  /*0be0*/  IMAD.WIDE R22, R11, 0x8, R22 ;  /* 0x000000080b167825 */ /* 0x001fcc00078e0216 */
[----:B------:R-:W3:Y:S01]  /*0bf0*/  LDG.E.64 R22, desc[UR8][R22.64] ;  /* 0x0000000816167981 */ /* 0x000ee2000c1e1b00 */
[----:B------:R-:W-:Y:S01]  /*0c00*/  IMAD.MOV.U32 R24, RZ, RZ, 0x1 ;  /* 0x00000001ff187424 */ /* 0x000fe200078e00ff */
[----:B------:R-:W-:Y:S01]  /*0c10*/  BSSY.RECONVERGENT B2, `(.L_x_57) ;  /* 0x0000018000027945 */ /* 0x000fe20003800200 */
[----:B-1----:R-:W2:Y:S04]  /*0c20*/  MUFU.RCP64H R25, UR6 ;  /* 0x0000000600197d08 */ /* 0x002ea80008001800 */
        /* <DEDUP_REMOVED lines=19> */
[----:B------:R-:W-:Y:S05]  /*0d60*/  CALL.REL.NOINC `($__internal_1_$__cuda_sm20_div_rn_f64_full) ;  /* 0x0000002800207944 */ /* 0x000fea0003c00000 */
[----:B------:R-:W-:Y:S01]  /*0d70*/  MOV R32, R22 ;  /* 0x0000001600207202 */ /* 0x000fe20000000f00 */
[----:B------:R-:W-:-:S07]  /*0d80*/  IMAD.MOV.U32 R33, RZ, RZ, R19 ;  /* 0x000000ffff217224 */ /* 0x000fce00078e0013 */
.L_x_58:
[----:B------:R-:W-:Y:S05]  /*0d90*/  BSYNC.RECONVERGENT B2 ;  /* 0x0000000000027941 */ /* 0x000fea0003800200 */
.L_x_57:
[----:B------:R-:W-:Y:S05]  /*0da0*/  BSYNC.RECONVERGENT B1 ;  /* 0x0000000000017941 */ /* 0x000fea0003800200 */
.L_x_53:
[----:B------:R-:W0:Y:S01]  /*0db0*/  LDCU UR6, c[0x3][0x4] ;  /* 0x00c00080ff0677ac */ /* 0x000e220008000800 */
[----:B------:R-:W-:Y:S01]  /*0dc0*/  BSSY.RECONVERGENT B1, `(.L_x_59) ;  /* 0x000003f000017945 */ /* 0x000fe20003800200 */
[----:B0-----:R-:W-:-:S06]  /*0dd0*/  UIADD3 UR6, UPT, UPT, UR6, -0x1, URZ ;  /* 0xffffffff06067890 */ /* 0x001fcc000fffe0ff */
[----:B------:R-:W-:-:S13]  /*0de0*/  ISETP.GE.U32.AND P0, PT, R18, UR6, PT ;  /* 0x0000000612007c0c */ /* 0x000fda000bf06070 */
[----:B------:R-:W-:Y:S05]  /*0df0*/  @P0 BRA `(.L_x_60) ;  /* 0x0000000000740947 */ /* 0x000fea0003800000 */
[----:B------:R-:W2:Y:S01]  /*0e00*/  LDG.E.64 R12, desc[UR8][R12.64+0x8] ;  /* 0x000008080c0c7981 */ /* 0x000ea2000c1e1b00 */
[----:B------:R-:W0:Y:S01]  /*0e10*/  LDCU UR7, c[0x0][0x3ec] ;  /* 0x00007d80ff0777ac */ /* 0x000e220008000800 */
[----:B------:R-:W1:Y:S01]  /*0e20*/  LDC.64 R28, c[0x0][0x3e8] ;  /* 0x0000fa00ff1c7b82 */ /* 0x000e620000000a00 */
[----:B------:R-:W-:Y:S01]  /*0e30*/  IMAD.MOV.U32 R22, RZ, RZ, 0x1 ;  /* 0x00000001ff167424 */ /* 0x000fe200078e00ff */
[----:B------:R-:W-:Y:S01]  /*0e40*/  BSSY.RECONVERGENT B2, `(.L_x_61) ;  /* 0x0000017000027945 */ /* 0x000fe20003800200 */
[----:B0-----:R-:W1:Y:S04]  /*0e50*/  MUFU.RCP64H R23, UR7 ;  /* 0x0000000700177d08 */ /* 0x001e680008001800 */
[----:B-1----:R-:W-:-:S08]  /*0e60*/  DFMA R24, R22, -R28, 1 ;  /* 0x3ff000001618742b */ /* 0x002fd0000000081c */
[----:B------:R-:W-:-:S08]  /*0e70*/  DFMA R24, R24, R24, R24 ;  /* 0x000000181818722b */ /* 0x000fd00000000018 */
[----:B------:R-:W-:-:S08]  /*0e80*/  DFMA R24, R22, R24, R22 ;  /* 0x000000181618722b */ /* 0x000fd00000000016 */
[----:B------:R-:W-:-:S08]  /*0e90*/  DFMA R26, R24, -R28, 1 ;  /* 0x3ff00000181a742b */ /* 0x000fd0000000081c */
[----:B------:R-:W-:Y:S02]  /*0ea0*/  DFMA R26, R24, R26, R24 ;  /* 0x0000001a181a722b */ /* 0x000fe40000000018 */
[----:B--2---:R-:W-:-:S08]  /*0eb0*/  DADD R22, -R2, R12 ;  /* 0x0000000002167229 */ /* 0x004fd0000000010c */
        /* <DEDUP_REMOVED lines=9> */
[----:B------:R-:W-:Y:S02]  /*0f50*/  MOV R20, 0xf90 ;  /* 0x00000f9000147802 */ /* 0x000fe40000000f00 */
[----:B0-----:R-:W-:Y:S01]  /*0f60*/  MOV R50, UR10 ;  /* 0x0000000a00327c02 */ /* 0x001fe20008000f00 */
[----:B------:R-:W-:-:S07]  /*0f70*/  IMAD.U32 R51, RZ, RZ, UR11 ;  /* 0x0000000bff337e24 */ /* 0x000fce000f8e00ff */
[----:B------:R-:W-:Y:S05]  /*0f80*/  CALL.REL.NOINC `($__internal_1_$__cuda_sm20_div_rn_f64_full) ;  /* 0x0000002400987944 */ /* 0x000fea0003c00000 */
[----:B------:R-:W-:Y:S02]  /*0f90*/  IMAD.MOV.U32 R30, RZ, RZ, R22 ;  /* 0x000000ffff1e7224 */ /* 0x000fe400078e0016 */
[----:B------:R-:W-:-:S07]  /*0fa0*/  IMAD.MOV.U32 R31, RZ, RZ, R19 ;  /* 0x000000ffff1f7224 */ /* 0x000fce00078e0013 */
.L_x_62:
[----:B------:R-:W-:Y:S05]  /*0fb0*/  BSYNC.RECONVERGENT B2 ;  /* 0x0000000000027941 */ /* 0x000fea0003800200 */
.L_x_61:
[----:B------:R-:W-:Y:S05]  /*0fc0*/  BRA `(.L_x_63) ;  /* 0x0000000000787947 */ /* 0x000fea0003800000 */
.L_x_60:
[----:B------:R-:W-:-:S13]  /*0fd0*/  ISETP.NE.AND P0, PT, R18, UR6, PT ;  /* 0x0000000612007c0c */ /* 0x000fda000bf05270 */
[----:B------:R-:W-:Y:S05]  /*0fe0*/  @P0 BRA `(.L_x_63) ;  /* 0x0000000000700947 */ /* 0x000fea0003800000 */
[----:B------:R-:W2:Y:S01]  /*0ff0*/  LDG.E.64 R12, desc[UR8][R12.64+-0x8] ;  /* 0xfffff8080c0c7981 */ /* 0x000ea2000c1e1b00 */
[----:B------:R-:W0:Y:S01]  /*1000*/  LDCU UR7, c[0x0][0x3ec] ;  /* 0x00007d80ff0777ac */ /* 0x000e220008000800 */
[----:B------:R-:W1:Y:S01]  /*1010*/  LDC.64 R24, c[0x0][0x3e8] ;  /* 0x0000fa00ff187b82 */ /* 0x000e620000000a00 */
[----:B------:R-:W-:Y:S01]  /*1020*/  MOV R22, 0x1 ;  /* 0x0000000100167802 */ /* 0x000fe20000000f00 */
[----:B------:R-:W-:Y:S01]  /*1030*/  BSSY.RECONVERGENT B2, `(.L_x_63) ;  /* 0x0000017000027945 */ /* 0x000fe20003800200 */
[----:B0-----:R-:W1:Y:S04]  /*1040*/  MUFU.RCP64H R23, UR7 ;  /* 0x0000000700177d08 */ /* 0x001e680008001800 */
[----:B-1----:R-:W-:-:S08]  /*1050*/  DFMA R26, R22, -R24, 1 ;  /* 0x3ff00000161a742b */ /* 0x002fd00000000818 */
[----:B------:R-:W-:-:S08]  /*1060*/  DFMA R26, R26, R26, R26 ;  /* 0x0000001a1a1a722b */ /* 0x000fd0000000001a */
[----:B------:R-:W-:-:S08]  /*1070*/  DFMA R26, R22, R26, R22 ;  /* 0x0000001a161a722b */ /* 0x000fd00000000016 */
[----:B------:R-:W-:-:S08]  /*1080*/  DFMA R28, R26, -R24, 1 ;  /* 0x3ff000001a1c742b */ /* 0x000fd00000000818 */
[----:B------:R-:W-:Y:S02]  /*1090*/  DFMA R28, R26, R28, R26 ;  /* 0x0000001c1a1c722b */ /* 0x000fe4000000001a */
[----:B--2---:R-:W-:-:S08]  /*10a0*/  DADD R22, R2, -R12 ;  /* 0x0000000002167229 */ /* 0x004fd0000000080c */
        /* <DEDUP_REMOVED lines=10> */
[----:B0-----:R-:W-:Y:S02]  /*1150*/  IMAD.U32 R50, RZ, RZ, UR10 ;  /* 0x0000000aff327e24 */ /* 0x001fe4000f8e00ff */
[----:B------:R-:W-:-:S07]  /*1160*/  IMAD.U32 R51, RZ, RZ, UR11 ;  /* 0x0000000bff337e24 */ /* 0x000fce000f8e00ff */
[----:B------:R-:W-:Y:S05]  /*1170*/  CALL.REL.NOINC `($__internal_1_$__cuda_sm20_div_rn_f64_full) ;  /* 0x00000024001c7944 */ /* 0x000fea0003c00000 */
[----:B------:R-:W-:Y:S01]  /*1180*/  MOV R30, R22 ;  /* 0x00000016001e7202 */ /* 0x000fe20000000f00 */
[----:B------:R-:W-:-:S07]  /*1190*/  IMAD.MOV.U32 R31, RZ, RZ, R19 ;  /* 0x000000ffff1f7224 */ /* 0x000fce00078e0013 */
.L_x_64:
[----:B------:R-:W-:Y:S05]  /*11a0*/  BSYNC.RECONVERGENT B2 ;  /* 0x0000000000027941 */ /* 0x000fea0003800200 */
.L_x_63:
[----:B------:R-:W-:Y:S05]  /*11b0*/  BSYNC.RECONVERGENT B1 ;  /* 0x0000000000017941 */ /* 0x000fea0003800200 */
.L_x_59:
[----:B------:R-:W0:Y:S01]  /*11c0*/  LDCU UR7, c[0x3][0x2c] ;  /* 0x00c00580ff0777ac */ /* 0x000e220008000800 */
[----:B------:R-:W1:Y:S01]  /*11d0*/  LDC.64 R22, c[0x3][0x28] ;  /* 0x00c00a00ff167b82 */ /* 0x000e620000000a00 */
[----:B------:R-:W-:Y:S01]  /*11e0*/  IMAD.MOV.U32 R2, RZ, RZ, 0x1 ;  /* 0x00000001ff027424 */ /* 0x000fe200078e00ff */
[----:B------:R-:W-:Y:S01]  /*11f0*/  BSSY.RECONVERGENT B1, `(.L_x_65) ;  /* 0x000001a000017945 */ /* 0x000fe20003800200 */
[----:B------:R-:W2:Y:S01]  /*1200*/  LDCU.64 UR10, c[0x3][0x40] ;  /* 0x00c00800ff0a77ac */ /* 0x000ea20008000a00 */
[----:B------:R-:W-:Y:S01]  /*1210*/  ISETP.GE.U32.AND P1, PT, R18, UR6, PT ;  /* 0x0000000612007c0c */ /* 0x000fe2000bf26070 */
[----:B0-----:R-:W1:Y:S01]  /*1220*/  MUFU.RCP64H R3, UR7 ;  /* 0x0000000700037d08 */ /* 0x001e620008001800 */
[----:B--2---:R-:W-:-:S10]  /*1230*/  DMUL R24, R4, UR10 ;  /* 0x0000000a04187c28 */ /* 0x004fd40008000000 */
[----:B------:R-:W-:Y:S01]  /*1240*/  FSETP.GEU.AND P2, PT, |R25|, 6.5827683646048100446e-37, PT ;  /* 0x036000001900780b */ /* 0x000fe20003f4e200 */
[----:B-1----:R-:W-:-:S08]  /*1250*/  DFMA R12, R2, -R22, 1 ;  /* 0x3ff00000020c742b */ /* 0x002fd00000000816 */
        /* <DEDUP_REMOVED lines=16> */
[----:B------:R-:W-:Y:S05]  /*1360*/  CALL.REL.NOINC `($__internal_1_$__cuda_sm20_div_rn_f64_full) ;  /* 0x0000002000a07944 */ /* 0x000fea0003c00000 */
[----:B------:R-:W-:Y:S01]  /*1370*/  IMAD.MOV.U32 R2, RZ, RZ, R22 ;  /* 0x000000ffff027224 */ /* 0x000fe200078e0016 */
[----:B------:R-:W-:-:S07]  /*1380*/  MOV R3, R19 ;  /* 0x0000001300037202 */ /* 0x000fce0000000f00 */
.L_x_66:
[----:B------:R-:W-:Y:S05]  /*1390*/  BSYNC.RECONVERGENT B1 ;  /* 0x0000000000017941 */ /* 0x000fea0003800200 */
.L_x_65:
[----:B------:R-:W0:Y:S01]  /*13a0*/  LDC R11, c[0x3][0x4] ;  /* 0x00c00100ff0b7b82 */ /* 0x000e220000000800 */
[C---:B------:R-:W-:Y:S01]  /*13b0*/  ISETP.GE.AND P0, PT, R10.reuse, UR5, PT ;  /* 0x000000050a007c0c */ /* 0x040fe2000bf06270 */
[C---:B------:R-:W-:Y:S01]  /*13c0*/  VIADD R20, R10.reuse, 0x1 ;  /* 0x000000010a147836 */ /* 0x040fe20000000000 */
[C---:B------:R-:W-:Y:S01]  /*13d0*/  ISETP.GE.AND P2, PT, R10.reuse, UR5, PT ;  /* 0x000000050a007c0c */ /* 0x040fe2000bf46270 */
[----:B------:R-:W-:Y:S01]  /*13e0*/  VIADD R19, R10, 0xffffffff ;  /* 0xffffffff0a137836 */ /* 0x000fe20000000000 */
[----:B------:R-:W-:Y:S01]  /*13f0*/  @!P1 MOV R24, R17 ;  /* 0x0000001100189202 */ /* 0x000fe20000000f00 */
[----:B------:R-:W-:Y:S01]  /*1400*/  @!P1 IMAD.MOV.U32 R25, RZ, RZ, R18 ;  /* 0x000000ffff199224 */ /* 0x000fe200078e0012 */
[----:B------:R-:W-:Y:S01]  /*1410*/  @P1 MOV R24, R16 ;  /* 0x0000001000181202 */ /* 0x000fe20000000f00 */
[----:B------:R-:W1:Y:S01]  /*1420*/  LDC.64 R22, c[0x0][0x398] ;  /* 0x0000e600ff167b82 */ /* 0x000e620000000a00 */
[----:B------:R-:W-:Y:S01]  /*1430*/  @P1 IMAD.MOV.U32 R25, RZ, RZ, -0x1 ;  /* 0xffffffffff191424 */ /* 0x000fe200078e00ff */
[----:B------:R-:W2:Y:S03]  /*1440*/  @!P1 LDG.E.64 R28, desc[UR8][R38.64+0x8] ;  /* 0x00000808261c9981 */ /* 0x000ea6000c1e1b00 */
[----:B------:R-:W-:Y:S01]  /*1450*/  IMAD.IADD R45, R25, 0x1, R24 ;  /* 0x00000001192d7824 */ /* 0x000fe200078e0218 */
[----:B------:R-:W3:Y:S01]  /*1460*/  @P1 LDG.E.64 R42, desc[UR8][R38.64+-0x8] ;  /* 0xfffff808262a1981 */ /* 0x000ee2000c1e1b00 */
[--C-:B------:R-:W-:Y:S01]  /*1470*/  @P0 IMAD.MOV R20, RZ, RZ, R10.reuse ;  /* 0x000000ffff140224 */ /* 0x100fe200078e020a */
[----:B------:R-:W4:Y:S01]  /*1480*/  LDC.64 R12, c[0x0][0x390] ;  /* 0x0000e400ff0c7b82 */ /* 0x000f220000000a00 */
[----:B------:R-:W-:-:S02]  /*1490*/  @!P2 IMAD.MOV R19, RZ, RZ, R10 ;  /* 0x000000ffff13a224 */ /* 0x000fc400078e020a */
[C-C-:B0-----:R-:W-:Y:S02]  /*14a0*/  IMAD R47, R11.reuse, R20, R18.reuse ;  /* 0x000000140b2f7224 */ /* 0x141fe400078e0212 */
[----:B------:R-:W-:Y:S02]  /*14b0*/  IMAD R19, R11, R19, R18 ;  /* 0x000000130b137224 */ /* 0x000fe400078e0212 */
[----:B-1----:R-:W-:-:S04]  /*14c0*/  IMAD.WIDE R52, R47, 0x8, R22 ;  /* 0x000000082f347825 */ /* 0x002fc800078e0216 */
[----:B------:R-:W-:Y:S01]  /*14d0*/  IMAD.WIDE R50, R19, 0x8, R22 ;  /* 0x0000000813327825 */ /* 0x000fe200078e0216 */
[----:B------:R-:W5:Y:S03]  /*14e0*/  LDG.E.64 R26, desc[UR8][R52.64] ;  /* 0x00000008341a7981 */ /* 0x000f66000c1e1b00 */
[--C-:B----4-:R-:W-:Y:S01]  /*14f0*/  IMAD.WIDE R46, R47, 0x8, R12.reuse ;  /* 0x000000082f2e7825 */ /* 0x110fe200078e020c */
[----:B------:R-:W5:Y:S03]  /*1500*/  LDG.E.64 R24, desc[UR8][R50.64] ;  /* 0x0000000832187981 */ /* 0x000f66000c1e1b00 */
[----:B------:R-:W-:Y:S02]  /*1510*/  IMAD.WIDE R48, R19, 0x8, R12 ;  /* 0x0000000813307825 */ /* 0x000fe400078e020c */
[----:B------:R-:W4:Y:S02]  /*1520*/  @!P1 LDG.E.64 R12, desc[UR8][R40.64+0x8] ;  /* 0x00000808280c9981 */ /* 0x000f24000c1e1b00 */
[----:B------:R-:W-:-:S02]  /*1530*/  IMAD.WIDE R44, R45, 0x8, R22 ;  /* 0x000000082d2c7825 */ /* 0x000fc400078e0216 */
[----:B------:R-:W4:Y:S04]  /*1540*/  LDG.E.64 R46, desc[UR8][R46.64] ;  /* 0x000000082e2e7981 */ /* 0x000f28000c1e1b00 */
[----:B------:R-:W4:Y:S04]  /*1550*/  LDG.E.64 R48, desc[UR8][R48.64] ;  /* 0x0000000830307981 */ /* 0x000f28000c1e1b00 */
[----:B------:R-:W4:Y:S01]  /*1560*/  LDG.E.64 R44, desc[UR8][R44.64] ;  /* 0x000000082c2c7981 */ /* 0x000f22000c1e1b00 */
[----:B------:R-:W-:Y:S01]  /*1570*/  ISETP.NE.AND P0, PT, R10, RZ, PT ;  /* 0x000000ff0a00720c */ /* 0x000fe20003f05270 */
[----:B------:R-:W-:Y:S01]  /*1580*/  BSSY.RECONVERGENT B1, `(.L_x_67) ;  /* 0x0000079000017945 */ /* 0x000fe20003800200 */
[----:B--2---:R-:W-:-:S02]  /*1590*/  @!P1 DADD R28, -R36, R28 ;  /* 0x00000000241c9229 */ /* 0x004fc4000000011c */
[----:B---3--:R-:W-:Y:S02]  /*15a0*/  @P1 DADD R28, R36, -R42 ;  /* 0x00000000241c1229 */ /* 0x008fe4000000082a */
[----:B-----5:R-:W-:Y:S01]  /*15b0*/  DADD R26, R26, -R24 ;  /* 0x000000001a1a7229 */ /* 0x020fe20000000818 */
[----:B------:R-:W-:Y:S02]  /*15c0*/  @P1 IMAD.MOV.U32 R12, RZ, RZ, R8 ;  /* 0x000000ffff0c1224 */ /* 0x000fe400078e0008 */
[----:B------:R-:W-:Y:S01]  /*15d0*/  @P1 IMAD.MOV.U32 R13, RZ, RZ, R9 ;  /* 0x000000ffff0d1224 */ /* 0x000fe200078e0009 */
[----:B----4-:R-:W-:-:S05]  /*15e0*/  DADD R24, R46, -R48 ;  /* 0x000000002e187229 */ /* 0x010fca0000000830 */
[----:B------:R-:W-:Y:S01]  /*15f0*/  DADD R12, -R44, R12 ;  /* 0x000000002c0c7229 */ /* 0x000fe2000000010c */
[----:B------:R-:W-:Y:S10]  /*1600*/  @P0 BRA `(.L_x_68) ;  /* 0x0000000000980947 */ /* 0x000ff40003800000 */
[C---:B------:R-:W-:Y:S01]  /*1610*/  IADD3 R11, PT, PT, R18.reuse, R11, RZ ;  /* 0x0000000b120b7210 */ /* 0x040fe20007ffe0ff */
[--C-:B------:R-:W-:Y:S01]  /*1620*/  IMAD.WIDE.U32 R42, R18, 0x8, R22.reuse ;  /* 0x00000008122a7825 */ /* 0x100fe200078e0016 */
[----:B------:R-:W0:Y:S01]  /*1630*/  LDCU UR10, c[0x0][0x3e4] ;  /* 0x00007c80ff0a77ac */ /* 0x000e220008000800 */
[----:B------:R-:W1:Y:S02]  /*1640*/  LDC.64 R8, c[0x0][0x3e0] ;  /* 0x0000f800ff087b82 */ /* 0x000e640000000a00 */
[----:B------:R-:W-:Y:S02]  /*1650*/  IMAD.WIDE.U32 R10, R11, 0x8, R22 ;  /* 0x000000080b0a7825 */ /* 0x000fe400078e0016 */
[----:B------:R-:W2:Y:S04]  /*1660*/  LDG.E.64 R22, desc[UR8][R42.64] ;  /* 0x000000082a167981 */ /* 0x000ea8000c1e1b00 */
[----:B------:R-:W2:Y:S01]  /*1670*/  LDG.E.64 R10, desc[UR8][R10.64] ;  /* 0x000000080a0a7981 */ /* 0x000ea2000c1e1b00 */
[----:B------:R-:W-:Y:S01]  /*1680*/  IMAD.MOV.U32 R44, RZ, RZ, 0x1 ;  /* 0x00000001ff2c7424 */ /* 0x000fe200078e00ff */
[----:B------:R-:W3:Y:S01]  /*1690*/  LDCU.64 UR6, c[0x0][0x3e0] ;  /* 0x00007c00ff0677ac */ /* 0x000ee20008000a00 */
[----:B------:R-:W-:Y:S01]  /*16a0*/  BSSY.RECONVERGENT B2, `(.L_x_69) ;  /* 0x000001b000027945 */ /* 0x000fe20003800200 */
[----:B0-----:R-:W1:Y:S03]  /*16b0*/  MUFU.RCP64H R45, UR10 ;  /* 0x0000000a002d7d08 */ /* 0x001e660008001800 */
[----:B-1----:R-:W-:-:S08]  /*16c0*/  DFMA R46, R44, -R8, 1 ;  /* 0x3ff000002c2e742b */ /* 0x002fd00000000808 */
[----:B------:R-:W-:-:S08]  /*16d0*/  DFMA R46, R46, R46, R46 ;  /* 0x0000002e2e2e722b */ /* 0x000fd0000000002e */
[----:B------:R-:W-:-:S08]  /*16e0*/  DFMA R46, R44, R46, R44 ;  /* 0x0000002e2c2e722b */ /* 0x000fd0000000002c */
[----:B------:R-:W-:-:S08]  /*16f0*/  DFMA R44, R46, -R8, 1 ;  /* 0x3ff000002e2c742b */ /* 0x000fd00000000808 */
[----:B------:R-:W-:Y:S02]  /*1700*/  DFMA R44, R46, R44, R46 ;  /* 0x0000002c2e2c722b */ /* 0x000fe4000000002e */
[----:B--2---:R-:W-:Y:S01]  /*1710*/  DADD R22, R10, -R22 ;  /* 0x000000000a167229 */ /* 0x004fe20000000816 */
[----:B---3--:R-:W-:Y:S02]  /*1720*/  IMAD.U32 R10, RZ, RZ, UR6 ;  /* 0x00000006ff0a7e24 */ /* 0x008fe4000f8e00ff */
[----:B------:R-:W-:-:S05]  /*1730*/  IMAD.U32 R11, RZ, RZ, UR7 ;  /* 0x00000007ff0b7e24 */ /* 0x000fca000f8e00ff */
[----:B------:R-:W-:Y:S02]  /*1740*/  DMUL R42, R44, R22 ;  /* 0x000000162c2a7228 */ /* 0x000fe40000000000 */
[----:B------:R-:W-:-:S06]  /*1750*/  FSETP.GEU.AND P1, PT, |R23|, 6.5827683646048100446e-37, PT ;  /* 0x036000001700780b */ /* 0x000fcc0003f2e200 */
[----:B------:R-:W-:-:S08]  /*1760*/  DFMA R8, R42, -R8, R22 ;  /* 0x800000082a08722b */ /* 0x000fd00000000016 */
[----:B------:R-:W-:Y:S01]  /*1770*/  DFMA R42, R44, R8, R42 ;  /* 0x000000082c2a722b */ /* 0x000fe2000000002a */
[----:B------:R-:W-:-:S09]  /*1780*/  IMAD.MOV.U32 R9, RZ, RZ, RZ ;  /* 0x000000ffff097224 */ /* 0x000fd200078e00ff */
[----:B------:R-:W-:-:S05]  /*1790*/  FFMA R8, RZ, UR10, R43 ;  /* 0x0000000aff087c23 */ /* 0x000fca000800002b */
[----:B------:R-:W-:Y:S02]  /*17a0*/  FSETP.GT.AND P0, PT, |R8|, 1.469367938527859385e-39, PT ;  /* 0x001000000800780b */ /* 0x000fe40003f04200 */
[----:B------:R-:W-:-:S11]  /*17b0*/  MOV R8, R18 ;  /* 0x0000001200087202 */ /* 0x000fd60000000f00 */
        /* <DEDUP_REMOVED lines=9> */
.L_x_70:
[----:B------:R-:W-:Y:S05]  /*1850*/  BSYNC.RECONVERGENT B2 ;  /* 0x0000000000027941 */ /* 0x000fea0003800200 */
.L_x_69:
[----:B------:R-:W-:Y:S05]  /*1860*/  BRA `(.L_x_71) ;  /* 0x0000000400287947 */ /* 0x000fea0003800000 */
.L_x_68:
[----:B------:R-:W-:-:S13]  /*1870*/  ISETP.NE.AND P0, PT, R10, UR5, PT ;  /* 0x000000050a007c0c */ /* 0x000fda000bf05270 */
[----:B------:R-:W-:Y:S05]  /*1880*/  @P0 BRA `(.L_x_72) ;  /* 0x0000000000940947 */ /* 0x000fea0003800000 */
[----:B------:R-:W-:Y:S01]  /*1890*/  IADD3 R19, PT, PT, R18, -R11, R17 ;  /* 0x8000000b12137210 */ /* 0x000fe20007ffe011 */
[----:B------:R-:W0:Y:S01]  /*18a0*/  LDCU UR6, c[0x0][0x3e4] ;  /* 0x00007c80ff0677ac */ /* 0x000e220008000800 */
[----:B------:R-:W1:Y:S03]  /*18b0*/  LDC.64 R10, c[0x0][0x3e0] ;  /* 0x0000f800ff0a7b82 */ /* 0x000e660000000a00 */
[----:B------:R-:W-:-:S06]  /*18c0*/  IMAD.WIDE R20, R19, 0x8, R22 ;  /* 0x0000000813147825 */ /* 0x000fcc00078e0216 */
        /* <DEDUP_REMOVED lines=11> */
[----:B------:R-:W-:-:S07]  /*1980*/  SHF.R.S32.HI R9, RZ, 0x1f, R19 ;  /* 0x0000001fff097819 */ /* 0x000fce0000011413 */
[----:B------:R-:W-:Y:S02]  /*1990*/  DMUL R42, R44, R22 ;  /* 0x000000162c2a7228 */ /* 0x000fe40000000000 */
[----:B------:R-:W-:-:S06]  /*19a0*/  FSETP.GEU.AND P1, PT, |R23|, 6.5827683646048100446e-37, PT ;  /* 0x036000001700780b */ /* 0x000fcc0003f2e200 */
[----:B------:R-:W-:-:S08]  /*19b0*/  DFMA R10, R42, -R10, R22 ;  /* 0x8000000a2a0a722b */ /* 0x000fd00000000016 */
[----:B------:R-:W-:Y:S01]  /*19c0*/  DFMA R42, R44, R10, R42 ;  /* 0x0000000a2c2a722b */ /* 0x000fe2000000002a */
[----:B---3--:R-:W-:Y:S01]  /*19d0*/  MOV R10, UR10 ;  /* 0x0000000a000a7c02 */ /* 0x008fe20008000f00 */
[----:B------:R-:W-:-:S08]  /*19e0*/  IMAD.U32 R11, RZ, RZ, UR11 ;  /* 0x0000000bff0b7e24 */ /* 0x000fd0000f8e00ff */
[----:B------:R-:W-:-:S05]  /*19f0*/  FFMA R8, RZ, UR6, R43 ;  /* 0x00000006ff087c23 */ /* 0x000fca000800002b */
[----:B------:R-:W-:Y:S01]  /*1a00*/  FSETP.GT.AND P0, PT, |R8|, 1.469367938527859385e-39, PT ;  /* 0x001000000800780b */ /* 0x000fe20003f04200 */
[----:B------:R-:W-:-:S12]  /*1a10*/  IMAD.MOV.U32 R8, RZ, RZ, R19 ;  /* 0x000000ffff087224 */ /* 0x000fd800078e0013 */
        /* <DEDUP_REMOVED lines=9> */
.L_x_74:
[----:B------:R-:W-:Y:S05]  /*1ab0*/  BSYNC.RECONVERGENT B2 ;  /* 0x0000000000027941 */ /* 0x000fea0003800200 */
.L_x_73:
[----:B------:R-:W-:Y:S01]  /*1ac0*/  MOV R21, R17 ;  /* 0x0000001100157202 */ /* 0x000fe20000000f00 */
[----:B------:R-:W-:Y:S06]  /*1ad0*/  BRA `(.L_x_71) ;  /* 0x00000000008c7947 */ /* 0x000fec0003800000 */
.L_x_72:
[--C-:B------:R-:W-:Y:S01]  /*1ae0*/  IMAD.IADD R21, R17, 0x1, R11.reuse ;  /* 0x0000000111157824 */ /* 0x100fe200078e020b */
[----:B------:R-:W0:Y:S01]  /*1af0*/  LDC.64 R50, c[0x0][0x3e0] ;  /* 0x0000f800ff327b82 */ /* 0x000e220000000a00 */
[----:B------:R-:W-:Y:S02]  /*1b00*/  IMAD.MOV R8, RZ, RZ, -R11 ;  /* 0x000000ffff087224 */ /* 0x000fe400078e0a0b */
[----:B------:R-:W-:-:S04]  /*1b10*/  IMAD.WIDE R10, R11, 0x8, R40 ;  /* 0x000000080b0a7825 */ /* 0x000fc800078e0228 */
[----:B------:R-:W-:-:S05]  /*1b20*/  IMAD R9, R8, 0x2, R21 ;  /* 0x0000000208097824 */ /* 0x000fca00078e0215 */
[----:B------:R-:W-:-:S05]  /*1b30*/  IADD3 R8, PT, PT, R18, R9, RZ ;  /* 0x0000000912087210 */ /* 0x000fca0007ffe0ff */
[----:B------:R-:W-:Y:S02]  /*1b40*/  IMAD.WIDE R42, R8, 0x8, R22 ;  /* 0x00000008082a7825 */ /* 0x000fe400078e0216 */
[----:B------:R-:W2:Y:S04]  /*1b50*/  LDG.E.64 R22, desc[UR8][R10.64] ;  /* 0x000000080a167981 */ /* 0x000ea8000c1e1b00 */
[----:B------:R-:W2:Y:S01]  /*1b60*/  LDG.E.64 R42, desc[UR8][R42.64] ;  /* 0x000000082a2a7981 */ /* 0x000ea2000c1e1b00 */
[----:B0-----:R-:W-:Y:S01]  /*1b70*/  DADD R50, R50, R50 ;  /* 0x0000000032327229 */ /* 0x001fe20000000032 */
[----:B------:R-:W-:Y:S01]  /*1b80*/  IMAD.MOV.U32 R44, RZ, RZ, 0x1 ;  /* 0x00000001ff2c7424 */ /* 0x000fe200078e00ff */
[----:B------:R-:W-:Y:S04]  /*1b90*/  BSSY.RECONVERGENT B2, `(.L_x_71) ;  /* 0x0000017000027945 */ /* 0x000fe80003800200 */
[----:B------:R-:W0:Y:S02]  /*1ba0*/  MUFU.RCP64H R45, R51 ;  /* 0x00000033002d7308 */ /* 0x000e240000001800 */
[----:B0-----:R-:W-:-:S08]  /*1bb0*/  DFMA R46, -R50, R44, 1 ;  /* 0x3ff00000322e742b */ /* 0x001fd0000000012c */
[----:B------:R-:W-:-:S08]  /*1bc0*/  DFMA R46, R46, R46, R46 ;  /* 0x0000002e2e2e722b */ /* 0x000fd0000000002e */
[----:B------:R-:W-:-:S08]  /*1bd0*/  DFMA R46, R44, R46, R44 ;  /* 0x0000002e2c2e722b */ /* 0x000fd0000000002c */
[----:B------:R-:W-:-:S08]  /*1be0*/  DFMA R44, -R50, R46, 1 ;  /* 0x3ff00000322c742b */ /* 0x000fd0000000012e */
[----:B------:R-:W-:Y:S02]  /*1bf0*/  DFMA R44, R46, R44, R46 ;  /* 0x0000002c2e2c722b */ /* 0x000fe4000000002e */
[----:B--2---:R-:W-:-:S08]  /*1c00*/  DADD R22, R22, -R42 ;  /* 0x0000000016167229 */ /* 0x004fd0000000082a */
[----:B------:R-:W-:Y:S02]  /*1c10*/  DMUL R42, R22, R44 ;  /* 0x0000002c162a7228 */ /* 0x000fe40000000000 */
[----:B------:R-:W-:-:S06]  /*1c20*/  FSETP.GEU.AND P1, PT, |R23|, 6.5827683646048100446e-37, PT ;  /* 0x036000001700780b */ /* 0x000fcc0003f2e200 */
[----:B------:R-:W-:-:S08]  /*1c30*/  DFMA R10, -R50, R42, R22 ;  /* 0x0000002a320a722b */ /* 0x000fd00000000116 */
[----:B------:R-:W-:Y:S01]  /*1c40*/  DFMA R42, R44, R10, R42 ;  /* 0x0000000a2c2a722b */ /* 0x000fe2000000002a */
[----:B------:R-:W-:Y:S02]  /*1c50*/  IMAD.MOV.U32 R10, RZ, RZ, R50 ;  /* 0x000000ffff0a7224 */ /* 0x000fe400078e0032 */
[----:B------:R-:W-:-:S07]  /*1c60*/  IMAD.MOV.U32 R11, RZ, RZ, R51 ;  /* 0x000000ffff0b7224 */ /* 0x000fce00078e0033 */
[----:B------:R-:W-:-:S05]  /*1c70*/  FFMA R9, RZ, R51, R43 ;  /* 0x00000033ff097223 */ /* 0x000fca000000002b */
[----:B------:R-:W-:Y:S02]  /*1c80*/  FSETP.GT.AND P0, PT, |R9|, 1.469367938527859385e-39, PT ;  /* 0x001000000900780b */ /* 0x000fe40003f04200 */
[----:B------:R-:W-:-:S11]  /*1c90*/  SHF.R.S32.HI R9, RZ, 0x1f, R8 ;  /* 0x0000001fff097819 */ /* 0x000fd60000011408 */
[----:B------:R-:W-:Y:S05]  /*1ca0*/  @P0 BRA P1, `(.L_x_75) ;  /* 0x0000000000140947 */ /* 0x000fea0000800000 */
[----:B------:R-:W-:Y:S02]  /*1cb0*/  MOV R19, R23 ;  /* 0x0000001700137202 */ /* 0x000fe40000000f00 */
[----:B------:R-:W-:-:S07]  /*1cc0*/  MOV R20, 0x1ce0 ;  /* 0x00001ce000147802 */ /* 0x000fce0000000f00 */
[----:B------:R-:W-:Y:S05]  /*1cd0*/  CALL.REL.NOINC `($__internal_1_$__cuda_sm20_div_rn_f64_full) ;  /* 0x0000001800447944 */ /* 0x000fea0003c00000 */
[----:B------:R-:W-:Y:S02]  /*1ce0*/  IMAD.MOV.U32 R42, RZ, RZ, R22 ;  /* 0x000000ffff2a7224 */ /* 0x000fe400078e0016 */
[----:B------:R-:W-:-:S07]  /*1cf0*/  IMAD.MOV.U32 R43, RZ, RZ, R19 ;  /* 0x000000ffff2b7224 */ /* 0x000fce00078e0013 */
.L_x_75:
[----:B------:R-:W-:Y:S05]  /*1d00*/  BSYNC.RECONVERGENT B2 ;  /* 0x0000000000027941 */ /* 0x000fea0003800200 */
.L_x_71:
[----:B------:R-:W-:Y:S05]  /*1d10*/  BSYNC.RECONVERGENT B1 ;  /* 0x0000000000017941 */ /* 0x000fea0003800200 */
.L_x_67:
[----:B------:R-:W0:Y:S01]  /*1d20*/  LDC.64 R22, c[0x0][0x390] ;  /* 0x0000e400ff167b82 */ /* 0x000e220000000a00 */
[----:B------:R-:W1:Y:S01]  /*1d30*/  LDCU.64 UR6, c[0x0][0x390] ;  /* 0x00007200ff0677ac */ /* 0x000e620008000a00 */
[----:B------:R-:W-:Y:S01]  /*1d40*/  IMAD.IADD R21, R18, 0x1, R21 ;  /* 0x0000000112157824 */ /* 0x000fe200078e0215 */
[----:B-1----:R-:W-:-:S04]  /*1d50*/  LEA R46, P0, R8, UR6, 0x3 ;  /* 0x00000006082e7c11 */ /* 0x002fc8000f8018ff */
[----:B------:R-:W-:Y:S01]  /*1d60*/  LEA.HI.X R47, R8, UR7, R9, 0x3, P0 ;  /* 0x00000007082f7c11 */ /* 0x000fe200080f1c09 */
[----:B0-----:R-:W-:-:S04]  /*1d70*/  IMAD.WIDE R20, R21, 0x8, R22 ;  /* 0x0000000815147825 */ /* 0x001fc800078e0216 */
[----:B------:R-:W2:Y:S04]  /*1d80*/  LDG.E.64 R8, desc[UR8][R46.64] ;  /* 0x000000082e087981 */ /* 0x000ea8000c1e1b00 */
[----:B------:R-:W2:Y:S01]  /*1d90*/  LDG.E.64 R20, desc[UR8][R20.64] ;  /* 0x0000000814147981 */ /* 0x000ea2000c1e1b00 */
[----:B------:R-:W0:Y:S01]  /*1da0*/  MUFU.RCP64H R23, R11 ;  /* 0x0000000b00177308 */ /* 0x000e220000001800 */
[----:B------:R-:W-:-:S06]  /*1db0*/  MOV R22, 0x1 ;  /* 0x0000000100167802 */ /* 0x000fcc0000000f00 */
[----:B0-----:R-:W-:-:S08]  /*1dc0*/  DFMA R44, R22, -R10, 1 ;  /* 0x3ff00000162c742b */ /* 0x001fd0000000080a */
[----:B------:R-:W-:-:S08]  /*1dd0*/  DFMA R44, R44, R44, R44 ;  /* 0x0000002c2c2c722b */ /* 0x000fd0000000002c */
[----:B------:R-:W-:-:S08]  /*1de0*/  DFMA R44, R22, R44, R22 ;  /* 0x0000002c162c722b */ /* 0x000fd00000000016 */
[----:B------:R-:W-:-:S08]  /*1df0*/  DFMA R22, R44, -R10, 1 ;  /* 0x3ff000002c16742b */ /* 0x000fd0000000080a */
[----:B------:R-:W-:Y:S01]  /*1e00*/  DFMA R22, R44, R22, R44 ;  /* 0x000000162c16722b */ /* 0x000fe2000000002c */
[----:B------:R-:W-:Y:S01]  /*1e10*/  BSSY.RECONVERGENT B1, `(.L_x_76) ;  /* 0x0000011000017945 */ /* 0x000fe20003800200 */
[----:B--2---:R-:W-:-:S08]  /*1e20*/  DADD R48, R20, -R8 ;  /* 0x0000000014307229 */ /* 0x004fd00000000808 */
[----:B------:R-:W-:-:S08]  /*1e30*/  DMUL R8, R48, R22 ;  /* 0x0000001630087228 */ /* 0x000fd00000000000 */
[----:B------:R-:W-:-:S08]  /*1e40*/  DFMA R20, R8, -R10, R48 ;  /* 0x8000000a0814722b */ /* 0x000fd00000000030 */
[----:B------:R-:W-:Y:S01]  /*1e50*/  DFMA R8, R22, R20, R8 ;  /* 0x000000141608722b */ /* 0x000fe20000000008 */
[----:B------:R-:W-:-:S09]  /*1e60*/  FSETP.GEU.AND P1, PT, |R49|, 6.5827683646048100446e-37, PT ;  /* 0x036000003100780b */ /* 0x000fd20003f2e200 */
[----:B------:R-:W-:-:S05]  /*1e70*/  FFMA R19, RZ, R11, R9 ;  /* 0x0000000bff137223 */ /* 0x000fca0000000009 */
[----:B------:R-:W-:-:S13]  /*1e80*/  FSETP.GT.AND P0, PT, |R19|, 1.469367938527859385e-39, PT ;  /* 0x001000001300780b */ /* 0x000fda0003f04200 */
[----:B------:R-:W-:Y:S05]  /*1e90*/  @P0 BRA P1, `(.L_x_77) ;  /* 0x0000000000200947 */ /* 0x000fea0000800000 */
[----:B------:R-:W-:Y:S01]  /*1ea0*/  IMAD.MOV.U32 R22, RZ, RZ, R48 ;  /* 0x000000ffff167224 */ /* 0x000fe200078e0030 */
[----:B------:R-:W-:Y:S01]  /*1eb0*/  MOV R51, R11 ;  /* 0x0000000b00337202 */ /* 0x000fe20000000f00 */
[----:B------:R-:W-:Y:S01]  /*1ec0*/  IMAD.MOV.U32 R19, RZ, RZ, R49 ;  /* 0x000000ffff137224 */ /* 0x000fe200078e0031 */
[----:B------:R-:W-:Y:S01]  /*1ed0*/  MOV R20, 0x1f00 ;  /* 0x00001f0000147802 */ /* 0x000fe20000000f00 */
[----:B------:R-:W-:-:S07]  /*1ee0*/  IMAD.MOV.U32 R50, RZ, RZ, R10 ;  /* 0x000000ffff327224 */ /* 0x000fce00078e000a */
[----:B------:R-:W-:Y:S05]  /*1ef0*/  CALL.REL.NOINC `($__internal_1_$__cuda_sm20_div_rn_f64_full) ;  /* 0x0000001400bc7944 */ /* 0x000fea0003c00000 */
[----:B------:R-:W-:Y:S02]  /*1f00*/  IMAD.MOV.U32 R8, RZ, RZ, R22 ;  /* 0x000000ffff087224 */ /* 0x000fe400078e0016 */
[----:B------:R-:W-:-:S07]  /*1f10*/  IMAD.MOV.U32 R9, RZ, RZ, R19 ;  /* 0x000000ffff097224 */ /* 0x000fce00078e0013 */
.L_x_77:
[----:B------:R-:W-:Y:S05]  /*1f20*/  BSYNC.RECONVERGENT B1 ;  /* 0x0000000000017941 */ /* 0x000fea0003800200 */
.L_x_76:
[----:B------:R-:W-:Y:S01]  /*1f30*/  ISETP.NE.AND P0, PT, R18, RZ, PT ;  /* 0x000000ff1200720c */ /* 0x000fe20003f05270 */
[----:B------:R-:W-:-:S12]  /*1f40*/  BSSY.RECONVERGENT B1, `(.L_x_78) ;  /* 0x000006a000017945 */ /* 0x000fd80003800200 */
[----:B------:R-:W-:Y:S05]  /*1f50*/  @P0 BRA `(.L_x_79) ;  /* 0x0000000000900947 */ /* 0x000fea0003800000 */
[----:B------:R-:W0:Y:S01]  /*1f60*/  LDC.64 R20, c[0x0][0x390] ;  /* 0x0000e400ff147b82 */ /* 0x000e220000000a00 */
[----:B------:R-:W1:Y:S07]  /*1f70*/  LDCU UR5, c[0x0][0x3ec] ;  /* 0x00007d80ff0577ac */ /* 0x000e6e0008000800 */
[----:B------:R-:W2:Y:S01]  /*1f80*/  LDC.64 R10, c[0x0][0x3e8] ;  /* 0x0000fa00ff0a7b82 */ /* 0x000ea20000000a00 */
[----:B0-----:R-:W-:-:S05]  /*1f90*/  IMAD.WIDE R20, R17, 0x8, R20 ;  /* 0x0000000811147825 */ /* 0x001fca00078e0214 */
[----:B------:R-:W3:Y:S04]  /*1fa0*/  LDG.E.64 R22, desc[UR8][R20.64+0x8] ;  /* 0x0000080814167981 */ /* 0x000ee8000c1e1b00 */
[----:B------:R0:W3:Y:S01]  /*1fb0*/  LDG.E.64 R44, desc[UR8][R20.64] ;  /* 0x00000008142c7981 */ /* 0x0000e2000c1e1b00 */
[----:B-1----:R-:W2:Y:S01]  /*1fc0*/  MUFU.RCP64H R47, UR5 ;  /* 0x00000005002f7d08 */ /* 0x002ea20008001800 */
[----:B------:R-:W-:Y:S01]  /*1fd0*/  IMAD.MOV.U32 R46, RZ, RZ, 0x1 ;  /* 0x00000001ff2e7424 */ /* 0x000fe200078e00ff */
[----:B------:R-:W1:Y:S01]  /*1fe0*/  LDCU.64 UR6, c[0x0][0x3e8] ;  /* 0x00007d00ff0677ac */ /* 0x000e620008000a00 */
[----:B------:R-:W-:Y:S01]  /*1ff0*/  BSSY.RECONVERGENT B2, `(.L_x_80) ;  /* 0x0000019000027945 */ /* 0x000fe20003800200 */
[----:B0-----:R-:W-:-:S03]  /*2000*/  IADD3 R21, PT, PT, R17, 0x1, RZ ;  /* 0x0000000111157810 */ /* 0x001fc60007ffe0ff */
[----:B--2---:R-:W-:-:S08]  /*2010*/  DFMA R48, R46, -R10, 1 ;  /* 0x3ff000002e30742b */ /* 0x004fd0000000080a */
[----:B------:R-:W-:-:S08]  /*2020*/  DFMA R48, R48, R48, R48 ;  /* 0x000000303030722b */ /* 0x000fd00000000030 */
[----:B------:R-:W-:-:S08]  /*2030*/  DFMA R48, R46, R48, R46 ;  /* 0x000000302e30722b */ /* 0x000fd0000000002e */
[----:B------:R-:W-:-:S08]  /*2040*/  DFMA R46, R48, -R10, 1 ;  /* 0x3ff00000302e742b */ /* 0x000fd0000000080a */
[----:B------:R-:W-:Y:S02]  /*2050*/  DFMA R48, R48, R46, R48 ;  /* 0x0000002e3030722b */ /* 0x000fe40000000030 */
[----:B---3--:R-:W-:Y:S01]  /*2060*/  DADD R22, R22, -R44 ;  /* 0x0000000016167229 */ /* 0x008fe2000000082c */
[----:B-1----:R-:W-:Y:S02]  /*2070*/  IMAD.U32 R44, RZ, RZ, UR6 ;  /* 0x00000006ff2c7e24 */ /* 0x002fe4000f8e00ff */
[----:B------:R-:W-:-:S05]  /*2080*/  IMAD.U32 R45, RZ, RZ, UR7 ;  /* 0x00000007ff2d7e24 */ /* 0x000fca000f8e00ff */
        /* <DEDUP_REMOVED lines=15> */
.L_x_81:
[----:B------:R-:W-:Y:S05]  /*2180*/  BSYNC.RECONVERGENT B2 ;  /* 0x0000000000027941 */ /* 0x000fea0003800200 */
.L_x_80:
[----:B------:R-:W-:Y:S05]  /*2190*/  BRA `(.L_x_82) ;  /* 0x0000000400107947 */ /* 0x000fea0003800000 */
.L_x_79:
[----:B------:R-:W0:Y:S02]  /*21a0*/  LDCU UR5, c[0x3][0x4] ;  /* 0x00c00080ff0577ac */ /* 0x000e240008000800 */
[----:B0-----:R-:W-:-:S06]  /*21b0*/  UIADD3 UR5, UPT, UPT, UR5, -0x1, URZ ;  /* 0xffffffff05057890 */ /* 0x001fcc000fffe0ff */
[----:B------:R-:W-:-:S13]  /*21c0*/  ISETP.NE.AND P0, PT, R18, UR5, PT ;  /* 0x0000000512007c0c */ /* 0x000fda000bf05270 */
[----:B------:R-:W-:Y:S05]  /*21d0*/  @P0 BRA `(.L_x_83) ;  /* 0x0000000000880947 */ /* 0x000fea0003800000 */
[----:B------:R-:W2:Y:S01]  /*21e0*/  LDG.E.64 R22, desc[UR8][R38.64+-0x8] ;  /* 0xfffff80826167981 */ /* 0x000ea2000c1e1b00 */
[----:B------:R-:W0:Y:S01]  /*21f0*/  LDCU UR5, c[0x0][0x3ec] ;  /* 0x00007d80ff0577ac */ /* 0x000e220008000800 */
[----:B------:R-:W1:Y:S01]  /*2200*/  LDC.64 R20, c[0x0][0x3e8] ;  /* 0x0000fa00ff147b82 */ /* 0x000e620000000a00 */
[----:B------:R-:W-:Y:S01]  /*2210*/  HFMA2 R10, -RZ, RZ, 0, 5.9604644775390625e-08 ;  /* 0x00000001ff0a7431 */ /* 0x000fe200000001ff */
[----:B------:R-:W-:Y:S01]  /*2220*/  BSSY.RECONVERGENT B2, `(.L_x_84) ;  /* 0x000001b000027945 */ /* 0x000fe20003800200 */
[----:B------:R-:W3:Y:S01]  /*2230*/  LDCU.64 UR6, c[0x0][0x3e8] ;  /* 0x00007d00ff0677ac */ /* 0x000ee20008000a00 */
[----:B------:R-:W-:Y:S01]  /*2240*/  VIADD R17, R16, 0xffffffff ;  /* 0xffffffff10117836 */ /* 0x000fe20000000000 */
[----:B0-----:R-:W1:Y:S02]  /*2250*/  MUFU.RCP64H R11, UR5 ;  /* 0x00000005000b7d08 */ /* 0x001e640008001800 */
        /* <DEDUP_REMOVED lines=9> */
[----:B------:R-:W-:Y:S01]  /*22f0*/  DFMA R46, R44, R10, R46 ;  /* 0x0000000a2c2e722b */ /* 0x000fe2000000002e */
[----:B---3--:R-:W-:Y:S02]  /*2300*/  IMAD.U32 R44, RZ, RZ, UR6 ;  /* 0x00000006ff2c7e24 */ /* 0x008fe4000f8e00ff */
[----:B------:R-:W-:-:S07]  /*2310*/  IMAD.U32 R45, RZ, RZ, UR7 ;  /* 0x00000007ff2d7e24 */ /* 0x000fce000f8e00ff */
[----:B------:R-:W-:-:S05]  /*2320*/  FFMA R10, RZ, UR5, R47 ;  /* 0x00000005ff0a7c23 */ /* 0x000fca000800002f */
[----:B------:R-:W-:-:S13]  /*2330*/  FSETP.GT.AND P0, PT, |R10|, 1.469367938527859385e-39, PT ;  /* 0x001000000a00780b */ /* 0x000fda0003f04200 */
[----:B------:R-:W-:Y:S05]  /*2340*/  @P0 BRA P1, `(.L_x_85) ;  /* 0x0000000000200947 */ /* 0x000fea0000800000 */
[----:B------:R-:W0:Y:S01]  /*2350*/  LDCU.64 UR6, c[0x0][0x3e8] ;  /* 0x00007d00ff0677ac */ /* 0x000e220008000a00 */
[----:B------:R-:W-:Y:S02]  /*2360*/  MOV R19, R23 ;  /* 0x0000001700137202 */ /* 0x000fe40000000f00 */
[----:B------:R-:W-:Y:S01]  /*2370*/  MOV R20, 0x23b0 ;  /* 0x000023b000147802 */ /* 0x000fe20000000f00 */
[----:B0-----:R-:W-:Y:S02]  /*2380*/  IMAD.U32 R50, RZ, RZ, UR6 ;  /* 0x00000006ff327e24 */ /* 0x001fe4000f8e00ff */
[----:B------:R-:W-:-:S07]  /*2390*/  IMAD.U32 R51, RZ, RZ, UR7 ;  /* 0x00000007ff337e24 */ /* 0x000fce000f8e00ff */
[----:B------:R-:W-:Y:S05]  /*23a0*/  CALL.REL.NOINC `($__internal_1_$__cuda_sm20_div_rn_f64_full) ;  /* 0x0000001000907944 */ /* 0x000fea0003c00000 */
[----:B------:R-:W-:Y:S01]  /*23b0*/  IMAD.MOV.U32 R46, RZ, RZ, R22 ;  /* 0x000000ffff2e7224 */ /* 0x000fe200078e0016 */
[----:B------:R-:W-:-:S07]  /*23c0*/  MOV R47, R19 ;  /* 0x00000013002f7202 */ /* 0x000fce0000000f00 */
.L_x_85:
[----:B------:R-:W-:Y:S05]  /*23d0*/  BSYNC.RECONVERGENT B2 ;  /* 0x0000000000027941 */ /* 0x000fea0003800200 */
.L_x_84:
[----:B------:R-:W-:Y:S01]  /*23e0*/  IMAD.MOV.U32 R21, RZ, RZ, R16 ;  /* 0x000000ffff157224 */ /* 0x000fe200078e0010 */
[----:B------:R-:W-:Y:S06]  /*23f0*/  BRA `(.L_x_82) ;  /* 0x0000000000787947 */ /* 0x000fec0003800000 */
.L_x_83:
[----:B------:R-:W2:Y:S01]  /*2400*/  LDG.E.64 R22, desc[UR8][R38.64+0x8] ;  /* 0x0000080826167981 */ /* 0x000ea2000c1e1b00 */
[----:B------:R-:W0:Y:S03]  /*2410*/  LDC.64 R50, c[0x0][0x3e8] ;  /* 0x0000fa00ff327b82 */ /* 0x000e260000000a00 */
[----:B------:R-:W2:Y:S01]  /*2420*/  LDG.E.64 R10, desc[UR8][R38.64+-0x8] ;  /* 0xfffff808260a7981 */ /* 0x000ea2000c1e1b00 */
[----:B------:R-:W-:Y:S01]  /*2430*/  IMAD.MOV.U32 R20, RZ, RZ, 0x1 ;  /* 0x00000001ff147424 */ /* 0x000fe200078e00ff */
[----:B------:R-:W-:Y:S01]  /*2440*/  BSSY.RECONVERGENT B2, `(.L_x_82) ;  /* 0x0000019000027945 */ /* 0x000fe20003800200 */
[----:B------:R-:W-:Y:S01]  /*2450*/  VIADD R17, R16, 0xffffffff ;  /* 0xffffffff10117836 */ /* 0x000fe20000000000 */
[----:B0-----:R-:W-:-:S06]  /*2460*/  DADD R50, R50, R50 ;  /* 0x0000000032327229 */ /* 0x001fcc0000000032 */
[----:B------:R-:W0:Y:S02]  /*2470*/  MUFU.RCP64H R21, R51 ;  /* 0x0000003300157308 */ /* 0x000e240000001800 */
[----:B0-----:R-:W-:-:S08]  /*2480*/  DFMA R44, -R50, R20, 1 ;  /* 0x3ff00000322c742b */ /* 0x001fd00000000114 */
[----:B------:R-:W-:-:S08]  /*2490*/  DFMA R44, R44, R44, R44 ;  /* 0x0000002c2c2c722b */ /* 0x000fd0000000002c */
[----:B------:R-:W-:-:S08]  /*24a0*/  DFMA R44, R20, R44, R20 ;  /* 0x0000002c142c722b */ /* 0x000fd00000000014 */
[----:B------:R-:W-:-:S08]  /*24b0*/  DFMA R20, -R50, R44, 1 ;  /* 0x3ff000003214742b */ /* 0x000fd0000000012c */
[----:B------:R-:W-:Y:S01]  /*24c0*/  DFMA R20, R44, R20, R44 ;  /* 0x000000142c14722b */ /* 0x000fe2000000002c */
[----:B------:R-:W-:Y:S01]  /*24d0*/  IMAD.MOV.U32 R44, RZ, RZ, R50 ;  /* 0x000000ffff2c7224 */ /* 0x000fe200078e0032 */
[----:B------:R-:W-:Y:S01]  /*24e0*/  MOV R45, R51 ;  /* 0x00000033002d7202 */ /* 0x000fe20000000f00 */
[----:B--2---:R-:W-:-:S08]  /*24f0*/  DADD R22, R22, -R10 ;  /* 0x0000000016167229 */ /* 0x004fd0000000080a */
[----:B------:R-:W-:Y:S02]  /*2500*/  DMUL R46, R22, R20 ;  /* 0x00000014162e7228 */ /* 0x000fe40000000000 */
[----:B------:R-:W-:-:S06]  /*2510*/  FSETP.GEU.AND P1, PT, |R23|, 6.5827683646048100446e-37, PT ;  /* 0x036000001700780b */ /* 0x000fcc0003f2e200 */
[----:B------:R-:W-:-:S08]  /*2520*/  DFMA R10, -R50, R46, R22 ;  /* 0x0000002e320a722b */ /* 0x000fd00000000116 */
[----:B------:R-:W-:Y:S01]  /*2530*/  DFMA R46, R20, R10, R46 ;  /* 0x0000000a142e722b */ /* 0x000fe2000000002e */
[----:B------:R-:W-:-:S09]  /*2540*/  IADD3 R21, PT, PT, R16, 0x1, RZ ;  /* 0x0000000110157810 */ /* 0x000fd20007ffe0ff */
[----:B------:R-:W-:-:S05]  /*2550*/  FFMA R10, RZ, R51, R47 ;  /* 0x00000033ff0a7223 */ /* 0x000fca000000002f */
[----:B------:R-:W-:-:S13]  /*2560*/  FSETP.GT.AND P0, PT, |R10|, 1.469367938527859385e-39, PT ;  /* 0x001000000a00780b */ /* 0x000fda0003f04200 */
[----:B------:R-:W-:Y:S05]  /*2570*/  @P0 BRA P1, `(.L_x_86) ;  /* 0x0000000000140947 */ /* 0x000fea0000800000 */
[----:B------:R-:W-:Y:S01]  /*2580*/  IMAD.MOV.U32 R19, RZ, RZ, R23 ;  /* 0x000000ffff137224 */ /* 0x000fe200078e0017 */
[----:B------:R-:W-:-:S07]  /*2590*/  MOV R20, 0x25b0 ;  /* 0x000025b000147802 */ /* 0x000fce0000000f00 */
[----:B------:R-:W-:Y:S05]  /*25a0*/  CALL.REL.NOINC `($__internal_1_$__cuda_sm20_div_rn_f64_full) ;  /* 0x0000001000107944 */ /* 0x000fea0003c00000 */
[----:B------:R-:W-:Y:S01]  /*25b0*/  IMAD.MOV.U32 R46, RZ, RZ, R22 ;  /* 0x000000ffff2e7224 */ /* 0x000fe200078e0016 */
[----:B------:R-:W-:-:S07]  /*25c0*/  MOV R47, R19 ;  /* 0x00000013002f7202 */ /* 0x000fce0000000f00 */
.L_x_86:
[----:B------:R-:W-:Y:S05]  /*25d0*/  BSYNC.RECONVERGENT B2 ;  /* 0x0000000000027941 */ /* 0x000fea0003800200 */
.L_x_82:
[----:B------:R-:W-:Y:S05]  /*25e0*/  BSYNC.RECONVERGENT B1 ;  /* 0x0000000000017941 */ /* 0x000fea0003800200 */
.L_x_78:
[----:B------:R-:W0:Y:S01]  /*25f0*/  LDCU UR5, c[0x0][0x3ec] ;  /* 0x00007d80ff0577ac */ /* 0x000e220008000800 */
[----:B------:R-:W1:Y:S01]  /*2600*/  LDC.64 R10, c[0x0][0x3e8] ;  /* 0x0000fa00ff0a7b82 */ /* 0x000e620000000a00 */
[----:B------:R-:W-:Y:S01]  /*2610*/  IMAD.MOV.U32 R22, RZ, RZ, 0x1 ;  /* 0x00000001ff167424 */ /* 0x000fe200078e00ff */
[----:B------:R-:W-:Y:S01]  /*2620*/  FSETP.GEU.AND P1, PT, |R13|, 6.5827683646048100446e-37, PT ;  /* 0x036000000d00780b */ /* 0x000fe20003f2e200 */
[----:B------:R-:W-:Y:S01]  /*2630*/  BSSY.RECONVERGENT B1, `(.L_x_87) ;  /* 0x0000016000017945 */ /* 0x000fe20003800200 */
[----:B0-----:R-:W1:Y:S03]  /*2640*/  MUFU.RCP64H R23, UR5 ;  /* 0x0000000500177d08 */ /* 0x001e660008001800 */
        /* <DEDUP_REMOVED lines=18> */
[----:B------:R-:W-:Y:S01]  /*2770*/  MOV R10, R22 ;  /* 0x00000016000a7202 */ /* 0x000fe20000000f00 */
[----:B------:R-:W-:-:S07]  /*2780*/  IMAD.MOV.U32 R11, RZ, RZ, R19 ;  /* 0x000000ffff0b7224 */ /* 0x000fce00078e0013 */
.L_x_88:
[----:B------:R-:W-:Y:S05]  /*2790*/  BSYNC.RECONVERGENT B1 ;  /* 0x0000000000017941 */ /* 0x000fea0003800200 */
.L_x_87:
        /* <DEDUP_REMOVED lines=21> */
[----:B0-----:R-:W-:Y:S01]  /*28f0*/  IMAD.U32 R50, RZ, RZ, UR6 ;  /* 0x00000006ff327e24 */ /* 0x001fe2000f8e00ff */
[----:B------:R-:W-:-:S07]  /*2900*/  MOV R51, UR7 ;  /* 0x0000000700337c02 */ /* 0x000fce0008000f00 */
[----:B------:R-:W-:Y:S05]  /*2910*/  CALL.REL.NOINC `($__internal_1_$__cuda_sm20_div_rn_f64_full) ;  /* 0x0000000c00347944 */ /* 0x000fea0003c00000 */
[----:B------:R-:W-:Y:S02]  /*2920*/  IMAD.MOV.U32 R12, RZ, RZ, R22 ;  /* 0x000000ffff0c7224 */ /* 0x000fe400078e0016 */
[----:B------:R-:W-:-:S07]  /*2930*/  IMAD.MOV.U32 R13, RZ, RZ, R19 ;  /* 0x000000ffff0d7224 */ /* 0x000fce00078e0013 */
.L_x_90:
[----:B------:R-:W-:Y:S05]  /*2940*/  BSYNC.RECONVERGENT B1 ;  /* 0x0000000000017941 */ /* 0x000fea0003800200 */
.L_x_89:
[----:B------:R-:W0:Y:S02]  /*2950*/  LDC.64 R24, c[0x0][0x398] ;  /* 0x0000e600ff187b82 */ /* 0x000e240000000a00 */
[----:B0-----:R-:W-:-:S04]  /*2960*/  IMAD.WIDE R22, R21, 0x8, R24 ;  /* 0x0000000815167825 */ /* 0x001fc800078e0218 */
[----:B------:R-:W-:Y:S01]  /*2970*/  IMAD.WIDE R24, R17, 0x8, R24 ;  /* 0x0000000811187825 */ /* 0x000fe200078e0218 */
[----:B------:R-:W2:Y:S05]  /*2980*/  LDG.E.64 R20, desc[UR8][R22.64] ;  /* 0x0000000816147981 */ /* 0x000eaa000c1e1b00 */
[----:B------:R-:W2:Y:S01]  /*2990*/  LDG.E.64 R24, desc[UR8][R24.64] ;  /* 0x0000000818187981 */ /* 0x000ea2000c1e1b00 */
[----:B------:R-:W0:Y:S01]  /*29a0*/  MUFU.RCP64H R49, R45 ;  /* 0x0000002d00317308 */ /* 0x000e220000001800 */
[----:B------:R-:W-:Y:S01]  /*29b0*/  MOV R48, 0x1 ;  /* 0x0000000100307802 */ /* 0x000fe20000000f00 */
[----:B------:R-:W-:Y:S05]  /*29c0*/  BSSY.RECONVERGENT B1, `(.L_x_91) ;  /* 0x0000015000017945 */ /* 0x000fea0003800200 */
[----:B0-----:R-:W-:-:S08]  /*29d0*/  DFMA R50, R48, -R44, 1 ;  /* 0x3ff000003032742b */ /* 0x001fd0000000082c */
        /* <DEDUP_REMOVED lines=18> */
[----:B------:R-:W-:-:S07]  /*2b00*/  IMAD.MOV.U32 R23, RZ, RZ, R19 ;  /* 0x000000ffff177224 */ /* 0x000fce00078e0013 */
.L_x_92:
[----:B------:R-:W-:Y:S05]  /*2b10*/  BSYNC.RECONVERGENT B1 ;  /* 0x0000000000017941 */ /* 0x000fea0003800200 */
.L_x_91:
[----:B------:R-:W0:Y:S01]  /*2b20*/  LDCU UR5, c[0x0][0x3e4] ;  /* 0x00007c80ff0577ac */ /* 0x000e220008000800 */
[----:B------:R-:W1:Y:S01]  /*2b30*/  LDC.64 R48, c[0x0][0x3e0] ;  /* 0x0000f800ff307b82 */ /* 0x000e620000000a00 */
[----:B------:R-:W-:Y:S01]  /*2b40*/  MOV R20, 0x1 ;  /* 0x0000000100147802 */ /* 0x000fe20000000f00 */
[----:B------:R-:W-:Y:S01]  /*2b50*/  BSSY.RECONVERGENT B1, `(.L_x_93) ;  /* 0x0000020000017945 */ /* 0x000fe20003800200 */
[----:B------:R-:W-:Y:S01]  /*2b60*/  UMOV UR6, 0x55555555 ;  /* 0x5555555500067882 */ /* 0x000fe20000000000 */
[----:B------:R-:W-:Y:S01]  /*2b70*/  UMOV UR7, 0x3fe55555 ;  /* 0x3fe5555500077882 */ /* 0x000fe20000000000 */
[----:B------:R-:W-:Y:S01]  /*2b80*/  FSETP.GEU.AND P1, PT, |R27|, 6.5827683646048100446e-37, PT ;  /* 0x036000001b00780b */ /* 0x000fe20003f2e200 */
[----:B0-----:R-:W1:Y:S02]  /*2b90*/  MUFU.RCP64H R21, UR5 ;  /* 0x0000000500157d08 */ /* 0x001e640008001800 */
[----:B-1----:R-:W-:-:S08]  /*2ba0*/  DFMA R24, R20, -R48, 1 ;  /* 0x3ff000001418742b */ /* 0x002fd00000000830 */
[----:B------:R-:W-:-:S08]  /*2bb0*/  DFMA R24, R24, R24, R24 ;  /* 0x000000181818722b */ /* 0x000fd00000000018 */
[----:B------:R-:W-:-:S08]  /*2bc0*/  DFMA R24, R20, R24, R20 ;  /* 0x000000181418722b */ /* 0x000fd00000000014 */
[----:B------:R-:W-:-:S08]  /*2bd0*/  DFMA R20, R24, -R48, 1 ;  /* 0x3ff000001814742b */ /* 0x000fd00000000830 */
[----:B------:R-:W-:Y:S02]  /*2be0*/  DFMA R50, R24, R20, R24 ;  /* 0x000000141832722b */ /* 0x000fe40000000018 */
[----:B------:R-:W-:Y:S02]  /*2bf0*/  DADD R24, R22, R12 ;  /* 0x0000000016187229 */ /* 0x000fe4000000000c */
[----:B------:R-:W-:-:S04]  /*2c00*/  DMUL R20, R4, -UR6 ;  /* 0x8000000604147c28 */ /* 0x000fc80008000000 */
[----:B------:R-:W-:-:S04]  /*2c10*/  DMUL R44, R50, R26 ;  /* 0x0000001a322c7228 */ /* 0x000fc80000000000 */
[----:B------:R-:W-:-:S04]  /*2c20*/  DMUL R24, R20, R24 ;  /* 0x0000001814187228 */ /* 0x000fc80000000000 */
[----:B------:R-:W-:-:S08]  /*2c30*/  DFMA R48, R44, -R48, R26 ;  /* 0x800000302c30722b */ /* 0x000fd0000000001a */
[----:B------:R-:W-:Y:S02]  /*2c40*/  DFMA R22, R50, R48, R44 ;  /* 0x000000303216722b */ /* 0x000fe4000000002c */
[----:B------:R-:W-:Y:S02]  /*2c50*/  DADD R44, R10, R8 ;  /* 0x000000000a2c7229 */ /* 0x000fe40000000008 */
[----:B------:R-:W-:-:S06]  /*2c60*/  DADD R8, R4, R4 ;  /* 0x0000000004087229 */ /* 0x000fcc0000000004 */
[----:B------:R-:W-:Y:S01]  /*2c70*/  FFMA R17, RZ, UR5, R23 ;  /* 0x00000005ff117c23 */ /* 0x000fe20008000017 */
[----:B------:R-:W-:Y:S02]  /*2c80*/  DMUL R44, R20, R44 ;  /* 0x0000002c142c7228 */ /* 0x000fe40000000000 */
[----:B------:R-:W-:Y:S02]  /*2c90*/  DFMA R12, R8, R12, R24 ;  /* 0x0000000c080c722b */ /* 0x000fe40000000018 */
[----:B------:R-:W-:-:S04]  /*2ca0*/  FSETP.GT.AND P0, PT, |R17|, 1.469367938527859385e-39, PT ;  /* 0x001000001100780b */ /* 0x000fc80003f04200 */
[----:B------:R-:W-:-:S09]  /*2cb0*/  DFMA R10, R8, R10, R44 ;  /* 0x0000000a080a722b */ /* 0x000fd2000000002c */
[----:B------:R-:W-:Y:S05]  /*2cc0*/  @P0 BRA P1, `(.L_x_94) ;  /* 0x0000000000200947 */ /* 0x000fea0000800000 */
[----:B------:R-:W0:Y:S01]  /*2cd0*/  LDCU.64 UR6, c[0x0][0x3e0] ;  /* 0x00007c00ff0677ac */ /* 0x000e220008000a00 */
[----:B------:R-:W-:Y:S01]  /*2ce0*/  IMAD.MOV.U32 R22, RZ, RZ, R26 ;  /* 0x000000ffff167224 */ /* 0x000fe200078e001a */
[----:B------:R-:W-:Y:S01]  /*2cf0*/  MOV R20, 0x2d40 ;  /* 0x00002d4000147802 */ /* 0x000fe20000000f00 */
[----:B------:R-:W-:Y:S01]  /*2d00*/  IMAD.MOV.U32 R19, RZ, RZ, R27 ;  /* 0x000000ffff137224 */ /* 0x000fe200078e001b */
[----:B0-----:R-:W-:Y:S01]  /*2d10*/  MOV R50, UR6 ;  /* 0x0000000600327c02 */ /* 0x001fe20008000f00 */
[----:B------:R-:W-:-:S07]  /*2d20*/  IMAD.U32 R51, RZ, RZ, UR7 ;  /* 0x00000007ff337e24 */ /* 0x000fce000f8e00ff */
[----:B------:R-:W-:Y:S05]  /*2d30*/  CALL.REL.NOINC `($__internal_1_$__cuda_sm20_div_rn_f64_full) ;  /* 0x00000008002c7944 */ /* 0x000fea0003c00000 */
[----:B------:R-:W-:-:S07]  /*2d40*/  IMAD.MOV.U32 R23, RZ, RZ, R19 ;  /* 0x000000ffff177224 */ /* 0x000fce00078e0013 */
.L_x_94:
[----:B------:R-:W-:Y:S05]  /*2d50*/  BSYNC.RECONVERGENT B1 ;  /* 0x0000000000017941 */ /* 0x000fea0003800200 */
.L_x_93:
[----:B------:R-:W0:Y:S01]  /*2d60*/  LDCU UR5, c[0x0][0x3ec] ;  /* 0x00007d80ff0577ac */ /* 0x000e220008000800 */
[----:B------:R-:W1:Y:S01]  /*2d70*/  LDC.64 R24, c[0x0][0x3e8] ;  /* 0x0000fa00ff187b82 */ /* 0x000e620000000a00 */
[----:B------:R-:W-:Y:S01]  /*2d80*/  MOV R8, 0x1 ;  /* 0x0000000100087802 */ /* 0x000fe20000000f00 */
[----:B------:R-:W-:Y:S01]  /*2d90*/  BSSY.RECONVERGENT B1, `(.L_x_95) ;  /* 0x0000019000017945 */ /* 0x000fe20003800200 */
[----:B------:R-:W-:Y:S01]  /*2da0*/  FSETP.GEU.AND P1, PT, |R29|, 6.5827683646048100446e-37, PT ;  /* 0x036000001d00780b */ /* 0x000fe20003f2e200 */
        /* <DEDUP_REMOVED lines=8> */
[----:B------:R-:W-:Y:S02]  /*2e30*/  DFMA R20, R26, R8, R20 ;  /* 0x000000081a14722b */ /* 0x000fe40000000014 */
[----:B------:R-:W-:-:S08]  /*2e40*/  DADD R8, R22, R46 ;  /* 0x0000000016087229 */ /* 0x000fd0000000002e */
[----:B------:R-:W-:Y:S01]  /*2e50*/  FFMA R17, RZ, UR5, R21 ;  /* 0x00000005ff117c23 */ /* 0x000fe20008000015 */
[----:B------:R-:W-:-:S04]  /*2e60*/  DMUL R8, R8, R4 ;  /* 0x0000000408087228 */ /* 0x000fc80000000000 */
        /* <DEDUP_REMOVED lines=11> */
.L_x_96:
[----:B------:R-:W-:Y:S05]  /*2f20*/  BSYNC.RECONVERGENT B1 ;  /* 0x0000000000017941 */ /* 0x000fea0003800200 */
.L_x_95:
[----:B------:R-:W0:Y:S01]  /*2f30*/  LDC.64 R24, c[0x0][0x3d0] ;  /* 0x0000f400ff187b82 */ /* 0x000e220000000a00 */
[----:B------:R-:W-:Y:S01]  /*2f40*/  DMUL R22, R36, R6 ;  /* 0x0000000624167228 */ /* 0x000fe20000000000 */
[----:B0-----:R-:W-:-:S06]  /*2f50*/  IMAD.WIDE R24, R16, 0x8, R24 ;  /* 0x0000000810187825 */ /* 0x001fcc00078e0218 */
[----:B------:R0:W-:Y:S04]  /*2f60*/  STG.E.64 desc[UR8][R24.64], R22 ;  /* 0x0000001618007986 */ /* 0x0001e8000c101b08 */
[----:B------:R-:W2:Y:S01]  /*2f70*/  LDG.E.64 R36, desc[UR8][R38.64] ;  /* 0x0000000826247981 */ /* 0x000ea2000c1e1b00 */
[----:B------:R-:W-:Y:S01]  /*2f80*/  DADD R42, R20, R42 ;  /* 0x00000000142a7229 */ /* 0x000fe2000000002a */
[----:B------:R-:W-:Y:S01]  /*2f90*/  BSSY.RECONVERGENT B0, `(.L_x_97) ;  /* 0x0000006000007945 */ /* 0x000fe20003800200 */
[----:B------:R-:W-:Y:S01]  /*2fa0*/  IMAD.MOV.U32 R19, RZ, RZ, 0x40000000 ;  /* 0x40000000ff137424 */ /* 0x000fe200078e00ff */
[----:B------:R-:W-:-:S05]  /*2fb0*/  MOV R20, 0x2ff0 ;  /* 0x00002ff000147802 */ /* 0x000fca0000000f00 */
[----:B------:R-:W-:Y:S02]  /*2fc0*/  DMUL R58, R42, R4 ;  /* 0x000000042a3a7228 */ /* 0x000fe40000000000 */
[----:B0-2---:R-:W-:-:S11]  /*2fd0*/  DADD R54, -RZ, |R36| ;  /* 0x00000000ff367229 */ /* 0x005fd60000000524 */
[----:B------:R-:W-:Y:S05]  /*2fe0*/  CALL.REL.NOINC `($_Z19iterateScheme_part5PdS_S_S_S_S_S_S_S_S_S_S_ddd$__internal_accurate_pow) ;  /* 0x0000000c00147944 */ /* 0x000fea0003c00000 */
[----:B------:R-:W-:Y:S05]  /*2ff0*/  BSYNC.RECONVERGENT B0 ;  /* 0x0000000000007941 */ /* 0x000fea0003800200 */
.L_x_97:
[----:B------:R-:W0:Y:S01]  /*3000*/  LDC.64 R56, c[0x0][0x3a0] ;  /* 0x0000e800ff387b82 */ /* 0x000e220000000a00 */
[----:B------:R-:W-:-:S07]  /*3010*/  DADD R20, R36, 2 ;  /* 0x4000000024147429 */ /* 0x000fce0000000000 */
[----:B------:R-:W1:Y:S01]  /*3020*/  LDC.64 R4, c[0x0][0x3d0] ;  /* 0x0000f400ff047b82 */ /* 0x000e620000000a00 */
[----:B0-----:R-:W-:-:S05]  /*3030*/  IMAD.WIDE R56, R16, 0x8, R56 ;  /* 0x0000000810387825 */ /* 0x001fca00078e0238 */
[----:B------:R0:W5:Y:S01]  /*3040*/  LDG.E.64 R24, desc[UR8][R56.64] ;  /* 0x0000000838187981 */ /* 0x000162000c1e1b00 */
[----:B------:R-:W-:Y:S01]  /*3050*/  LOP3.LUT R20, R21, 0x7ff00000, RZ, 0xc0, !PT ;  /* 0x7ff0000015147812 */ /* 0x000fe200078ec0ff */
[C---:B------:R-:W-:Y:S01]  /*3060*/  DSETP.NEU.AND P0, PT, R36.reuse, RZ, PT ;  /* 0x000000ff2400722a */ /* 0x040fe20003f0d000 */
[----:B------:R-:W-:Y:S01]  /*3070*/  BSSY.RECONVERGENT B0, `(.L_x_98) ;  /* 0x000000b000007945 */ /* 0x000fe20003800200 */
[----:B------:R-:W-:Y:S01]  /*3080*/  DSETP.NEU.AND P2, PT, R36, 1, PT ;  /* 0x3ff000002400742a */ /* 0x000fe20003f4d000 */
[----:B------:R-:W-:-:S11]  /*3090*/  ISETP.NE.AND P1, PT, R20, 0x7ff00000, PT ;  /* 0x7ff000001400780c */ /* 0x000fd60003f25270 */
[----:B------:R-:W-:Y:S02]  /*30a0*/  @!P0 CS2R R22, SRZ ;  /* 0x0000000000168805 */ /* 0x000fe4000001ff00 */
[----:B01----:R-:W-:Y:S05]  /*30b0*/  @P1 BRA `(.L_x_99) ;  /* 0x0000000000181947 */ /* 0x003fea0003800000 */
[----:B------:R-:W-:-:S14]  /*30c0*/  DSETP.NAN.AND P0, PT, R36, R36, PT ;  /* 0x000000242400722a */ /* 0x000fdc0003f08000 */
[----:B------:R-:W-:Y:S01]  /*30d0*/  @P0 DADD R22, R36, 2 ;  /* 0x4000000024160429 */ /* 0x000fe20000000000 */
[----:B------:R-:W-:Y:S10]  /*30e0*/  @P0 BRA `(.L_x_99) ;  /* 0x00000000000c0947 */ /* 0x000ff40003800000 */
[----:B------:R-:W-:-:S14]  /*30f0*/  DSETP.NEU.AND P0, PT, |R36|, +INF , PT ;  /* 0x7ff000002400742a */ /* 0x000fdc0003f0d200 */
[----:B------:R-:W-:Y:S01]  /*3100*/  @!P0 IMAD.MOV.U32 R22, RZ, RZ, 0x0 ;  /* 0x00000000ff168424 */ /* 0x000fe200078e00ff */
[----:B------:R-:W-:-:S07]  /*3110*/  @!P0 MOV R23, 0x7ff00000 ;  /* 0x7ff0000000178802 */ /* 0x000fce0000000f00 */
.L_x_99:
[----:B------:R-:W-:Y:S05]  /*3120*/  BSYNC.RECONVERGENT B0 ;  /* 0x0000000000007941 */ /* 0x000fea0003800200 */
.L_x_98:
[----:B------:R-:W0:Y:S01]  /*3130*/  LDCU UR5, c[0x3][0x4] ;  /* 0x00c00080ff0577ac */ /* 0x000e220008000800 */
[----:B------:R-:W-:Y:S02]  /*3140*/  FSEL R20, R22, RZ, P2 ;  /* 0x000000ff16147208 */ /* 0x000fe40001000000 */
[----:B------:R-:W-:-:S06]  /*3150*/  FSEL R21, R23, 1.875, P2 ;  /* 0x3ff0000017157808 */ /* 0x000fcc0001000000 */
[----:B-----5:R-:W-:-:S08]  /*3160*/  DFMA R24, R6, R20, R24 ;  /* 0x000000140618722b */ /* 0x020fd00000000018 */
[----:B------:R-:W-:Y:S01]  /*3170*/  DADD R24, -R12, R24 ;  /* 0x000000000c187229 */ /* 0x000fe20000000118 */
[----:B0-----:R-:W-:-:S04]  /*3180*/  IMAD R15, R15, UR5, R18 ;  /* 0x000000050f0f7c24 */ /* 0x001fc8000f8e0212 */
[----:B------:R-:W-:-:S05]  /*3190*/  IMAD.WIDE R18, R15, 0x8, R4 ;  /* 0x000000080f127825 */ /* 0x000fca00078e0204 */
[----:B------:R0:W-:Y:S04]  /*31a0*/  STG.E.64 desc[UR8][R18.64], R24 ;  /* 0x0000001812007986 */ /* 0x0001e8000c101b08 */
[----:B------:R-:W2:Y:S04]  /*31b0*/  LDG.E.64 R20, desc[UR8][R38.64] ;  /* 0x0000000826147981 */ /* 0x000ea8000c1e1b00 */
[----:B------:R-:W3:Y:S01]  /*31c0*/  LDG.E.64 R22, desc[UR8][R40.64] ;  /* 0x0000000828167981 */ /* 0x000ee2000c1e1b00 */
[----:B0-----:R-:W0:Y:S01]  /*31d0*/  LDC.64 R24, c[0x0][0x3d8] ;  /* 0x0000f600ff187b82 */ /* 0x001e220000000a00 */
[----:B--2---:R-:W-:-:S08]  /*31e0*/  DMUL R20, R20, R6 ;  /* 0x0000000614147228 */ /* 0x004fd00000000000 */
[----:B---3--:R-:W-:Y:S01]  /*31f0*/  DFMA R20, R20, R22, -R8 ;  /* 0x000000161414722b */ /* 0x008fe20000000808 */
[----:B------:R-:W-:-:S06]  /*3200*/  IMAD.WIDE R22, R14, 0x8, R4 ;  /* 0x000000080e167825 */ /* 0x000fcc00078e0204 */
[----:B------:R1:W-:Y:S04]  /*3210*/  STG.E.64 desc[UR8][R22.64], R20 ;  /* 0x0000001416007986 */ /* 0x0003e8000c101b08 */
[----:B------:R-:W2:Y:S04]  /*3220*/  LDG.E.64 R26, desc[UR8][R56.64] ;  /* 0x00000008381a7981 */ /* 0x000ea8000c1e1b00 */
[----:B------:R-:W3:Y:S04]  /*3230*/  LDG.E.64 R28, desc[UR8][R38.64] ;  /* 0x00000008261c7981 */ /* 0x000ee8000c1e1b00 */
[----:B------:R-:W4:Y:S01]  /*3240*/  LDG.E.64 R36, desc[UR8][R40.64] ;  /* 0x0000000828247981 */ /* 0x000f22000c1e1b00 */
[----:B------:R-:W-:Y:S01]  /*3250*/  IMAD.WIDE R4, R0, 0x8, R4 ;  /* 0x0000000800047825 */ /* 0x000fe200078e0204 */
[----:B--2---:R-:W-:-:S02]  /*3260*/  DADD R26, R34, R26 ;  /* 0x00000000221a7229 */ /* 0x004fc4000000001a */
[----:B---3--:R-:W-:-:S08]  /*3270*/  DMUL R12, R12, R28 ;  /* 0x0000001c0c0c7228 */ /* 0x008fd00000000000 */
[----:B------:R-:W-:-:S08]  /*3280*/  DFMA R12, R26, R28, -R12 ;  /* 0x0000001c1a0c722b */ /* 0x000fd0000000080c */
[----:B----4-:R-:W-:-:S08]  /*3290*/  DFMA R12, -R8, R36, R12 ;  /* 0x00000024080c722b */ /* 0x010fd0000000010c */
[----:B------:R-:W-:-:S07]  /*32a0*/  DFMA R12, R2, -R32, R12 ;  /* 0x80000020020c722b */ /* 0x000fce000000000c */
[----:B------:R-:W-:Y:S04]  /*32b0*/  STG.E.64 desc[UR8][R4.64], R12 ;  /* 0x0000000c04007986 */ /* 0x000fe8000c101b08 */
[----:B------:R-:W1:Y:S01]  /*32c0*/  LDG.E.64 R8, desc[UR8][R40.64] ;  /* 0x0000000828087981 */ /* 0x000e62000c1e1b00 */
[----:B0-----:R-:W-:Y:S01]  /*32d0*/  IMAD.WIDE R16, R16, 0x8, R24 ;  /* 0x0000000810107825 */ /* 0x001fe200078e0218 */
[----:B-1----:R-:W-:-:S07]  /*32e0*/  DMUL R20, R8, R6 ;  /* 0x0000000608147228 */ /* 0x002fce0000000000 */
[----:B------:R0:W-:Y:S04]  /*32f0*/  STG.E.64 desc[UR8][R16.64], R20 ;  /* 0x0000001410007986 */ /* 0x0001e8000c101b08 */
[----:B------:R-:W2:Y:S04]  /*3300*/  LDG.E.64 R8, desc[UR8][R38.64] ;  /* 0x0000000826087981 */ /* 0x000ea8000c1e1b00 */
[----:B------:R-:W3:Y:S01]  /*3310*/  LDG.E.64 R18, desc[UR8][R40.64] ;  /* 0x0000000828127981 */ /* 0x000ee2000c1e1b00 */
[----:B------:R-:W-:Y:S01]  /*3320*/  IMAD.WIDE R24, R15, 0x8, R24 ;  /* 0x000000080f187825 */ /* 0x000fe200078e0218 */
[----:B--2---:R-:W-:-:S08]  /*3330*/  DMUL R8, R8, R6 ;  /* 0x0000000608087228 */ /* 0x004fd00000000000 */
[----:B---3--:R-:W-:-:S07]  /*3340*/  DFMA R22, R8, R18, -R58 ;  /* 0x000000120816722b */ /* 0x008fce000000083a */
[----:B------:R1:W-:Y:S04]  /*3350*/  STG.E.64 desc[UR8][R24.64], R22 ;  /* 0x0000001618007986 */ /* 0x0003e8000c101b08 */
[----:B------:R-:W2:Y:S01]  /*3360*/  LDG.E.64 R8, desc[UR8][R40.64] ;  /* 0x0000000828087981 */ /* 0x000ea2000c1e1b00 */
[----:B------:R-:W-:Y:S01]  /*3370*/  BSSY.RECONVERGENT B0, `(.L_x_100) ;  /* 0x0000005000007945 */ /* 0x000fe20003800200 */
[----:B------:R-:W-:Y:S01]  /*3380*/  IMAD.MOV.U32 R19, RZ, RZ, 0x40000000 ;  /* 0x40000000ff137424 */ /* 0x000fe200078e00ff */
[----:B0-----:R-:W-:Y:S01]  /*3390*/  MOV R20, 0x33c0 ;  /* 0x000033c000147802 */ /* 0x001fe20000000f00 */
[----:B-12---:R-:W-:-:S11]  /*33a0*/  DADD R54, -RZ, |R8| ;  /* 0x00000000ff367229 */ /* 0x006fd60000000508 */
[----:B------:R-:W-:Y:S05]  /*33b0*/  CALL.REL.NOINC `($_Z19iterateScheme_part5PdS_S_S_S_S_S_S_S_S_S_S_ddd$__internal_accurate_pow) ;  /* 0x0000000800207944 */ /* 0x000fea0003c00000 */
[----:B------:R-:W-:Y:S05]  /*33c0*/  BSYNC.RECONVERGENT B0 ;  /* 0x0000000000007941 */ /* 0x000fea0003800200 */
.L_x_100:
[----:B------:R0:W5:Y:S01]  /*33d0*/  LDG.E.64 R16, desc[UR8][R56.64] ;  /* 0x0000000838107981 */ /* 0x000162000c1e1b00 */
[C---:B------:R-:W-:Y:S01]  /*33e0*/  DADD R12, R8.reuse, 2 ;  /* 0x40000000080c7429 */ /* 0x040fe20000000000 */
[----:B------:R-:W1:Y:S01]  /*33f0*/  LDC.64 R4, c[0x0][0x3d8] ;  /* 0x0000f600ff047b82 */ /* 0x000e620000000a00 */
[C---:B------:R-:W-:Y:S01]  /*3400*/  DSETP.NEU.AND P0, PT, R8.reuse, RZ, PT ;  /* 0x000000ff0800722a */ /* 0x040fe20003f0d000 */
[----:B------:R-:W-:Y:S01]  /*3410*/  BSSY.RECONVERGENT B0, `(.L_x_101) ;  /* 0x000000c000007945 */ /* 0x000fe20003800200 */
[----:B------:R-:W-:-:S06]  /*3420*/  DSETP.NEU.AND P2, PT, R8, 1, PT ;  /* 0x3ff000000800742a */ /* 0x000fcc0003f4d000 */
[----:B------:R-:W-:-:S04]  /*3430*/  LOP3.LUT R12, R13, 0x7ff00000, RZ, 0xc0, !PT ;  /* 0x7ff000000d0c7812 */ /* 0x000fc800078ec0ff */
[----:B------:R-:W-:Y:S02]  /*3440*/  ISETP.NE.AND P1, PT, R12, 0x7ff00000, PT ;  /* 0x7ff000000c00780c */ /* 0x000fe40003f25270 */
[----:B------:R-:W-:-:S11]  /*3450*/  @!P0 CS2R R22, SRZ ;  /* 0x0000000000168805 */ /* 0x000fd6000001ff00 */
[----:B0-----:R-:W-:Y:S05]  /*3460*/  @P1 BRA `(.L_x_102) ;  /* 0x0000000000181947 */ /* 0x001fea0003800000 */
[----:B------:R-:W-:-:S14]  /*3470*/  DSETP.NAN.AND P0, PT, R8, R8, PT ;  /* 0x000000080800722a */ /* 0x000fdc0003f08000 */
[----:B------:R-:W-:Y:S01]  /*3480*/  @P0 DADD R22, R8, 2 ;  /* 0x4000000008160429 */ /* 0x000fe20000000000 */
[----:B------:R-:W-:Y:S10]  /*3490*/  @P0 BRA `(.L_x_102) ;  /* 0x00000000000c0947 */ /* 0x000ff40003800000 */
[----:B------:R-:W-:-:S14]  /*34a0*/  DSETP.NEU.AND P0, PT, |R8|, +INF , PT ;  /* 0x7ff000000800742a */ /* 0x000fdc0003f0d200 */
[----:B------:R-:W-:Y:S01]  /*34b0*/  @!P0 IMAD.MOV.U32 R22, RZ, RZ, 0x0 ;  /* 0x00000000ff168424 */ /* 0x000fe200078e00ff */
[----:B------:R-:W-:-:S07]  /*34c0*/  @!P0 MOV R23, 0x7ff00000 ;  /* 0x7ff0000000178802 */ /* 0x000fce0000000f00 */
.L_x_102:
[----:B------:R-:W-:Y:S05]  /*34d0*/  BSYNC.RECONVERGENT B0 ;  /* 0x0000000000007941 */ /* 0x000fea0003800200 */
.L_x_101:
[----:B------:R-:W-:Y:S01]  /*34e0*/  FSEL R8, R22, RZ, P2 ;  /* 0x000000ff16087208 */ /* 0x000fe20001000000 */
[----:B-1----:R-:W-:Y:S01]  /*34f0*/  IMAD.WIDE R14, R14, 0x8, R4 ;  /* 0x000000080e0e7825 */ /* 0x002fe200078e0204 */
[----:B------:R-:W-:-:S06]  /*3500*/  FSEL R9, R23, 1.875, P2 ;  /* 0x3ff0000017097808 */ /* 0x000fcc0001000000 */
[----:B-----5:R-:W-:-:S08]  /*3510*/  DFMA R16, R6, R8, R16 ;  /* 0x000000080610722b */ /* 0x020fd00000000010 */
[----:B------:R-:W-:-:S07]  /*3520*/  DADD R16, -R10, R16 ;  /* 0x000000000a107229 */ /* 0x000fce0000000110 */
[----:B------:R-:W-:Y:S04]  /*3530*/  STG.E.64 desc[UR8][R14.64], R16 ;  /* 0x000000100e007986 */ /* 0x000fe8000c101b08 */
[----:B------:R-:W2:Y:S04]  /*3540*/  LDG.E.64 R56, desc[UR8][R56.64] ;  /* 0x0000000838387981 */ /* 0x000ea8000c1e1b00 */
[----:B------:R-:W3:Y:S04]  /*3550*/  LDG.E.64 R38, desc[UR8][R38.64] ;  /* 0x0000000826267981 */ /* 0x000ee8000c1e1b00 */
[----:B------:R-:W4:Y:S01]  /*3560*/  LDG.E.64 R40, desc[UR8][R40.64] ;  /* 0x0000000828287981 */ /* 0x000f22000c1e1b00 */
[----:B------:R-:W-:Y:S01]  /*3570*/  IMAD.WIDE R4, R0, 0x8, R4 ;  /* 0x0000000800047825 */ /* 0x000fe200078e0204 */
[----:B--2---:R-:W-:-:S02]  /*3580*/  DADD R34, R34, R56 ;  /* 0x0000000022227229 */ /* 0x004fc40000000038 */
[----:B---3--:R-:W-:-:S08]  /*3590*/  DMUL R58, R58, R38 ;  /* 0x000000263a3a7228 */ /* 0x008fd00000000000 */
[----:B----4-:R-:W-:-:S08]  /*35a0*/  DFMA R34, R34, R40, -R58 ;  /* 0x000000282222722b */ /* 0x010fd0000000083a */
[----:B------:R-:W-:-:S08]  /*35b0*/  DFMA R34, -R10, R40, R34 ;  /* 0x000000280a22722b */ /* 0x000fd00000000122 */
[----:B------:R-:W-:-:S07]  /*35c0*/  DFMA R30, R2, -R30, R34 ;  /* 0x8000001e021e722b */ /* 0x000fce0000000022 */
[----:B------:R-:W-:Y:S01]  /*35d0*/  STG.E.64 desc[UR8][R4.64], R30 ;  /* 0x0000001e04007986 */ /* 0x000fe2000c101b08 */
[----:B------:R-:W-:Y:S05]  /*35e0*/  EXIT ;  /* 0x000000000000794d */ /* 0x000fea0003800000 */
        .weak           $__internal_1_$__cuda_sm20_div_rn_f64_full
        .type           $__internal_1_$__cuda_sm20_div_rn_f64_full,@function
        .size           $__internal_1_$__cuda_sm20_div_rn_f64_full,($_Z19iterateScheme_part5PdS_S_S_S_S_S_S_S_S_S_S_ddd$__internal_accurate_pow - $__internal_1_$__cuda_sm20_div_rn_f64_full)
$__internal_1_$__cuda_sm20_div_rn_f64_full:
[C---:B------:R-:W-:Y:S01]  /*35f0*/  FSETP.GEU.AND P0, PT, |R51|.reuse, 1.469367938527859385e-39, PT ;  /* 0x001000003300780b */ /* 0x040fe20003f0e200 */
[----:B------:R-:W-:Y:S01]  /*3600*/  IMAD.MOV.U32 R54, RZ, RZ, 0x1 ;  /* 0x00000001ff367424 */ /* 0x000fe200078e00ff */
[----:B------:R-:W-:Y:S01]  /*3610*/  LOP3.LUT R48, R51, 0x800fffff, RZ, 0xc0, !PT ;  /* 0x800fffff33307812 */ /* 0x000fe200078ec0ff */
[----:B------:R-:W-:Y:S01]  /*3620*/  IMAD.MOV.U32 R56, RZ, RZ, R22 ;  /* 0x000000ffff387224 */ /* 0x000fe200078e0016 */
[----:B------:R-:W-:Y:S01]  /*3630*/  MOV R57, R19 ;  /* 0x0000001300397202 */ /* 0x000fe20000000f00 */
[----:B------:R-:W-:Y:S01]  /*3640*/  BSSY.RECONVERGENT B0, `(.L_x_103) ;  /* 0x000005a000007945 */ /* 0x000fe20003800200 */
[----:B------:R-:W-:Y:S01]  /*3650*/  LOP3.LUT R49, R48, 0x3ff00000, RZ, 0xfc, !PT ;  /* 0x3ff0000030317812 */ /* 0x000fe200078efcff */
[----:B------:R-:W-:Y:S01]  /*3660*/  IMAD.MOV.U32 R48, RZ, RZ, R50 ;  /* 0x000000ffff307224 */ /* 0x000fe200078e0032 */
[C---:B------:R-:W-:Y:S02]  /*3670*/  FSETP.GEU.AND P3, PT, |R57|.reuse, 1.469367938527859385e-39, PT ;  /* 0x001000003900780b */ /* 0x040fe40003f6e200 */
[----:B------:R-:W-:-:S02]  /*3680*/  LOP3.LUT R19, R57, 0x7ff00000, RZ, 0xc0, !PT ;  /* 0x7ff0000039137812 */ /* 0x000fc400078ec0ff */
[----:B------:R-:W-:Y:S01]  /*3690*/  LOP3.LUT R23, R51, 0x7ff00000, RZ, 0xc0, !PT ;  /* 0x7ff0000033177812 */ /* 0x000fe200078ec0ff */
[----:B------:R-:W-:Y:S01]  /*36a0*/  @!P0 DMUL R48, R50, 8.98846567431157953865e+307 ;  /* 0x7fe0000032308828 */ /* 0x000fe20000000000 */
[----:B------:R-:W-:Y:S02]  /*36b0*/  MOV R58, R56 ;  /* 0x00000038003a7202 */ /* 0x000fe40000000f00 */
[----:B------:R-:W-:-:S03]  /*36c0*/  ISETP.GE.U32.AND P2, PT, R19, R23, PT ;  /* 0x000000171300720c */ /* 0x000fc60003f46070 */
[----:B------:R-:W0:Y:S02]  /*36d0*/  MUFU.RCP64H R55, R49 ;  /* 0x0000003100377308 */ /* 0x000e240000001800 */
[----:B------:R-:W-:Y:S02]  /*36e0*/  @!P3 LOP3.LUT R22, R51, 0x7ff00000, RZ, 0xc0, !PT ;  /* 0x7ff000003316b812 */ /* 0x000fe400078ec0ff */
[----:B------:R-:W-:Y:S02]  /*36f0*/  @!P0 LOP3.LUT R23, R49, 0x7ff00000, RZ, 0xc0, !PT ;  /* 0x7ff0000031178812 */ /* 0x000fe400078ec0ff */
[----:B------:R-:W-:Y:S01]  /*3700*/  @!P3 ISETP.GE.U32.AND P4, PT, R19, R22, PT ;  /* 0x000000161300b20c */ /* 0x000fe20003f86070 */
[----:B------:R-:W-:Y:S01]  /*3710*/  IMAD.MOV.U32 R22, RZ, RZ, 0x1ca00000 ;  /* 0x1ca00000ff167424 */ /* 0x000fe200078e00ff */
[----:B0-----:R-:W-:-:S08]  /*3720*/  DFMA R52, R54, -R48, 1 ;  /* 0x3ff000003634742b */ /* 0x001fd00000000830 */
[----:B------:R-:W-:-:S08]  /*3730*/  DFMA R52, R52, R52, R52 ;  /* 0x000000343434722b */ /* 0x000fd00000000034 */
[----:B------:R-:W-:Y:S01]  /*3740*/  DFMA R54, R54, R52, R54 ;  /* 0x000000343636722b */ /* 0x000fe20000000036 */
[C---:B------:R-:W-:Y:S02]  /*3750*/  @!P3 SEL R52, R22.reuse, 0x63400000, !P4 ;  /* 0x634000001634b807 */ /* 0x040fe40006000000 */
[----:B------:R-:W-:Y:S02]  /*3760*/  SEL R22, R22, 0x63400000, !P2 ;  /* 0x6340000016167807 */ /* 0x000fe40005000000 */
[----:B------:R-:W-:-:S03]  /*3770*/  @!P3 LOP3.LUT R52, R52, 0x80000000, R57, 0xf8, !PT ;  /* 0x800000003434b812 */ /* 0x000fc600078ef839 */
[----:B------:R-:W-:Y:S01]  /*3780*/  DFMA R60, R54, -R48, 1 ;  /* 0x3ff00000363c742b */ /* 0x000fe20000000830 */
[----:B------:R-:W-:Y:S01]  /*3790*/  LOP3.LUT R59, R22, 0x800fffff, R57, 0xf8, !PT ;  /* 0x800fffff163b7812 */ /* 0x000fe200078ef839 */
[----:B------:R-:W-:Y:S01]  /*37a0*/  IMAD.MOV.U32 R22, RZ, RZ, R19 ;  /* 0x000000ffff167224 */ /* 0x000fe200078e0013 */
[----:B------:R-:W-:Y:S01]  /*37b0*/  @!P3 LOP3.LUT R53, R52, 0x100000, RZ, 0xfc, !PT ;  /* 0x001000003435b812 */ /* 0x000fe200078efcff */
[----:B------:R-:W-:-:S04]  /*37c0*/  @!P3 IMAD.MOV.U32 R52, RZ, RZ, RZ ;  /* 0x000000ffff34b224 */ /* 0x000fc800078e00ff */
[----:B------:R-:W-:Y:S02]  /*37d0*/  DFMA R60, R54, R60, R54 ;  /* 0x0000003c363c722b */ /* 0x000fe40000000036 */
[----:B------:R-:W-:-:S08]  /*37e0*/  @!P3 DFMA R58, R58, 2, -R52 ;  /* 0x400000003a3ab82b */ /* 0x000fd00000000834 */
[----:B------:R-:W-:Y:S02]  /*37f0*/  DMUL R52, R60, R58 ;  /* 0x0000003a3c347228 */ /* 0x000fe40000000000 */
[----:B------:R-:W-:-:S06]  /*3800*/  @!P3 LOP3.LUT R22, R59, 0x7ff00000, RZ, 0xc0, !PT ;  /* 0x7ff000003b16b812 */ /* 0x000fcc00078ec0ff */
[----:B------:R-:W-:-:S08]  /*3810*/  DFMA R54, R52, -R48, R58 ;  /* 0x800000303436722b */ /* 0x000fd0000000003a */
[----:B------:R-:W-:Y:S01]  /*3820*/  DFMA R54, R60, R54, R52 ;  /* 0x000000363c36722b */ /* 0x000fe20000000034 */
[----:B------:R-:W-:Y:S01]  /*3830*/  IADD3 R52, PT, PT, R22, -0x1, RZ ;  /* 0xffffffff16347810 */ /* 0x000fe20007ffe0ff */
[----:B------:R-:W-:-:S03]  /*3840*/  VIADD R53, R23, 0xffffffff ;  /* 0xffffffff17357836 */ /* 0x000fc60000000000 */
[----:B------:R-:W-:-:S04]  /*3850*/  ISETP.GT.U32.AND P0, PT, R52, 0x7feffffe, PT ;  /* 0x7feffffe3400780c */ /* 0x000fc80003f04070 */
[----:B------:R-:W-:-:S13]  /*3860*/  ISETP.GT.U32.OR P0, PT, R53, 0x7feffffe, P0 ;  /* 0x7feffffe3500780c */ /* 0x000fda0000704470 */
[----:B------:R-:W-:Y:S05]  /*3870*/  @P0 BRA `(.L_x_104) ;  /* 0x0000000000780947 */ /* 0x000fea0003800000 */
[----:B------:R-:W-:Y:S01]  /*3880*/  LOP3.LUT R22, R51, 0x7ff00000, RZ, 0xc0, !PT ;  /* 0x7ff0000033167812 */ /* 0x000fe200078ec0ff */
[----:B------:R-:W-:Y:S02]  /*3890*/  IMAD.MOV.U32 R23, RZ, RZ, 0x1ca00000 ;  /* 0x1ca00000ff177424 */ /* 0x000fe400078e00ff */
[----:B------:R-:W-:Y:S01]  /*38a0*/  IMAD.MOV.U32 R56, RZ, RZ, RZ ;  /* 0x000000ffff387224 */ /* 0x000fe200078e00ff */
[CC--:B------:R-:W-:Y:S02]  /*38b0*/  VIADDMNMX R52, R19.reuse, -R22.reuse, 0xb9600000, !PT ;  /* 0xb960000013347446 */ /* 0x0c0fe40007800916 */
[----:B------:R-:W-:Y:S02]  /*38c0*/  ISETP.GE.U32.AND P0, PT, R19, R22, PT ;  /* 0x000000161300720c */ /* 0x000fe40003f06070 */
[----:B------:R-:W-:Y:S02]  /*38d0*/  VIMNMX R52, PT, PT, R52, 0x46a00000, PT ;  /* 0x46a0000034347848 */ /* 0x000fe40003fe0100 */
[----:B------:R-:W-:-:S04]  /*38e0*/  SEL R23, R23, 0x63400000, !P0 ;  /* 0x6340000017177807 */ /* 0x000fc80004000000 */
[----:B------:R-:W-:-:S05]  /*38f0*/  IADD3 R23, PT, PT, -R23, R52, RZ ;  /* 0x0000003417177210 */ /* 0x000fca0007ffe1ff */
[----:B------:R-:W-:-:S06]  /*3900*/  VIADD R57, R23, 0x7fe00000 ;  /* 0x7fe0000017397836 */ /* 0x000fcc0000000000 */
[----:B------:R-:W-:-:S10]  /*3910*/  DMUL R52, R54, R56 ;  /* 0x0000003836347228 */ /* 0x000fd40000000000 */
[----:B------:R-:W-:-:S13]  /*3920*/  FSETP.GTU.AND P0, PT, |R53|, 1.469367938527859385e-39, PT ;  /* 0x001000003500780b */ /* 0x000fda0003f0c200 */
[----:B------:R-:W-:Y:S05]  /*3930*/  @P0 BRA `(.L_x_105) ;  /* 0x0000000000a80947 */ /* 0x000fea0003800000 */
[----:B------:R-:W-:Y:S01]  /*3940*/  DFMA R48, R54, -R48, R58 ;  /* 0x800000303630722b */ /* 0x000fe2000000003a */
[----:B------:R-:W-:-:S09]  /*3950*/  MOV R56, RZ ;  /* 0x000000ff00387202 */ /* 0x000fd20000000f00 */
[C---:B------:R-:W-:Y:S02]  /*3960*/  FSETP.NEU.AND P0, PT, R49.reuse, RZ, PT ;  /* 0x000000ff3100720b */ /* 0x040fe40003f0d000 */
[----:B------:R-:W-:-:S04]  /*3970*/  LOP3.LUT R50, R49, 0x80000000, R51, 0x48, !PT ;  /* 0x8000000031327812 */ /* 0x000fc800078e4833 */
[----:B------:R-:W-:-:S07]  /*3980*/  LOP3.LUT R57, R50, R57, RZ, 0xfc, !PT ;  /* 0x0000003932397212 */ /* 0x000fce00078efcff */
[----:B------:R-:W-:Y:S05]  /*3990*/  @!P0 BRA `(.L_x_105) ;  /* 0x0000000000908947 */ /* 0x000fea0003800000 */
[----:B------:R-:W-:Y:S01]  /*39a0*/  IMAD.MOV R49, RZ, RZ, -R23 ;  /* 0x000000ffff317224 */ /* 0x000fe200078e0a17 */
[----:B------:R-:W-:Y:S01]  /*39b0*/  IADD3 R23, PT, PT, -R23, -0x43300000, RZ ;  /* 0xbcd0000017177810 */ /* 0x000fe20007ffe1ff */
[----:B------:R-:W-:-:S06]  /*39c0*/  IMAD.MOV.U32 R48, RZ, RZ, RZ ;  /* 0x000000ffff307224 */ /* 0x000fcc00078e00ff */
[----:B------:R-:W-:Y:S02]  /*39d0*/  DFMA R48, R52, -R48, R54 ;  /* 0x800000303430722b */ /* 0x000fe40000000036 */
[----:B------:R-:W-:-:S08]  /*39e0*/  DMUL.RP R54, R54, R56 ;  /* 0x0000003836367228 */ /* 0x000fd00000008000 */
[----:B------:R-:W-:Y:S02]  /*39f0*/  FSETP.NEU.AND P0, PT, |R49|, R23, PT ;  /* 0x000000173100720b */ /* 0x000fe40003f0d200 */
[----:B------:R-:W-:Y:S02]  /*3a00*/  LOP3.LUT R50, R55, R50, RZ, 0x3c, !PT ;  /* 0x0000003237327212 */ /* 0x000fe400078e3cff */
[----:B------:R-:W-:Y:S02]  /*3a10*/  FSEL R22, R54, R52, !P0 ;  /* 0x0000003436167208 */ /* 0x000fe40004000000 */
[----:B------:R-:W-:Y:S02]  /*3a20*/  FSEL R23, R50, R53, !P0 ;  /* 0x0000003532177208 */ /* 0x000fe40004000000 */
[----:B------:R-:W-:-:S03]  /*3a30*/  MOV R52, R22 ;  /* 0x0000001600347202 */ /* 0x000fc60000000f00 */
[----:B------:R-:W-:Y:S01]  /*3a40*/  IMAD.MOV.U32 R53, RZ, RZ, R23 ;  /* 0x000000ffff357224 */ /* 0x000fe200078e0017 */
[----:B------:R-:W-:Y:S06]  /*3a50*/  BRA `(.L_x_105) ;  /* 0x0000000000607947 */ /* 0x000fec0003800000 */
.L_x_104:
        /* <DEDUP_REMOVED lines=12> */
[----:B------:R-:W-:Y:S01]  /*3b20*/  @!P0 IMAD.MOV.U32 R52, RZ, RZ, RZ ;  /* 0x000000ffff348224 */ /* 0x000fe200078e00ff */
[----:B------:R-:W-:Y:S01]  /*3b30*/  @P0 MOV R52, RZ ;  /* 0x000000ff00340202 */ /* 0x000fe20000000f00 */
[----:B------:R-:W-:Y:S02]  /*3b40*/  @!P0 IMAD.MOV.U32 R53, RZ, RZ, R51 ;  /* 0x000000ffff358224 */ /* 0x000fe400078e0033 */
[----:B------:R-:W-:Y:S01]  /*3b50*/  @P0 IMAD.MOV.U32 R53, RZ, RZ, R19 ;  /* 0x000000ffff350224 */ /* 0x000fe200078e0013 */
[----:B------:R-:W-:Y:S06]  /*3b60*/  BRA `(.L_x_105) ;  /* 0x00000000001c7947 */ /* 0x000fec0003800000 */
.L_x_107:
[----:B------:R-:W-:Y:S01]  /*3b70*/  LOP3.LUT R19, R51, 0x80000, RZ, 0xfc, !PT ;  /* 0x0008000033137812 */ /* 0x000fe200078efcff */
[----:B------:R-:W-:-:S03]  /*3b80*/  IMAD.MOV.U32 R52, RZ, RZ, R50 ;  /* 0x000000ffff347224 */ /* 0x000fc600078e0032 */
[----:B------:R-:W-:Y:S01]  /*3b90*/  MOV R53, R19 ;  /* 0x0000001300357202 */ /* 0x000fe20000000f00 */
[----:B------:R-:W-:Y:S06]  /*3ba0*/  BRA `(.L_x_105) ;  /* 0x00000000000c7947 */ /* 0x000fec0003800000 */
.L_x_106:
[----:B------:R-:W-:Y:S01]  /*3bb0*/  LOP3.LUT R19, R57, 0x80000, RZ, 0xfc, !PT ;  /* 0x0008000039137812 */ /* 0x000fe200078efcff */
[----:B------:R-:W-:-:S04]  /*3bc0*/  IMAD.MOV.U32 R52, RZ, RZ, R56 ;  /* 0x000000ffff347224 */ /* 0x000fc800078e0038 */
[----:B------:R-:W-:-:S07]  /*3bd0*/  IMAD.MOV.U32 R53, RZ, RZ, R19 ;  /* 0x000000ffff357224 */ /* 0x000fce00078e0013 */
.L_x_105:
[----:B------:R-:W-:Y:S05]  /*3be0*/  BSYNC.RECONVERGENT B0 ;  /* 0x0000000000007941 */ /* 0x000fea0003800200 */
.L_x_103:
[----:B------:R-:W-:Y:S02]  /*3bf0*/  HFMA2 R49, -RZ, RZ, 0, 0 ;  /* 0x00000000ff317431 */ /* 0x000fe400000001ff */
[----:B------:R-:W-:Y:S01]  /*3c00*/  IMAD.MOV.U32 R48, RZ, RZ, R20 ;  /* 0x000000ffff307224 */ /* 0x000fe200078e0014 */
[----:B------:R-:W-:Y:S01]  /*3c10*/  MOV R22, R52 ;  /* 0x0000003400167202 */ /* 0x000fe20000000f00 */
[----:B------:R-:W-:Y:S02]  /*3c20*/  IMAD.MOV.U32 R19, RZ, RZ, R53 ;  /* 0x000000ffff137224 */ /* 0x000fe400078e0035 */
[----:B------:R-:W-:Y:S05]  /*3c30*/  RET.REL.NODEC R48 `(_Z19iterateScheme_part5PdS_S_S_S_S_S_S_S_S_S_S_ddd) ;  /* 0xffffffc030f07950 */ /* 0x000fea0003c3ffff */
        .type           $_Z19iterateScheme_part5PdS_S_S_S_S_S_S_S_S_S_S_ddd$__internal_accurate_pow,@function
        .size           $_Z19iterateScheme_part5PdS_S_S_S_S_S_S_S_S_S_S_ddd$__internal_accurate_pow,(.L_x_221 - $_Z19iterateScheme_part5PdS_S_S_S_S_S_S_S_S_S_S_ddd$__internal_accurate_pow)
$_Z19iterateScheme_part5PdS_S_S_S_S_S_S_S_S_S_S_ddd$__internal_accurate_pow:
[----:B------:R-:W-:Y:S01]  /*3c40*/  ISETP.GT.U32.AND P1, PT, R55, 0xfffff, PT ;  /* 0x000fffff3700780c */ /* 0x000fe20003f24070 */
[----:B------:R-:W-:Y:S01]  /*3c50*/  IMAD.MOV.U32 R4, RZ, RZ, R55 ;  /* 0x000000ffff047224 */ /* 0x000fe200078e0037 */
[----:B------:R-:W-:Y:S01]  /*3c60*/  MOV R44, R54 ;  /* 0x00000036002c7202 */ /* 0x000fe20000000f00 */
[----:B------:R-:W-:Y:S01]  /*3c70*/  UMOV UR6, 0x7d2cafe2 ;  /* 0x7d2cafe200067882 */ /* 0x000fe20000000000 */
[----:B------:R-:W-:Y:S01]  /*3c80*/  UMOV UR7, 0x3eb0f5ff ;  /* 0x3eb0f5ff00077882 */ /* 0x000fe20000000000 */
[----:B------:R-:W-:Y:S01]  /*3c90*/  UMOV UR10, 0x3b39803f ;  /* 0x3b39803f000a7882 */ /* 0x000fe20000000000 */
[----:B------:R-:W-:-:S07]  /*3ca0*/  UMOV UR11, 0x3c7abc9e ;  /* 0x3c7abc9e000b7882 */ /* 0x000fce0000000000 */
[----:B------:R-:W-:Y:S01]  /*3cb0*/  @!P1 DMUL R52, R54, 1.80143985094819840000e+16 ;  /* 0x4350000036349828 */ /* 0x000fe20000000000 */
[----:B------:R-:W-:-:S09]  /*3cc0*/  SHF.R.U32.HI R55, RZ, 0x14, R55 ;  /* 0x00000014ff377819 */ /* 0x000fd20000011637 */
[----:B------:R-:W-:Y:S01]  /*3cd0*/  @!P1 IMAD.MOV.U32 R4, RZ, RZ, R53 ;  /* 0x000000ffff049224 */ /* 0x000fe200078e0035 */
[----:B------:R-:W-:Y:S01]  /*3ce0*/  @!P1 LEA.HI R55, R53, 0xffffffca, RZ, 0xc ;  /* 0xffffffca35379811 */ /* 0x000fe200078f60ff */
[----:B------:R-:W-:-:S03]  /*3cf0*/  @!P1 IMAD.MOV.U32 R44, RZ, RZ, R52 ;  /* 0x000000ffff2c9224 */ /* 0x000fc600078e0034 */
[----:B------:R-:W-:-:S04]  /*3d00*/  LOP3.LUT R4, R4, 0x800fffff, RZ, 0xc0, !PT ;  /* 0x800fffff04047812 */ /* 0x000fc800078ec0ff */
[----:B------:R-:W-:Y:S01]  /*3d10*/  LOP3.LUT R45, R4, 0x3ff00000, RZ, 0xfc, !PT ;  /* 0x3ff00000042d7812 */ /* 0x000fe200078efcff */
[----:B------:R-:W-:-:S03]  /*3d20*/  IMAD.MOV.U32 R4, RZ, RZ, RZ ;  /* 0x000000ffff047224 */ /* 0x000fc600078e00ff */
        /* <DEDUP_REMOVED lines=8> */
[----:B------:R-:W-:Y:S01]  /*3db0*/  DFMA R26, R4, R26, R4 ;  /* 0x0000001a041a722b */ /* 0x000fe20000000004 */
[----:B------:R-:W-:Y:S01]  /*3dc0*/  IMAD.MOV.U32 R4, RZ, RZ, 0x41ad3b5a ;  /* 0x41ad3b5aff047424 */ /* 0x000fe200078e00ff */
[----:B------:R-:W-:-:S06]  /*3dd0*/  MOV R5, 0x3ed0f5d2 ;  /* 0x3ed0f5d200057802 */ /* 0x000fcc0000000f00 */
[----:B------:R-:W-:-:S08]  /*3de0*/  DMUL R50, R44, R26 ;  /* 0x0000001a2c327228 */ /* 0x000fd00000000000 */
[----:B------:R-:W-:-:S08]  /*3df0*/  DFMA R50, R44, R26, R50 ;  /* 0x0000001a2c32722b */ /* 0x000fd00000000032 */
[----:B------:R-:W-:Y:S02]  /*3e00*/  DMUL R42, R50, R50 ;  /* 0x00000032322a7228 */ /* 0x000fe40000000000 */
[----:B------:R-:W-:-:S06]  /*3e10*/  DADD R48, R44, -R50 ;  /* 0x000000002c307229 */ /* 0x000fcc0000000832 */
[----:B------:R-:W-:Y:S01]  /*3e20*/  DFMA R4, R42, UR6, R4 ;  /* 0x000000062a047c2b */ /* 0x000fe20008000004 */
[----:B------:R-:W-:Y:S01]  /*3e30*/  UMOV UR6, 0x75488a3f ;  /* 0x75488a3f00067882 */ /* 0x000fe20000000000 */
[----:B------:R-:W-:Y:S01]  /*3e40*/  UMOV UR7, 0x3ef3b20a ;  /* 0x3ef3b20a00077882 */ /* 0x000fe20000000000 */
[----:B------:R-:W-:-:S05]  /*3e50*/  DADD R48, R48, R48 ;  /* 0x0000000030307229 */ /* 0x000fca0000000030 */
[----:B------:R-:W-:Y:S01]  /*3e60*/  DFMA R28, R42, R4, UR6 ;  /* 0x000000062a1c7e2b */ /* 0x000fe20008000004 */
[----:B------:R-:W-:Y:S01]  /*3e70*/  UMOV UR6, 0xe4faecd5 ;  /* 0xe4faecd500067882 */ /* 0x000fe20000000000 */
[----:B------:R-:W-:Y:S01]  /*3e80*/  UMOV UR7, 0x3f1745cd ;  /* 0x3f1745cd00077882 */ /* 0x000fe20000000000 */
[-C--:B------:R-:W-:Y:S02]  /*3e90*/  DMUL R4, R50, R50.reuse ;  /* 0x0000003232047228 */ /* 0x080fe40000000000 */
[----:B------:R-:W-:-:S03]  /*3ea0*/  DFMA R48, R44, -R50, R48 ;  /* 0x800000322c30722b */ /* 0x000fc60000000030 */
[----:B------:R-:W-:Y:S01]  /*3eb0*/  DFMA R28, R42, R28, UR6 ;  /* 0x000000062a1c7e2b */ /* 0x000fe2000800001c */
[----:B------:R-:W-:Y:S01]  /*3ec0*/  UMOV UR6, 0x258a578b ;  /* 0x258a578b00067882 */ /* 0x000fe20000000000 */
[----:B------:R-:W-:-:S03]  /*3ed0*/  UMOV UR7, 0x3f3c71c7 ;  /* 0x3f3c71c700077882 */ /* 0x000fc60000000000 */
[----:B------:R-:W-:-:S03]  /*3ee0*/  DMUL R48, R26, R48 ;  /* 0x000000301a307228 */ /* 0x000fc60000000000 */
[----:B------:R-:W-:Y:S01]  /*3ef0*/  DFMA R28, R42, R28, UR6 ;  /* 0x000000062a1c7e2b */ /* 0x000fe2000800001c */
[----:B------:R-:W-:Y:S01]  /*3f00*/  UMOV UR6, 0x9242b910 ;  /* 0x9242b91000067882 */ /* 0x000fe20000000000 */
[----:B------:R-:W-:-:S05]  /*3f10*/  UMOV UR7, 0x3f624924 ;  /* 0x3f62492400077882 */ /* 0x000fca0000000000 */
[----:B------:R-:W-:Y:S01]  /*3f20*/  VIADD R45, R49, 0x100000 ;  /* 0x00100000312d7836 */ /* 0x000fe20000000000 */
[----:B------:R-:W-:Y:S01]  /*3f30*/  DFMA R28, R42, R28, UR6 ;  /* 0x000000062a1c7e2b */ /* 0x000fe2000800001c */
[----:B------:R-:W-:Y:S01]  /*3f40*/  UMOV UR6, 0x99999dfb ;  /* 0x99999dfb00067882 */ /* 0x000fe20000000000 */
[----:B------:R-:W-:Y:S01]  /*3f50*/  UMOV UR7, 0x3f899999 ;  /* 0x3f89999900077882 */ /* 0x000fe20000000000 */
[----:B------:R-:W-:-:S05]  /*3f60*/  IMAD.MOV.U32 R44, RZ, RZ, R48 ;  /* 0x000000ffff2c7224 */ /* 0x000fca00078e0030 */
[----:B------:R-:W-:Y:S01]  /*3f70*/  DFMA R28, R42, R28, UR6 ;  /* 0x000000062a1c7e2b */ /* 0x000fe2000800001c */
[----:B------:R-:W-:Y:S01]  /*3f80*/  UMOV UR6, 0x55555555 ;  /* 0x5555555500067882 */ /* 0x000fe20000000000 */
[----:B------:R-:W-:-:S06]  /*3f90*/  UMOV UR7, 0x3fb55555 ;  /* 0x3fb5555500077882 */ /* 0x000fcc0000000000 */
[----:B------:R-:W-:-:S08]  /*3fa0*/  DFMA R22, R42, R28, UR6 ;  /* 0x000000062a167e2b */ /* 0x000fd0000800001c */
[----:B------:R-:W-:Y:S01]  /*3fb0*/  DADD R24, -R22, UR6 ;  /* 0x0000000616187e29 */ /* 0x000fe20008000100 */
[----:B------:R-:W-:Y:S01]  /*3fc0*/  UMOV UR6, 0xb9e7b0 ;  /* 0x00b9e7b000067882 */ /* 0x000fe20000000000 */
[----:B------:R-:W-:-:S06]  /*3fd0*/  UMOV UR7, 0x3c46a4cb ;  /* 0x3c46a4cb00077882 */ /* 0x000fcc0000000000 */
[----:B------:R-:W-:Y:S02]  /*3fe0*/  DFMA R28, R42, R28, R24 ;  /* 0x0000001c2a1c722b */ /* 0x000fe40000000018 */
[C---:B------:R-:W-:Y:S02]  /*3ff0*/  DMUL R24, R50.reuse, R4 ;  /* 0x0000000432187228 */ /* 0x040fe40000000000 */
[----:B------:R-:W-:-:S04]  /*4000*/  DFMA R42, R50, R50, -R4 ;  /* 0x00000032322a722b */ /* 0x000fc80000000804 */
[----:B------:R-:W-:Y:S01]  /*4010*/  DADD R26, R28, -UR6 ;  /* 0x800000061c1a7e29 */ /* 0x000fe20008000000 */
[----:B------:R-:W-:Y:S01]  /*4020*/  UMOV UR6, 0x80000000 ;  /* 0x8000000000067882 */ /* 0x000fe20000000000 */
[C---:B------:R-:W-:Y:S01]  /*4030*/  DFMA R28, R50.reuse, R4, -R24 ;  /* 0x00000004321c722b */ /* 0x040fe20000000818 */
[----:B------:R-:W-:Y:S01]  /*4040*/  UMOV UR7, 0x43300000 ;  /* 0x4330000000077882 */ /* 0x000fe20000000000 */
[----:B------:R-:W-:-:S04]  /*4050*/  DFMA R42, R50, R44, R42 ;  /* 0x0000002c322a722b */ /* 0x000fc8000000002a */
[----:B------:R-:W-:Y:S02]  /*4060*/  DADD R46, R22, R26 ;  /* 0x00000000162e7229 */ /* 0x000fe4000000001a */
[----:B------:R-:W-:-:S06]  /*4070*/  DFMA R28, R48, R4, R28 ;  /* 0x00000004301c722b */ /* 0x000fcc000000001c */
[----:B------:R-:W-:Y:S02]  /*4080*/  DMUL R4, R46, R24 ;  /* 0x000000182e047228 */ /* 0x000fe40000000000 */
[----:B------:R-:W-:Y:S02]  /*4090*/  DFMA R28, R50, R42, R28 ;  /* 0x0000002a321c722b */ /* 0x000fe4000000001c */
[----:B------:R-:W-:-:S04]  /*40a0*/  DADD R42, R22, -R46 ;  /* 0x00000000162a7229 */ /* 0x000fc8000000082e */
[----:B------:R-:W-:-:S04]  /*40b0*/  DFMA R22, R46, R24, -R4 ;  /* 0x000000182e16722b */ /* 0x000fc80000000804 */
[----:B------:R-:W-:-:S04]  /*40c0*/  DADD R42, R26, R42 ;  /* 0x000000001a2a7229 */ /* 0x000fc8000000002a */
[----:B------:R-:W-:-:S08]  /*40d0*/  DFMA R22, R46, R28, R22 ;  /* 0x0000001c2e16722b */ /* 0x000fd00000000016 */
[----:B------:R-:W-:-:S08]  /*40e0*/  DFMA R42, R42, R24, R22 ;  /* 0x000000182a2a722b */ /* 0x000fd00000000016 */
[----:B------:R-:W-:-:S08]  /*40f0*/  DADD R24, R4, R42 ;  /* 0x0000000004187229 */ /* 0x000fd0000000002a */
[--C-:B------:R-:W-:Y:S02]  /*4100*/  DADD R22, R50, R24.reuse ;  /* 0x0000000032167229 */ /* 0x100fe40000000018 */
[----:B------:R-:W-:-:S06]  /*4110*/  DADD R4, R4, -R24 ;  /* 0x0000000004047229 */ /* 0x000fcc0000000818 */
[----:B------:R-:W-:Y:S02]  /*4120*/  DADD R50, R50, -R22 ;  /* 0x0000000032327229 */ /* 0x000fe40000000816 */
[----:B------:R-:W-:-:S06]  /*4130*/  DADD R4, R42, R4 ;  /* 0x000000002a047229 */ /* 0x000fcc0000000004 */
        /* <DEDUP_REMOVED lines=10> */
[----:B------:R-:W-:-:S08]  /*41e0*/  DADD R26, R22, R48 ;  /* 0x00000000161a7229 */ /* 0x000fd00000000030 */
[--C-:B------:R-:W-:Y:S02]  /*41f0*/  DFMA R4, R24, UR6, R26.reuse ;  /* 0x0000000618047c2b */ /* 0x100fe4000800001a */
[----:B------:R-:W-:-:S06]  /*4200*/  DADD R28, R22, -R26 ;  /* 0x00000000161c7229 */ /* 0x000fcc000000081a */
[----:B------:R-:W-:Y:S02]  /*4210*/  DFMA R22, R24, -UR6, R4 ;  /* 0x8000000618167c2b */ /* 0x000fe40008000004 */
[----:B------:R-:W-:-:S06]  /*4220*/  DADD R28, R48, R28 ;  /* 0x00000000301c7229 */ /* 0x000fcc000000001c */
[----:B------:R-:W-:-:S08]  /*4230*/  DADD R22, -R26, R22 ;  /* 0x000000001a167229 */ /* 0x000fd00000000116 */
[----:B------:R-:W-:Y:S01]  /*4240*/  DADD R28, R28, -R22 ;  /* 0x000000001c1c7229 */ /* 0x000fe20000000816 */
[----:B------:R-:W-:Y:S01]  /*4250*/  IMAD.MOV.U32 R23, RZ, RZ, R19 ;  /* 0x000000ffff177224 */ /* 0x000fe200078e0013 */
[----:B------:R-:W-:-:S03]  /*4260*/  MOV R22, UR4 ;  /* 0x0000000400167c02 */ /* 0x000fc60008000f00 */
[C---:B------:R-:W-:Y:S01]  /*4270*/  IMAD.SHL.U32 R26, R23.reuse, 0x2, RZ ;  /* 0x00000002171a7824 */ /* 0x040fe200078e00ff */
[----:B------:R-:W-:Y:S02]  /*4280*/  LOP3.LUT R19, R23, 0xff0fffff, RZ, 0xc0, !PT ;  /* 0xff0fffff17137812 */ /* 0x000fe400078ec0ff */
[----:B------:R-:W-:Y:S02]  /*4290*/  DFMA R24, R24, UR10, R28 ;  /* 0x0000000a18187c2b */ /* 0x000fe4000800001c */
[----:B------:R-:W-:-:S04]  /*42a0*/  ISETP.GT.U32.AND P1, PT, R26, -0x2000001, PT ;  /* 0xfdffffff1a00780c */ /* 0x000fc80003f24070 */
[----:B------:R-:W-:Y:S02]  /*42b0*/  SEL R23, R19, R23, P1 ;  /* 0x0000001713177207 */ /* 0x000fe40000800000 */
[----:B------:R-:W-:-:S08]  /*42c0*/  DADD R26, R4, R24 ;  /* 0x00000000041a7229 */ /* 0x000fd00000000018 */
[----:B------:R-:W-:Y:S02]  /*42d0*/  DADD R4, R4, -R26 ;  /* 0x0000000004047229 */ /* 0x000fe4000000081a */
[----:B------:R-:W-:-:S06]  /*42e0*/  DMUL R42, R26, R22 ;  /* 0x000000161a2a7228 */ /* 0x000fcc0000000000 */
[----:B------:R-:W-:Y:S02]  /*42f0*/  DADD R4, R24, R4 ;  /* 0x0000000018047229 */ /* 0x000fe40000000004 */
[----:B------:R-:W-:-:S08]  /*4300*/  DFMA R28, R26, R22, -R42 ;  /* 0x000000161a1c722b */ /* 0x000fd0000000082a */
[----:B------:R-:W-:Y:S01]  /*4310*/  DFMA R28, R4, R22, R28 ;  /* 0x00000016041c722b */ /* 0x000fe2000000001c */
[----:B------:R-:W-:Y:S01]  /*4320*/  MOV R22, 0x652b82fe ;  /* 0x652b82fe00167802 */ /* 0x000fe20000000f00 */
[----:B------:R-:W-:-:S06]  /*4330*/  IMAD.MOV.U32 R23, RZ, RZ, 0x3ff71547 ;  /* 0x3ff71547ff177424 */ /* 0x000fcc00078e00ff */
[----:B------:R-:W-:-:S08]  /*4340*/  DADD R4, R42, R28 ;  /* 0x000000002a047229 */ /* 0x000fd0000000001c */
[----:B------:R-:W-:Y:S02]  /*4350*/  DFMA R22, R4, R22, 6.75539944105574400000e+15 ;  /* 0x433800000416742b */ /* 0x000fe40000000016 */
[----:B------:R-:W-:Y:S01]  /*4360*/  FSETP.GEU.AND P1, PT, |R5|, 4.1917929649353027344, PT ;  /* 0x4086232b0500780b */ /* 0x000fe20003f2e200 */
[----:B------:R-:W-:-:S05]  /*4370*/  DADD R42, R42, -R4 ;  /* 0x000000002a2a7229 */ /* 0x000fca0000000804 */
[----:B------:R-:W-:-:S03]  /*4380*/  DADD R24, R22, -6.75539944105574400000e+15 ;  /* 0xc338000016187429 */ /* 0x000fc60000000000 */
[----:B------:R-:W-:-:S05]  /*4390*/  DADD R28, R28, R42 ;  /* 0x000000001c1c7229 */ /* 0x000fca000000002a */
[----:B------:R-:W-:Y:S01]  /*43a0*/  DFMA R26, R24, -UR6, R4 ;  /* 0x80000006181a7c2b */ /* 0x000fe20008000004 */
[----:B------:R-:W-:Y:S01]  /*43b0*/  UMOV UR6, 0x3b39803f ;  /* 0x3b39803f00067882 */ /* 0x000fe20000000000 */
[----:B------:R-:W-:-:S06]  /*43c0*/  UMOV UR7, 0x3c7abc9e ;  /* 0x3c7abc9e00077882 */ /* 0x000fcc0000000000 */
        /* <DEDUP_REMOVED lines=47> */
.L_x_108:
[----:B------:R-:W-:Y:S01]  /*46c0*/  DFMA R28, R28, R26, R26 ;  /* 0x0000001a1c1c722b */ /* 0x000fe2000000001a */
[----:B------:R-:W-:Y:S01]  /*46d0*/  MOV R4, R20 ;  /* 0x0000001400047202 */ /* 0x000fe20000000f00 */
[----:B------:R-:W-:Y:S01]  /*46e0*/  DSETP.NEU.AND P1, PT, |R26|, +INF , PT ;  /* 0x7ff000001a00742a */ /* 0x000fe20003f2d200 */
[----:B------:R-:W-:-:S07]  /*46f0*/  IMAD.MOV.U32 R5, RZ, RZ, 0x0 ;  /* 0x00000000ff057424 */ /* 0x000fce00078e00ff */
[----:B------:R-:W-:Y:S02]  /*4700*/  FSEL R22, R26, R28, !P1 ;  /* 0x0000001c1a167208 */ /* 0x000fe40004800000 */
[----:B------:R-:W-:Y:S01]  /*4710*/  FSEL R23, R27, R29, !P1 ;  /* 0x0000001d1b177208 */ /* 0x000fe20004800000 */
[----:B------:R-:W-:Y:S06]  /*4720*/  RET.REL.NODEC R4 `(_Z19iterateScheme_part5PdS_S_S_S_S_S_S_S_S_S_S_ddd) ;  /* 0xffffffb804347950 */ /* 0x000fec0003c3ffff */
.L_x_109:
        /* <DEDUP_REMOVED lines=13> */
.L_x_221:


//--------------------- .text._Z19iterateScheme_part4PdS_S_S_S_S_S_S_S_S_S_S_ddd --------------------------
	.section	.text._Z19iterateScheme_part4PdS_S_S_S_S_S_S_S_S_S_S_ddd,"ax",@progbits
	.align	128
        .global         _Z19iterateScheme_part4PdS_S_S_S_S_S_S_S_S_S_S_ddd
        .type           _Z19iterateScheme_part4PdS_S_S_S_S_S_S_S_S_S_S_ddd,@function
        .size           _Z19iterateScheme_part4PdS_S_S_S_S_S_S_S_S_S_S_ddd,(.L_x_230 - _Z19iterateScheme_part4PdS_S_S_S_S_S_S_S_S_S_S_ddd)
        .other          _Z19iterateScheme_part4PdS_S_S_S_S_S_S_S_S_S_S_ddd,@"STO_CUDA_ENTRY STV_DEFAULT"
_Z19iterateScheme_part4PdS_S_S_S_S_S_S_S_S_S_S_ddd:
.text._Z19iterateScheme_part4PdS_S_S_S_S_S_S_S_S_S_S_ddd:
        /* <DEDUP_REMOVED lines=37> */
.L_x_110:
        /* <DEDUP_REMOVED lines=11> */
.L_x_230:


//--------------------- .text._Z19iterateScheme_part3PdS_S_S_S_S_S_S_S_S_S_S_ddd --------------------------
	.section	.text._Z19iterateScheme_part3PdS_S_S_S_S_S_S_S_S_S_S_ddd,"ax",@progbits
	.align	128
        .global         _Z19iterateScheme_part3PdS_S_S_S_S_S_S_S_S_S_S_ddd
        .type           _Z19iterateScheme_part3PdS_S_S_S_S_S_S_S_S_S_S_ddd,@function
        .size           _Z19iterateScheme_part3PdS_S_S_S_S_S_S_S_S_S_S_ddd,(.L_x_231 - _Z19iterateScheme_part3PdS_S_S_S_S_S_S_S_S_S_S_ddd)
        .other          _Z19iterateScheme_part3PdS_S_S_S_S_S_S_S_S_S_S_ddd,@"STO_CUDA_ENTRY STV_DEFAULT"
_Z19iterateScheme_part3PdS_S_S_S_S_S_S_S_S_S_S_ddd:
.text._Z19iterateScheme_part3PdS_S_S_S_S_S_S_S_S_S_S_ddd:
        /* <DEDUP_REMOVED lines=32> */
.L_x_111:
        /* <DEDUP_REMOVED lines=20> */
.L_x_112:
        /* <DEDUP_REMOVED lines=43> */
.L_x_113:
        /* <DEDUP_REMOVED lines=9> */
.L_x_231:


//--------------------- .text._Z19iterateScheme_part2PdS_S_S_S_S_S_S_S_S_S_S_ddd --------------------------
	.section	.text._Z19iterateScheme_part2PdS_S_S_S_S_S_S_S_S_S_S_ddd,"ax",@progbits
	.align	128
        .global         _Z19iterateScheme_part2PdS_S_S_S_S_S_S_S_S_S_S_ddd
        .type           _Z19iterateScheme_part2PdS_S_S_S_S_S_S_S_S_S_S_ddd,@function
        .size           _Z19iterateScheme_part2PdS_S_S_S_S_S_S_S_S_S_S_ddd,(.L_x_223 - _Z19iterateScheme_part2PdS_S_S_S_S_S_S_S_S_S_S_ddd)
        .other          _Z19iterateScheme_part2PdS_S_S_S_S_S_S_S_S_S_S_ddd,@"STO_CUDA_ENTRY STV_DEFAULT"
_Z19iterateScheme_part2PdS_S_S_S_S_S_S_S_S_S_S_ddd:
.text._Z19iterateScheme_part2PdS_S_S_S_S_S_S_S_S_S_S_ddd:
        /* <DEDUP_REMOVED lines=13> */
[----:B------:R-:W-:Y:S01]  /*00d0*/  ISETP.NE.AND P0, PT, R5, RZ, PT ;  /* 0x000000ff0500720c */ /* 0x000fe20003f05270 */
[----:B------:R-:W-:Y:S01]  /*00e0*/  UIADD3 UR4, UPT, UPT, UR4, -0x1, URZ ;  /* 0xffffffff04047890 */ /* 0x000fe2000fffe0ff */
[----:B------:R-:W-:Y:S01]  /*00f0*/  BSSY.RECONVERGENT B1, `(.L_x_114) ;  /* 0x0000129000017945 */ /* 0x000fe20003800200 */
[----:B------:R-:W-:Y:S01]  /*0100*/  UIADD3 UR6, UPT, UPT, UR5, -0x1, URZ ;  /* 0xffffffff05067890 */ /* 0x000fe2000fffe0ff */
[C---:B------:R-:W-:Y:S01]  /*0110*/  ISETP.EQ.OR P0, PT, R0.reuse, RZ, !P0 ;  /* 0x000000ff0000720c */ /* 0x040fe20004702670 */
[----:B------:R-:W0:Y:S03]  /*0120*/  LDCU.64 UR8, c[0x0][0x358] ;  /* 0x00006b00ff0877ac */ /* 0x000e260008000a00 */
[----:B------:R-:W-:-:S04]  /*0130*/  ISETP.EQ.OR P0, PT, R0, UR4, P0 ;  /* 0x0000000400007c0c */ /* 0x000fc80008702670 */
[----:B------:R-:W-:-:S13]  /*0140*/  ISETP.EQ.OR P0, PT, R5, UR6, P0 ;  /* 0x0000000605007c0c */ /* 0x000fda0008702670 */
[----:B0-----:R-:W-:Y:S05]  /*0150*/  @P0 BRA `(.L_x_115) ;  /* 0x0000001000880947 */ /* 0x001fea0003800000 */
[----:B------:R-:W0:Y:S01]  /*0160*/  LDC.64 R6, c[0x0][0x3d0] ;  /* 0x0000f400ff067b82 */ /* 0x000e220000000a00 */
[----:B------:R-:W-:Y:S01]  /*0170*/  IMAD R2, R0, UR5, R5 ;  /* 0x0000000500027c24 */ /* 0x000fe2000f8e0205 */
[----:B------:R-:W1:Y:S03]  /*0180*/  LDCU UR4, c[0x0][0x3e4] ;  /* 0x00007c80ff0477ac */ /* 0x000e660008000800 */
[----:B------:R-:W-:-:S03]  /*0190*/  VIADD R3, R2, UR5 ;  /* 0x0000000502037c36 */ /* 0x000fc60008000000 */
[----:B------:R-:W2:Y:S01]  /*01a0*/  LDC.64 R14, c[0x0][0x3e0] ;  /* 0x0000f800ff0e7b82 */ /* 0x000ea20000000a00 */
[----:B0-----:R-:W-:-:S04]  /*01b0*/  IMAD.WIDE R8, R2, 0x8, R6 ;  /* 0x0000000802087825 */ /* 0x001fc800078e0206 */
[----:B------:R-:W-:Y:S02]  /*01c0*/  IMAD.WIDE R6, R3, 0x8, R6 ;  /* 0x0000000803067825 */ /* 0x000fe400078e0206 */
        /* <DEDUP_REMOVED lines=16> */
[----:B------:R-:W-:Y:S01]  /*02d0*/  FSETP.GT.AND P0, PT, |R3|, 1.469367938527859385e-39, PT ;  /* 0x001000000300780b */ /* 0x000fe20003f04200 */
[----:B------:R-:W-:-:S12]  /*02e0*/  VIADD R3, R2, 0x1 ;  /* 0x0000000102037836 */ /* 0x000fd80000000000 */
[----:B------:R-:W-:Y:S05]  /*02f0*/  @P0 BRA P1, `(.L_x_117) ;  /* 0x00000000001c0947 */ /* 0x000fea0000800000 */
[----:B------:R-:W0:Y:S01]  /*0300*/  LDCU.64 UR6, c[0x0][0x3e0] ;  /* 0x00007c00ff0677ac */ /* 0x000e220008000a00 */
[----:B------:R-:W-:Y:S01]  /*0310*/  MOV R4, 0x350 ;  /* 0x0000035000047802 */ /* 0x000fe20000000f00 */
[----:B0-----:R-:W-:Y:S01]  /*0320*/  IMAD.U32 R14, RZ, RZ, UR6 ;  /* 0x00000006ff0e7e24 */ /* 0x001fe2000f8e00ff */
[----:B------:R-:W-:-:S07]  /*0330*/  MOV R15, UR7 ;  /* 0x00000007000f7c02 */ /* 0x000fce0008000f00 */
[----:B------:R-:W-:Y:S05]  /*0340*/  CALL.REL.NOINC `($__internal_2_$__cuda_sm20_div_rn_f64_full) ;  /* 0x0000001800d87944 */ /* 0x000fea0003c00000 */
[----:B------:R-:W-:Y:S02]  /*0350*/  IMAD.MOV.U32 R22, RZ, RZ, R24 ;  /* 0x000000ffff167224 */ /* 0x000fe400078e0018 */
[----:B------:R-:W-:-:S07]  /*0360*/  IMAD.MOV.U32 R23, RZ, RZ, R25 ;  /* 0x000000ffff177224 */ /* 0x000fce00078e0019 */
.L_x_117:
[----:B------:R-:W-:Y:S05]  /*0370*/  BSYNC.RECONVERGENT B2 ;  /* 0x0000000000027941 */ /* 0x000fea0003800200 */
.L_x_116:
        /* <DEDUP_REMOVED lines=23> */
[----:B------:R-:W-:Y:S02]  /*04f0*/  MOV R4, 0x530 ;  /* 0x0000053000047802 */ /* 0x000fe40000000f00 */
[----:B0-----:R-:W-:Y:S01]  /*0500*/  MOV R14, UR6 ;  /* 0x00000006000e7c02 */ /* 0x001fe20008000f00 */
[----:B------:R-:W-:-:S07]  /*0510*/  IMAD.U32 R15, RZ, RZ, UR7 ;  /* 0x00000007ff0f7e24 */ /* 0x000fce000f8e00ff */
[----:B------:R-:W-:Y:S05]  /*0520*/  CALL.REL.NOINC `($__internal_2_$__cuda_sm20_div_rn_f64_full) ;  /* 0x0000001800607944 */ /* 0x000fea0003c00000 */
.L_x_119:
[----:B------:R-:W-:Y:S05]  /*0530*/  BSYNC.RECONVERGENT B2 ;  /* 0x0000000000027941 */ /* 0x000fea0003800200 */
.L_x_118:
[----:B------:R-:W0:Y:S01]  /*0540*/  LDC.64 R12, c[0x0][0x3c0] ;  /* 0x0000f000ff0c7b82 */ /* 0x000e220000000a00 */
[----:B------:R-:W1:Y:S01]  /*0550*/  LDCU.64 UR10, c[0x3][URZ] ;  /* 0x00c00000ff0a77ac */ /* 0x000e620008000a00 */
[----:B------:R-:W2:Y:S06]  /*0560*/  LDCU.64 UR6, c[0x0][0x3f0] ;  /* 0x00007e00ff0677ac */ /* 0x000eac0008000a00 */
[----:B------:R-:W3:Y:S08]  /*0570*/  LDC.64 R10, c[0x0][0x3d0] ;  /* 0x0000f400ff0a7b82 */ /* 0x000ef00000000a00 */
[----:B------:R-:W4:Y:S01]  /*0580*/  LDC.64 R14, c[0x0][0x3c8] ;  /* 0x0000f200ff0e7b82 */ /* 0x000f220000000a00 */
[----:B------:R-:W-:Y:S01]  /*0590*/  DADD R22, R24, R22 ;  /* 0x0000000018167229 */ /* 0x000fe20000000016 */
[----:B------:R-:W5:Y:S01]  /*05a0*/  LDCU UR4, c[0x0][0x3e4] ;  /* 0x00007c80ff0477ac */ /* 0x000f620008000800 */
[----:B0-----:R-:W-:-:S06]  /*05b0*/  IMAD.WIDE R12, R2, 0x8, R12 ;  /* 0x00000008020c7825 */ /* 0x001fcc00078e020c */
[----:B------:R-:W2:Y:S01]  /*05c0*/  LDG.E.64 R12, desc[UR8][R12.64] ;  /* 0x000000080c0c7981 */ /* 0x000ea2000c1e1b00 */
[----:B-1----:R-:W-:-:S04]  /*05d0*/  VIADD R8, R0, UR10 ;  /* 0x0000000a00087c36 */ /* 0x002fc80008000000 */
[----:B------:R-:W-:-:S04]  /*05e0*/  IMAD R7, R8, UR11, R5 ;  /* 0x0000000b08077c24 */ /* 0x000fc8000f8e0205 */
[----:B------:R-:W-:Y:S02]  /*05f0*/  VIADD R3, R7, UR11 ;  /* 0x0000000b07037c36 */ /* 0x000fe40008000000 */
[----:B----4-:R-:W-:Y:S01]  /*0600*/  IMAD.WIDE R14, R2, 0x8, R14 ;  /* 0x00000008020e7825 */ /* 0x010fe200078e020e */
[----:B-----5:R-:W0:Y:S01]  /*0610*/  MUFU.RCP64H R17, UR4 ;  /* 0x0000000400117d08 */ /* 0x020e220008001800 */
[----:B------:R-:W-:Y:S01]  /*0620*/  MOV R16, 0x1 ;  /* 0x0000000100107802 */ /* 0x000fe20000000f00 */
[----:B--2---:R-:W-:Y:S01]  /*0630*/  DFMA R22, -R22, UR6, R12 ;  /* 0x0000000616167c2b */ /* 0x004fe2000800010c */
[--C-:B---3--:R-:W-:Y:S02]  /*0640*/  IMAD.WIDE R12, R3, 0x8, R10.reuse ;  /* 0x00000008030c7825 */ /* 0x108fe400078e020a */
[----:B------:R-:W0:Y:S02]  /*0650*/  LDC.64 R2, c[0x0][0x3e0] ;  /* 0x0000f800ff027b82 */ /* 0x000e240000000a00 */
[----:B------:R-:W-:-:S02]  /*0660*/  IMAD.WIDE R10, R7, 0x8, R10 ;  /* 0x00000008070a7825 */ /* 0x000fc400078e020a */
[----:B------:R1:W-:Y:S04]  /*0670*/  STG.E.64 desc[UR8][R14.64], R22 ;  /* 0x000000160e007986 */ /* 0x0003e8000c101b08 */
[----:B------:R-:W2:Y:S04]  /*0680*/  LDG.E.64 R12, desc[UR8][R12.64] ;  /* 0x000000080c0c7981 */ /* 0x000ea8000c1e1b00 */
[----:B------:R-:W2:Y:S01]  /*0690*/  LDG.E.64 R10, desc[UR8][R10.64] ;  /* 0x000000080a0a7981 */ /* 0x000ea2000c1e1b00 */
[----:B------:R-:W-:Y:S01]  /*06a0*/  BSSY.RECONVERGENT B2, `(.L_x_120) ;  /* 0x0000016000027945 */ /* 0x000fe20003800200 */
        /* <DEDUP_REMOVED lines=10> */
[----:B------:R-:W-:-:S09]  /*0750*/  VIADD R11, R7, 0x1 ;  /* 0x00000001070b7836 */ /* 0x000fd20000000000 */
[----:B------:R-:W-:-:S05]  /*0760*/  FFMA R4, RZ, UR4, R3 ;  /* 0x00000004ff047c23 */ /* 0x000fca0008000003 */
[----:B------:R-:W-:-:S13]  /*0770*/  FSETP.GT.AND P0, PT, |R4|, 1.469367938527859385e-39, PT ;  /* 0x001000000400780b */ /* 0x000fda0003f04200 */
[----:B-1----:R-:W-:Y:S05]  /*0780*/  @P0 BRA P1, `(.L_x_121) ;  /* 0x00000000001c0947 */ /* 0x002fea0000800000 */
[----:B------:R-:W0:Y:S01]  /*0790*/  LDCU.64 UR6, c[0x0][0x3e0] ;  /* 0x00007c00ff0677ac */ /* 0x000e220008000a00 */
[----:B------:R-:W-:Y:S01]  /*07a0*/  MOV R4, 0x7e0 ;  /* 0x000007e000047802 */ /* 0x000fe20000000f00 */
[----:B0-----:R-:W-:Y:S02]  /*07b0*/  IMAD.U32 R14, RZ, RZ, UR6 ;  /* 0x00000006ff0e7e24 */ /* 0x001fe4000f8e00ff */
[----:B------:R-:W-:-:S07]  /*07c0*/  IMAD.U32 R15, RZ, RZ, UR7 ;  /* 0x00000007ff0f7e24 */ /* 0x000fce000f8e00ff */
[----:B------:R-:W-:Y:S05]  /*07d0*/  CALL.REL.NOINC `($__internal_2_$__cuda_sm20_div_rn_f64_full) ;  /* 0x0000001400b47944 */ /* 0x000fea0003c00000 */
[----:B------:R-:W-:Y:S01]  /*07e0*/  MOV R2, R24 ;  /* 0x0000001800027202 */ /* 0x000fe20000000f00 */
[----:B------:R-:W-:-:S07]  /*07f0*/  IMAD.MOV.U32 R3, RZ, RZ, R25 ;  /* 0x000000ffff037224 */ /* 0x000fce00078e0019 */
.L_x_121:
[----:B------:R-:W-:Y:S05]  /*0800*/  BSYNC.RECONVERGENT B2 ;  /* 0x0000000000027941 */ /* 0x000fea0003800200 */
.L_x_120:
[----:B------:R-:W0:Y:S01]  /*0810*/  LDC.64 R12, c[0x0][0x3d8] ;  /* 0x0000f600ff0c7b82 */ /* 0x000e220000000a00 */
[----:B------:R-:W1:Y:S01]  /*0820*/  LDCU UR4, c[0x0][0x3ec] ;  /* 0x00007d80ff0477ac */ /* 0x000e620008000800 */
[----:B0-----:R-:W-:-:S06]  /*0830*/  IMAD.WIDE R12, R11, 0x8, R12 ;  /* 0x000000080b0c7825 */ /* 0x001fcc00078e020c */
[----:B------:R-:W0:Y:S01]  /*0840*/  LDC.64 R10, c[0x0][0x3e8] ;  /* 0x0000fa00ff0a7b82 */ /* 0x000e220000000a00 */
[----:B------:R-:W2:Y:S04]  /*0850*/  LDG.E.64 R16, desc[UR8][R12.64] ;  /* 0x000000080c107981 */ /* 0x000ea8000c1e1b00 */
[----:B------:R-:W2:Y:S01]  /*0860*/  LDG.E.64 R14, desc[UR8][R12.64+-0x8] ;  /* 0xfffff8080c0e7981 */ /* 0x000ea2000c1e1b00 */
[----:B-1----:R-:W0:Y:S01]  /*0870*/  MUFU.RCP64H R19, UR4 ;  /* 0x0000000400137d08 */ /* 0x002e220008001800 */
[----:B------:R-:W-:Y:S01]  /*0880*/  IMAD.MOV.U32 R18, RZ, RZ, 0x1 ;  /* 0x00000001ff127424 */ /* 0x000fe200078e00ff */
        /* <DEDUP_REMOVED lines=15> */
[----:B------:R-:W-:Y:S01]  /*0980*/  MOV R4, 0x9c0 ;  /* 0x000009c000047802 */ /* 0x000fe20000000f00 */
[----:B0-----:R-:W-:Y:S01]  /*0990*/  IMAD.U32 R14, RZ, RZ, UR6 ;  /* 0x00000006ff0e7e24 */ /* 0x001fe2000f8e00ff */
[----:B------:R-:W-:-:S07]  /*09a0*/  MOV R15, UR7 ;  /* 0x00000007000f7c02 */ /* 0x000fce0008000f00 */
[----:B------:R-:W-:Y:S05]  /*09b0*/  CALL.REL.NOINC `($__internal_2_$__cuda_sm20_div_rn_f64_full) ;  /* 0x00000014003c7944 */ /* 0x000fea0003c00000 */
.L_x_123:
[----:B------:R-:W-:Y:S05]  /*09c0*/  BSYNC.RECONVERGENT B2 ;  /* 0x0000000000027941 */ /* 0x000fea0003800200 */
.L_x_122:
        /* <DEDUP_REMOVED lines=12> */
[----:B----4-:R-:W-:Y:S02]  /*0a90*/  IMAD.WIDE R14, R7, 0x8, R14 ;  /* 0x00000008070e7825 */ /* 0x010fe400078e020e */
[----:B------:R-:W0:Y:S01]  /*0aa0*/  LDC.64 R6, c[0x0][0x3e0] ;  /* 0x0000f800ff067b82 */ /* 0x000e220000000a00 */
[----:B-----5:R-:W0:Y:S01]  /*0ab0*/  MUFU.RCP64H R17, UR4 ;  /* 0x0000000400117d08 */ /* 0x020e220008001800 */
[----:B------:R-:W-:Y:S01]  /*0ac0*/  IMAD.MOV.U32 R16, RZ, RZ, 0x1 ;  /* 0x00000001ff107424 */ /* 0x000fe200078e00ff */
[----:B--2---:R-:W-:Y:S01]  /*0ad0*/  DFMA R24, -R24, UR6, R12 ;  /* 0x0000000618187c2b */ /* 0x004fe2000800010c */
[----:B---3--:R-:W-:-:S04]  /*0ae0*/  IMAD.WIDE R12, R3, 0x8, R10 ;  /* 0x00000008030c7825 */ /* 0x008fc800078e020a */
[----:B------:R-:W-:Y:S02]  /*0af0*/  IMAD.WIDE R10, R2, 0x8, R10 ;  /* 0x00000008020a7825 */ /* 0x000fe400078e020a */
[----:B------:R1:W-:Y:S04]  /*0b00*/  STG.E.64 desc[UR8][R14.64], R24 ;  /* 0x000000180e007986 */ /* 0x0003e8000c101b08 */
[----:B------:R-:W2:Y:S04]  /*0b10*/  LDG.E.64 R12, desc[UR8][R12.64] ;  /* 0x000000080c0c7981 */ /* 0x000ea8000c1e1b00 */
[----:B------:R-:W2:Y:S01]  /*0b20*/  LDG.E.64 R10, desc[UR8][R10.64] ;  /* 0x000000080a0a7981 */ /* 0x000ea2000c1e1b00 */
[----:B0-----:R-:W-:Y:S01]  /*0b30*/  DFMA R18, R16, -R6, 1 ;  /* 0x3ff000001012742b */ /* 0x001fe20000000806 */
[----:B------:R-:W-:Y:S07]  /*0b40*/  BSSY.RECONVERGENT B2, `(.L_x_124) ;  /* 0x0000015000027945 */ /* 0x000fee0003800200 */
        /* <DEDUP_REMOVED lines=10> */
[----:B------:R-:W-:Y:S02]  /*0bf0*/  FSETP.GT.AND P0, PT, |R3|, 1.469367938527859385e-39, PT ;  /* 0x001000000300780b */ /* 0x000fe40003f04200 */
[----:B------:R-:W-:-:S11]  /*0c00*/  IADD3 R3, PT, PT, R2, 0x1, RZ ;  /* 0x0000000102037810 */ /* 0x000fd60007ffe0ff */
[----:B-1----:R-:W-:Y:S05]  /*0c10*/  @P0 BRA P1, `(.L_x_125) ;  /* 0x00000000001c0947 */ /* 0x002fea0000800000 */
[----:B------:R-:W0:Y:S01]  /*0c20*/  LDCU.64 UR6, c[0x0][0x3e0] ;  /* 0x00007c00ff0677ac */ /* 0x000e220008000a00 */
[----:B------:R-:W-:Y:S01]  /*0c30*/  MOV R4, 0xc70 ;  /* 0x00000c7000047802 */ /* 0x000fe20000000f00 */
[----:B0-----:R-:W-:Y:S02]  /*0c40*/  IMAD.U32 R14, RZ, RZ, UR6 ;  /* 0x00000006ff0e7e24 */ /* 0x001fe4000f8e00ff */
[----:B------:R-:W-:-:S07]  /*0c50*/  IMAD.U32 R15, RZ, RZ, UR7 ;  /* 0x00000007ff0f7e24 */ /* 0x000fce000f8e00ff */
[----:B------:R-:W-:Y:S05]  /*0c60*/  CALL.REL.NOINC `($__internal_2_$__cuda_sm20_div_rn_f64_full) ;  /* 0x0000001000907944 */ /* 0x000fea0003c00000 */
[----:B------:R-:W-:Y:S01]  /*0c70*/  IMAD.MOV.U32 R22, RZ, RZ, R24 ;  /* 0x000000ffff167224 */ /* 0x000fe200078e0018 */
[----:B------:R-:W-:-:S07]  /*0c80*/  MOV R23, R25 ;  /* 0x0000001900177202 */ /* 0x000fce0000000f00 */
.L_x_125:
[----:B------:R-:W-:Y:S05]  /*0c90*/  BSYNC.RECONVERGENT B2 ;  /* 0x0000000000027941 */ /* 0x000fea0003800200 */
.L_x_124:
        /* <DEDUP_REMOVED lines=24> */
[----:B0-----:R-:W-:Y:S02]  /*0e20*/  IMAD.U32 R14, RZ, RZ, UR6 ;  /* 0x00000006ff0e7e24 */ /* 0x001fe4000f8e00ff */
[----:B------:R-:W-:-:S07]  /*0e30*/  IMAD.U32 R15, RZ, RZ, UR7 ;  /* 0x00000007ff0f7e24 */ /* 0x000fce000f8e00ff */
[----:B------:R-:W-:Y:S05]  /*0e40*/  CALL.REL.NOINC `($__internal_2_$__cuda_sm20_div_rn_f64_full) ;  /* 0x0000001000187944 */ /* 0x000fea0003c00000 */
.L_x_127:
[----:B------:R-:W-:Y:S05]  /*0e50*/  BSYNC.RECONVERGENT B2 ;  /* 0x0000000000027941 */ /* 0x000fea0003800200 */
.L_x_126:
        /* <DEDUP_REMOVED lines=9> */
[----:B-1----:R-:W-:-:S05]  /*0ef0*/  IADD3 R8, PT, PT, R8, UR10, RZ ;  /* 0x0000000a08087c10 */ /* 0x002fca000fffe0ff */
[----:B------:R-:W-:-:S04]  /*0f00*/  IMAD R3, R8, UR11, R5 ;  /* 0x0000000b08037c24 */ /* 0x000fc8000f8e0205 */
[----:B------:R-:W-:Y:S02]  /*0f10*/  VIADD R15, R3, UR11 ;  /* 0x0000000b030f7c36 */ /* 0x000fe40008000000 */
[----:B----4-:R-:W-:Y:S02]  /*0f20*/  IMAD.WIDE R8, R2, 0x8, R12 ;  /* 0x0000000802087825 */ /* 0x010fe400078e020c */
[----:B-----5:R-:W0:Y:S02]  /*0f30*/  MUFU.RCP64H R13, UR4 ;  /* 0x00000004000d7d08 */ /* 0x020e240008001800 */
[----:B------:R-:W-:Y:S01]  /*0f40*/  IMAD.MOV.U32 R12, RZ, RZ, 0x1 ;  /* 0x00000001ff0c7424 */ /* 0x000fe200078e00ff */
        /* <DEDUP_REMOVED lines=14> */
[----:B-1----:R-:W-:Y:S02]  /*1030*/  DMUL R22, R18, R16 ;  /* 0x0000001012167228 */ /* 0x002fe40000000000 */
        /* <DEDUP_REMOVED lines=8> */
[----:B------:R-:W-:Y:S02]  /*10c0*/  MOV R4, 0x1100 ;  /* 0x0000110000047802 */ /* 0x000fe40000000f00 */
[----:B0-----:R-:W-:Y:S01]  /*10d0*/  MOV R14, UR6 ;  /* 0x00000006000e7c02 */ /* 0x001fe20008000f00 */
[----:B------:R-:W-:-:S07]  /*10e0*/  IMAD.U32 R15, RZ, RZ, UR7 ;  /* 0x00000007ff0f7e24 */ /* 0x000fce000f8e00ff */
[----:B------:R-:W-:Y:S05]  /*10f0*/  CALL.REL.NOINC `($__internal_2_$__cuda_sm20_div_rn_f64_full) ;  /* 0x0000000c006c7944 */ /* 0x000fea0003c00000 */
[----:B------:R-:W-:Y:S02]  /*1100*/  IMAD.MOV.U32 R22, RZ, RZ, R24 ;  /* 0x000000ffff167224 */ /* 0x000fe400078e0018 */
[----:B------:R-:W-:-:S07]  /*1110*/  IMAD.MOV.U32 R23, RZ, RZ, R25 ;  /* 0x000000ffff177224 */ /* 0x000fce00078e0019 */
.L_x_129:
[----:B------:R-:W-:Y:S05]  /*1120*/  BSYNC.RECONVERGENT B2 ;  /* 0x0000000000027941 */ /* 0x000fea0003800200 */
.L_x_128:
[----:B------:R-:W0:Y:S01]  /*1130*/  LDC.64 R8, c[0x0][0x3d8] ;  /* 0x0000f600ff087b82 */ /* 0x000e220000000a00 */
[----:B------:R-:W1:Y:S07]  /*1140*/  LDCU UR4, c[0x0][0x3ec] ;  /* 0x00007d80ff0477ac */ /* 0x000e6e0008000800 */
[----:B------:R-:W2:Y:S01]  /*1150*/  LDC.64 R6, c[0x0][0x3e8] ;  /* 0x0000fa00ff067b82 */ /* 0x000ea20000000a00 */
[----:B0-----:R-:W-:-:S05]  /*1160*/  IMAD.WIDE R8, R2, 0x8, R8 ;  /* 0x0000000802087825 */ /* 0x001fca00078e0208 */
[----:B------:R-:W3:Y:S04]  /*1170*/  LDG.E.64 R10, desc[UR8][R8.64] ;  /* 0x00000008080a7981 */ /* 0x000ee8000c1e1b00 */
[----:B------:R-:W3:Y:S01]  /*1180*/  LDG.E.64 R12, desc[UR8][R8.64+-0x8] ;  /* 0xfffff808080c7981 */ /* 0x000ee2000c1e1b00 */
[----:B-1----:R-:W2:Y:S01]  /*1190*/  MUFU.RCP64H R15, UR4 ;  /* 0x00000004000f7d08 */ /* 0x002ea20008001800 */
[----:B------:R-:W-:Y:S01]  /*11a0*/  MOV R14, 0x1 ;  /* 0x00000001000e7802 */ /* 0x000fe20000000f00 */
        /* <DEDUP_REMOVED lines=19> */
.L_x_131:
[----:B------:R-:W-:Y:S05]  /*12e0*/  BSYNC.RECONVERGENT B2 ;  /* 0x0000000000027941 */ /* 0x000fea0003800200 */
.L_x_130:
[----:B------:R-:W0:Y:S01]  /*12f0*/  LDC.64 R6, c[0x0][0x3c0] ;  /* 0x0000f000ff067b82 */ /* 0x000e220000000a00 */
[----:B------:R-:W1:Y:S07]  /*1300*/  LDCU.64 UR6, c[0x0][0x3f0] ;  /* 0x00007e00ff0677ac */ /* 0x000e6e0008000a00 */
[----:B------:R-:W2:Y:S01]  /*1310*/  LDC.64 R8, c[0x0][0x3c8] ;  /* 0x0000f200ff087b82 */ /* 0x000ea20000000a00 */
[----:B0-----:R-:W-:-:S06]  /*1320*/  IMAD.WIDE R6, R3, 0x8, R6 ;  /* 0x0000000803067825 */ /* 0x001fcc00078e0206 */
[----:B------:R-:W1:Y:S01]  /*1330*/  LDG.E.64 R6, desc[UR8][R6.64] ;  /* 0x0000000806067981 */ /* 0x000e62000c1e1b00 */
[----:B------:R-:W-:Y:S01]  /*1340*/  DADD R22, R24, R22 ;  /* 0x0000000018167229 */ /* 0x000fe20000000016 */
[----:B--2---:R-:W-:-:S07]  /*1350*/  IMAD.WIDE R2, R3, 0x8, R8 ;  /* 0x0000000803027825 */ /* 0x004fce00078e0208 */
[----:B-1----:R-:W-:-:S07]  /*1360*/  DFMA R22, -R22, UR6, R6 ;  /* 0x0000000616167c2b */ /* 0x002fce0008000106 */
[----:B------:R0:W-:Y:S04]  /*1370*/  STG.E.64 desc[UR8][R2.64], R22 ;  /* 0x0000001602007986 */ /* 0x0001e8000c101b08 */
.L_x_115:
[----:B------:R-:W-:Y:S05]  /*1380*/  BSYNC.RECONVERGENT B1 ;  /* 0x0000000000017941 */ /* 0x000fea0003800200 */
.L_x_114:
[----:B------:R-:W1:Y:S01]  /*1390*/  LDC.64 R8, c[0x0][0x3c8] ;  /* 0x0000f200ff087b82 */ /* 0x000e620000000a00 */
[----:B------:R-:W0:Y:S07]  /*13a0*/  LDCU.64 UR4, c[0x3][URZ] ;  /* 0x00c00000ff0477ac */ /* 0x000e2e0008000a00 */
[----:B------:R-:W2:Y:S01]  /*13b0*/  LDC.64 R6, c[0x0][0x3b0] ;  /* 0x0000ec00ff067b82 */ /* 0x000ea20000000a00 */
[----:B0-----:R-:W-:-:S04]  /*13c0*/  IMAD R2, R0, UR5, R5 ;  /* 0x0000000500027c24 */ /* 0x001fc8000f8e0205 */
[----:B-1----:R-:W-:-:S05]  /*13d0*/  IMAD.WIDE R22, R2, 0x8, R8 ;  /* 0x0000000802167825 */ /* 0x002fca00078e0208 */
[----:B------:R-:W3:Y:S01]  /*13e0*/  LDG.E.64 R14, desc[UR8][R22.64] ;  /* 0x00000008160e7981 */ /* 0x000ee2000c1e1b00 */
[----:B------:R-:W-:Y:S02]  /*13f0*/  VIADD R0, R0, UR4 ;  /* 0x0000000400007c36 */ /* 0x000fe40008000000 */
[----:B--2---:R-:W-:-:S04]  /*1400*/  IMAD.WIDE R6, R2, 0x8, R6 ;  /* 0x0000000802067825 */ /* 0x004fc800078e0206 */
[----:B------:R-:W-:-:S04]  /*1410*/  IMAD R17, R0, UR5, R5 ;  /* 0x0000000500117c24 */ /* 0x000fc8000f8e0205 */
[----:B------:R-:W-:Y:S01]  /*1420*/  IMAD.WIDE R16, R17, 0x8, R8 ;  /* 0x0000000811107825 */ /* 0x000fe200078e0208 */
[----:B------:R-:W-:Y:S01]  /*1430*/  MOV R8, 0x1 ;  /* 0x0000000100087802 */ /* 0x000fe20000000f00 */
[----:B---3--:R0:W-:Y:S04]  /*1440*/  STG.E.64 desc[UR8][R6.64], R14 ;  /* 0x0000000e06007986 */ /* 0x0081e8000c101b08 */
[----:B------:R-:W2:Y:S01]  /*1450*/  LDG.E.64 R16, desc[UR8][R16.64] ;  /* 0x0000000810107981 */ /* 0x000ea2000c1e1b00 */
[----:B------:R-:W1:Y:S01]  /*1460*/  MUFU.RCP64H R9, R15 ;  /* 0x0000000f00097308 */ /* 0x000e620000001800 */
[----:B------:R-:W-:Y:S01]  /*1470*/  VIADD R0, R0, UR4 ;  /* 0x0000000400007c36 */ /* 0x000fe20008000000 */
[----:B------:R-:W-:Y:S03]  /*1480*/  BSSY.RECONVERGENT B1, `(.L_x_132) ;  /* 0x0000012000017945 */ /* 0x000fe60003800200 */
[----:B------:R-:W-:-:S02]  /*1490*/  VIADD R4, R0, UR4 ;  /* 0x0000000400047c36 */ /* 0x000fc40008000000 */
[--C-:B------:R-:W-:Y:S02]  /*14a0*/  IMAD R0, R0, UR5, R5.reuse ;  /* 0x0000000500007c24 */ /* 0x100fe4000f8e0205 */
[----:B------:R-:W-:Y:S01]  /*14b0*/  IMAD R5, R4, UR5, R5 ;  /* 0x0000000504057c24 */ /* 0x000fe2000f8e0205 */
        /* <DEDUP_REMOVED lines=10> */
[----:B------:R-:W-:-:S13]  /*1560*/  FSETP.GT.AND P0, PT, |R3|, 1.469367938527859385e-39, PT ;  /* 0x001000000300780b */ /* 0x000fda0003f04200 */
[----:B0-----:R-:W-:Y:S05]  /*1570*/  @P0 BRA P1, `(.L_x_133) ;  /* 0x0000000000080947 */ /* 0x001fea0000800000 */
[----:B------:R-:W-:-:S07]  /*1580*/  MOV R4, 0x15a0 ;  /* 0x000015a000047802 */ /* 0x000fce0000000f00 */
[----:B------:R-:W-:Y:S05]  /*1590*/  CALL.REL.NOINC `($__internal_2_$__cuda_sm20_div_rn_f64_full) ;  /* 0x0000000800447944 */ /* 0x000fea0003c00000 */
.L_x_133:
[----:B------:R-:W-:Y:S05]  /*15a0*/  BSYNC.RECONVERGENT B1 ;  /* 0x0000000000017941 */ /* 0x000fea0003800200 */
.L_x_132:
        /* <DEDUP_REMOVED lines=22> */
[----:B------:R-:W-:-:S07]  /*1710*/  MOV R4, 0x1730 ;  /* 0x0000173000047802 */ /* 0x000fce0000000f00 */
[----:B------:R-:W-:Y:S05]  /*1720*/  CALL.REL.NOINC `($__internal_2_$__cuda_sm20_div_rn_f64_full) ;  /* 0x0000000400e07944 */ /* 0x000fea0003c00000 */
[----:B------:R-:W-:Y:S01]  /*1730*/  MOV R30, R24 ;  /* 0x00000018001e7202 */ /* 0x000fe20000000f00 */
[----:B------:R-:W-:-:S07]  /*1740*/  IMAD.MOV.U32 R31, RZ, RZ, R25 ;  /* 0x000000ffff1f7224 */ /* 0x000fce00078e0019 */
.L_x_135:
[----:B------:R-:W-:Y:S05]  /*1750*/  BSYNC.RECONVERGENT B1 ;  /* 0x0000000000017941 */ /* 0x000fea0003800200 */
.L_x_134:
        /* <DEDUP_REMOVED lines=17> */
[----:B0-----:R-:W-:-:S08]  /*1870*/  DFMA R6, -R14, R24, R16 ;  /* 0x000000180e06722b */ /* 0x001fd00000000110 */
[----:B------:R-:W-:-:S10]  /*1880*/  DFMA R24, R4, R6, R24 ;  /* 0x000000060418722b */ /* 0x000fd40000000018 */
[----:B------:R-:W-:-:S05]  /*1890*/  FFMA R0, RZ, R15, R25 ;  /* 0x0000000fff007223 */ /* 0x000fca0000000019 */
[----:B------:R-:W-:-:S13]  /*18a0*/  FSETP.GT.AND P0, PT, |R0|, 1.469367938527859385e-39, PT ;  /* 0x001000000000780b */ /* 0x000fda0003f04200 */
[----:B------:R-:W-:Y:S05]  /*18b0*/  @P0 BRA P1, `(.L_x_137) ;  /* 0x0000000000080947 */ /* 0x000fea0000800000 */
[----:B------:R-:W-:-:S07]  /*18c0*/  MOV R4, 0x18e0 ;  /* 0x000018e000047802 */ /* 0x000fce0000000f00 */
[----:B------:R-:W-:Y:S05]  /*18d0*/  CALL.REL.NOINC `($__internal_2_$__cuda_sm20_div_rn_f64_full) ;  /* 0x0000000400747944 */ /* 0x000fea0003c00000 */
.L_x_137:
[----:B------:R-:W-:Y:S05]  /*18e0*/  BSYNC.RECONVERGENT B1 ;  /* 0x0000000000017941 */ /* 0x000fea0003800200 */
.L_x_136:
[----:B------:R-:W2:Y:S01]  /*18f0*/  LDG.E.64 R26, desc[UR8][R26.64] ;  /* 0x000000081a1a7981 */ /* 0x000ea2000c1e1b00 */
[----:B------:R-:W-:Y:S01]  /*1900*/  BSSY.RECONVERGENT B0, `(.L_x_138) ;  /* 0x0000008000007945 */ /* 0x000fe20003800200 */
[----:B------:R-:W-:Y:S01]  /*1910*/  MOV R0, 0x1980 ;  /* 0x0000198000007802 */ /* 0x000fe20000000f00 */
[----:B------:R-:W-:Y:S01]  /*1920*/  UMOV UR4, URZ ;  /* 0x000000ff00047c82 */ /* 0x000fe20008000000 */
[----:B------:R-:W-:Y:S01]  /*1930*/  UMOV UR5, 0x40000000 ;  /* 0x4000000000057882 */ /* 0x000fe20000000000 */
[----:B--2---:R-:W-:-:S10]  /*1940*/  DADD R4, -RZ, |R26| ;  /* 0x00000000ff047229 */ /* 0x004fd4000000051a */
[----:B------:R-:W-:Y:S01]  /*1950*/  IMAD.MOV.U32 R6, RZ, RZ, R4 ;  /* 0x000000ffff067224 */ /* 0x000fe200078e0004 */
[----:B------:R-:W-:-:S07]  /*1960*/  MOV R3, R5 ;  /* 0x0000000500037202 */ /* 0x000fce0000000f00 */
[----:B------:R-:W-:Y:S05]  /*1970*/  CALL.REL.NOINC `($_Z19iterateScheme_part2PdS_S_S_S_S_S_S_S_S_S_S_ddd$__internal_accurate_pow) ;  /* 0x0000000800b87944 */ /* 0x000fea0003c00000 */
[----:B------:R-:W-:Y:S05]  /*1980*/  BSYNC.RECONVERGENT B0 ;  /* 0x0000000000007941 */ /* 0x000fea0003800200 */
.L_x_138:
        /* <DEDUP_REMOVED lines=8> */
[----:B------:R-:W-:Y:S01]  /*1a10*/  @!P1 CS2R R4, SRZ ;  /* 0x0000000000049805 */ /* 0x000fe2000001ff00 */
[----:B------:R-:W-:-:S10]  /*1a20*/  IMAD.MOV.U32 R3, RZ, RZ, R9 ;  /* 0x000000ffff037224 */ /* 0x000fd400078e0009 */
[----:B------:R-:W-:Y:S05]  /*1a30*/  @P2 BRA `(.L_x_140) ;  /* 0x0000000000182947 */ /* 0x000fea0003800000 */
[----:B------:R-:W-:-:S14]  /*1a40*/  DSETP.NAN.AND P1, PT, R26, R26, PT ;  /* 0x0000001a1a00722a */ /* 0x000fdc0003f28000 */
[----:B------:R-:W-:Y:S01]  /*1a50*/  @P1 DADD R4, R26, 2 ;  /* 0x400000001a041429 */ /* 0x000fe20000000000 */
[----:B------:R-:W-:Y:S10]  /*1a60*/  @P1 BRA `(.L_x_140) ;  /* 0x00000000000c1947 */ /* 0x000ff40003800000 */
[----:B------:R-:W-:-:S14]  /*1a70*/  DSETP.NEU.AND P1, PT, |R26|, +INF , PT ;  /* 0x7ff000001a00742a */ /* 0x000fdc0003f2d200 */
[----:B------:R-:W-:Y:S01]  /*1a80*/  @!P1 IMAD.MOV.U32 R4, RZ, RZ, 0x0 ;  /* 0x00000000ff049424 */ /* 0x000fe200078e00ff */
[----:B------:R-:W-:-:S07]  /*1a90*/  @!P1 MOV R5, 0x7ff00000 ;  /* 0x7ff0000000059802 */ /* 0x000fce0000000f00 */
.L_x_140:
[----:B------:R-:W-:Y:S05]  /*1aa0*/  BSYNC.RECONVERGENT B0 ;  /* 0x0000000000007941 */ /* 0x000fea0003800200 */
.L_x_139:
[----:B------:R-:W-:Y:S01]  /*1ab0*/  BSSY.RECONVERGENT B0, `(.L_x_141) ;  /* 0x0000005000007945 */ /* 0x000fe20003800200 */
[----:B------:R-:W-:Y:S02]  /*1ac0*/  FSEL R20, R4, RZ, P0 ;  /* 0x000000ff04147208 */ /* 0x000fe40000000000 */
[----:B------:R-:W-:Y:S02]  /*1ad0*/  FSEL R21, R5, 1.875, P0 ;  /* 0x3ff0000005157808 */ /* 0x000fe40000000000 */
[----:B------:R-:W-:-:S07]  /*1ae0*/  MOV R0, 0x1b00 ;  /* 0x00001b0000007802 */ /* 0x000fce0000000f00 */
[----:B------:R-:W-:Y:S05]  /*1af0*/  CALL.REL.NOINC `($_Z19iterateScheme_part2PdS_S_S_S_S_S_S_S_S_S_S_ddd$__internal_accurate_pow) ;  /* 0x0000000800587944 */ /* 0x000fea0003c00000 */
[----:B------:R-:W-:Y:S05]  /*1b00*/  BSYNC.RECONVERGENT B0 ;  /* 0x0000000000007941 */ /* 0x000fea0003800200 */
.L_x_141:
[C---:B------:R-:W-:Y:S01]  /*1b10*/  DADD R6, R30.reuse, 2 ;  /* 0x400000001e067429 */ /* 0x040fe20000000000 */
[----:B------:R-:W-:Y:S01]  /*1b20*/  BSSY.RECONVERGENT B0, `(.L_x_142) ;  /* 0x000000e000007945 */ /* 0x000fe20003800200 */
[----:B------:R-:W-:-:S08]  /*1b30*/  DSETP.NEU.AND P0, PT, R30, RZ, PT ;  /* 0x000000ff1e00722a */ /* 0x000fd00003f0d000 */
[----:B------:R-:W-:Y:S01]  /*1b40*/  LOP3.LUT R6, R7, 0x7ff00000, RZ, 0xc0, !PT ;  /* 0x7ff0000007067812 */ /* 0x000fe200078ec0ff */
[----:B------:R-:W-:-:S03]  /*1b50*/  IMAD.MOV.U32 R7, RZ, RZ, R5 ;  /* 0x000000ffff077224 */ /* 0x000fc600078e0005 */
[----:B------:R-:W-:Y:S01]  /*1b60*/  ISETP.NE.AND P1, PT, R6, 0x7ff00000, PT ;  /* 0x7ff000000600780c */ /* 0x000fe20003f25270 */
[----:B------:R-:W-:Y:S01]  /*1b70*/  IMAD.MOV.U32 R6, RZ, RZ, R4 ;  /* 0x000000ffff067224 */ /* 0x000fe200078e0004 */
[----:B------:R-:W-:-:S11]  /*1b80*/  @!P0 CS2R R6, SRZ ;  /* 0x0000000000068805 */ /* 0x000fd6000001ff00 */
[----:B------:R-:W-:Y:S05]  /*1b90*/  @P1 BRA `(.L_x_143) ;  /* 0x0000000000181947 */ /* 0x000fea0003800000 */
[----:B------:R-:W-:-:S14]  /*1ba0*/  DSETP.NAN.AND P0, PT, R30, R30, PT ;  /* 0x0000001e1e00722a */ /* 0x000fdc0003f08000 */
[----:B------:R-:W-:Y:S01]  /*1bb0*/  @P0 DADD R6, R30, 2 ;  /* 0x400000001e060429 */ /* 0x000fe20000000000 */
[----:B------:R-:W-:Y:S10]  /*1bc0*/  @P0 BRA `(.L_x_143) ;  /* 0x00000000000c0947 */ /* 0x000ff40003800000 */
[----:B------:R-:W-:-:S14]  /*1bd0*/  DSETP.NEU.AND P0, PT, |R30|, +INF , PT ;  /* 0x7ff000001e00742a */ /* 0x000fdc0003f0d200 */
[----:B------:R-:W-:Y:S01]  /*1be0*/  @!P0 IMAD.MOV.U32 R6, RZ, RZ, 0x0 ;  /* 0x00000000ff068424 */ /* 0x000fe200078e00ff */
[----:B------:R-:W-:-:S07]  /*1bf0*/  @!P0 MOV R7, 0x7ff00000 ;  /* 0x7ff0000000078802 */ /* 0x000fce0000000f00 */
.L_x_143:
[----:B------:R-:W-:Y:S05]  /*1c00*/  BSYNC.RECONVERGENT B0 ;  /* 0x0000000000007941 */ /* 0x000fea0003800200 */
.L_x_142:
[----:B------:R-:W0:Y:S01]  /*1c10*/  LDCU UR4, c[0x3][0x3c] ;  /* 0x00c00780ff0477ac */ /* 0x000e220008000800 */
[----:B------:R-:W1:Y:S01]  /*1c20*/  LDC.64 R4, c[0x3][0x38] ;  /* 0x00c00e00ff047b82 */ /* 0x000e620000000a00 */
[----:B------:R-:W-:Y:S01]  /*1c30*/  IMAD.MOV.U32 R8, RZ, RZ, 0x1 ;  /* 0x00000001ff087424 */ /* 0x000fe200078e00ff */
[----:B------:R-:W-:Y:S01]  /*1c40*/  DSETP.NEU.AND P0, PT, R30, 1, PT ;  /* 0x3ff000001e00742a */ /* 0x000fe20003f0d000 */
[----:B------:R-:W-:Y:S05]  /*1c50*/  BSSY.RECONVERGENT B1, `(.L_x_144) ;  /* 0x000001a000017945 */ /* 0x000fea0003800200 */
[----:B------:R-:W-:Y:S01]  /*1c60*/  FSEL R6, R6, RZ, P0 ;  /* 0x000000ff06067208 */ /* 0x000fe20000000000 */
[----:B------:R-:W2:Y:S01]  /*1c70*/  LDC.64 R12, c[0x0][0x3b8] ;  /* 0x0000ee00ff0c7b82 */ /* 0x000ea20000000a00 */
[----:B------:R-:W-:-:S06]  /*1c80*/  FSEL R7, R7, 1.875, P0 ;  /* 0x3ff0000007077808 */ /* 0x000fcc0000000000 */
[----:B------:R-:W-:Y:S01]  /*1c90*/  DADD R20, R20, R6 ;  /* 0x0000000014147229 */ /* 0x000fe20000000006 */
[----:B0-----:R-:W1:Y:S07]  /*1ca0*/  MUFU.RCP64H R9, UR4 ;  /* 0x0000000400097d08 */ /* 0x001e6e0008001800 */
[----:B------:R-:W-:Y:S02]  /*1cb0*/  DFMA R16, R20, -0.5, R24 ;  /* 0xbfe000001410782b */ /* 0x000fe40000000018 */
[----:B-1----:R-:W-:-:S08]  /*1cc0*/  DFMA R10, R8, -R4, 1 ;  /* 0x3ff00000080a742b */ /* 0x002fd00000000804 */
[----:B------:R-:W-:Y:S01]  /*1cd0*/  FSETP.GEU.AND P1, PT, |R17|, 6.5827683646048100446e-37, PT ;  /* 0x036000001100780b */ /* 0x000fe20003f2e200 */
[----:B------:R-:W-:-:S08]  /*1ce0*/  DFMA R10, R10, R10, R10 ;  /* 0x0000000a0a0a722b */ /* 0x000fd0000000000a */
[----:B------:R-:W-:-:S08]  /*1cf0*/  DFMA R10, R8, R10, R8 ;  /* 0x0000000a080a722b */ /* 0x000fd00000000008 */
[----:B------:R-:W-:-:S08]  /*1d00*/  DFMA R6, R10, -R4, 1 ;  /* 0x3ff000000a06742b */ /* 0x000fd00000000804 */
[----:B------:R-:W-:-:S08]  /*1d10*/  DFMA R6, R10, R6, R10 ;  /* 0x000000060a06722b */ /* 0x000fd0000000000a */
[----:B------:R-:W-:-:S08]  /*1d20*/  DMUL R24, R16, R6 ;  /* 0x0000000610187228 */ /* 0x000fd00000000000 */
[----:B------:R-:W-:Y:S01]  /*1d30*/  DFMA R8, R24, -R4, R16 ;  /* 0x800000041808722b */ /* 0x000fe20000000010 */
[----:B--2---:R-:W-:-:S05]  /*1d40*/  IMAD.WIDE R4, R2, 0x8, R12 ;  /* 0x0000000802047825 */ /* 0x004fca00078e020c */
[----:B------:R0:W-:Y:S02]  /*1d50*/  STG.E.64 desc[UR8][R4.64], R16 ;  /* 0x0000001004007986 */ /* 0x0001e4000c101b08 */
[----:B------:R-:W-:-:S10]  /*1d60*/  DFMA R24, R6, R8, R24 ;  /* 0x000000080618722b */ /* 0x000fd40000000018 */
[----:B------:R-:W-:-:S05]  /*1d70*/  FFMA R0, RZ, UR4, R25 ;  /* 0x00000004ff007c23 */ /* 0x000fca0008000019 */
[----:B------:R-:W-:-:S13]  /*1d80*/  FSETP.GT.AND P0, PT, |R0|, 1.469367938527859385e-39, PT ;  /* 0x001000000000780b */ /* 0x000fda0003f04200 */
[----:B0-----:R-:W-:Y:S05]  /*1d90*/  @P0 BRA P1, `(.L_x_145) ;  /* 0x0000000000140947 */ /* 0x001fea0000800000 */
[----:B------:R-:W0:Y:S01]  /*1da0*/  LDCU.64 UR4, c[0x3][0x38] ;  /* 0x00c00700ff0477ac */ /* 0x000e220008000a00 */
[----:B------:R-:W-:Y:S01]  /*1db0*/  MOV R4, 0x1df0 ;  /* 0x00001df000047802 */ /* 0x000fe20000000f00 */
[----:B0-----:R-:W-:Y:S02]  /*1dc0*/  IMAD.U32 R14, RZ, RZ, UR4 ;  /* 0x00000004ff0e7e24 */ /* 0x001fe4000f8e00ff */
[----:B------:R-:W-:-:S07]  /*1dd0*/  IMAD.U32 R15, RZ, RZ, UR5 ;  /* 0x00000005ff0f7e24 */ /* 0x000fce000f8e00ff */
[----:B------:R-:W-:Y:S05]  /*1de0*/  CALL.REL.NOINC `($__internal_2_$__cuda_sm20_div_rn_f64_full) ;  /* 0x0000000000307944 */ /* 0x000fea0003c00000 */
.L_x_145:
[----:B------:R-:W-:Y:S05]  /*1df0*/  BSYNC.RECONVERGENT B1 ;  /* 0x0000000000017941 */ /* 0x000fea0003800200 */
.L_x_144:
        /* <DEDUP_REMOVED lines=11> */
        .weak           $__internal_2_$__cuda_sm20_div_rn_f64_full
        .type           $__internal_2_$__cuda_sm20_div_rn_f64_full,@function
        .size           $__internal_2_$__cuda_sm20_div_rn_f64_full,($_Z19iterateScheme_part2PdS_S_S_S_S_S_S_S_S_S_S_ddd$__internal_accurate_pow - $__internal_2_$__cuda_sm20_div_rn_f64_full)
$__internal_2_$__cuda_sm20_div_rn_f64_full:
[C---:B------:R-:W-:Y:S01]  /*1eb0*/  FSETP.GEU.AND P0, PT, |R15|.reuse, 1.469367938527859385e-39, PT ;  /* 0x001000000f00780b */ /* 0x040fe20003f0e200 */
[----:B------:R-:W-:Y:S01]  /*1ec0*/  IMAD.MOV.U32 R24, RZ, RZ, 0x1 ;  /* 0x00000001ff187424 */ /* 0x000fe200078e00ff */
[----:B------:R-:W-:Y:S01]  /*1ed0*/  LOP3.LUT R12, R15, 0x800fffff, RZ, 0xc0, !PT ;  /* 0x800fffff0f0c7812 */ /* 0x000fe200078ec0ff */
[----:B------:R-:W-:Y:S01]  /*1ee0*/  BSSY.RECONVERGENT B0, `(.L_x_146) ;  /* 0x0000054000007945 */ /* 0x000fe20003800200 */
[C---:B------:R-:W-:Y:S02]  /*1ef0*/  FSETP.GEU.AND P2, PT, |R17|.reuse, 1.469367938527859385e-39, PT ;  /* 0x001000001100780b */ /* 0x040fe40003f4e200 */
[----:B------:R-:W-:Y:S02]  /*1f00*/  LOP3.LUT R13, R12, 0x3ff00000, RZ, 0xfc, !PT ;  /* 0x3ff000000c0d7812 */ /* 0x000fe400078efcff */
[----:B------:R-:W-:Y:S02]  /*1f10*/  MOV R12, R14 ;  /* 0x0000000e000c7202 */ /* 0x000fe40000000f00 */
[----:B------:R-:W-:-:S02]  /*1f20*/  LOP3.LUT R9, R17, 0x7ff00000, RZ, 0xc0, !PT ;  /* 0x7ff0000011097812 */ /* 0x000fc400078ec0ff */
[----:B------:R-:W-:Y:S01]  /*1f30*/  LOP3.LUT R10, R15, 0x7ff00000, RZ, 0xc0, !PT ;  /* 0x7ff000000f0a7812 */ /* 0x000fe200078ec0ff */
[----:B------:R-:W-:-:S03]  /*1f40*/  @!P0 DMUL R12, R14, 8.98846567431157953865e+307 ;  /* 0x7fe000000e0c8828 */ /* 0x000fc60000000000 */
[----:B------:R-:W-:Y:S02]  /*1f50*/  ISETP.GE.U32.AND P1, PT, R9, R10, PT ;  /* 0x0000000a0900720c */ /* 0x000fe40003f26070 */
[----:B------:R-:W-:Y:S01]  /*1f60*/  @!P2 LOP3.LUT R6, R15, 0x7ff00000, RZ, 0xc0, !PT ;  /* 0x7ff000000f06a812 */ /* 0x000fe200078ec0ff */
[----:B------:R-:W0:Y:S01]  /*1f70*/  MUFU.RCP64H R25, R13 ;  /* 0x0000000d00197308 */ /* 0x000e220000001800 */
[----:B------:R-:W-:Y:S02]  /*1f80*/  @!P2 MOV R28, RZ ;  /* 0x000000ff001ca202 */ /* 0x000fe40000000f00 */
[----:B------:R-:W-:Y:S01]  /*1f90*/  @!P2 ISETP.GE.U32.AND P3, PT, R9, R6, PT ;  /* 0x000000060900a20c */ /* 0x000fe20003f66070 */
[----:B------:R-:W-:Y:S01]  /*1fa0*/  IMAD.MOV.U32 R6, RZ, RZ, 0x1ca00000 ;  /* 0x1ca00000ff067424 */ /* 0x000fe200078e00ff */
[----:B------:R-:W-:-:S04]  /*1fb0*/  @!P0 LOP3.LUT R10, R13, 0x7ff00000, RZ, 0xc0, !PT ;  /* 0x7ff000000d0a8812 */ /* 0x000fc800078ec0ff */
[----:B------:R-:W-:Y:S01]  /*1fc0*/  @!P2 SEL R21, R6, 0x63400000, !P3 ;  /* 0x634000000615a807 */ /* 0x000fe20005800000 */
[----:B0-----:R-:W-:-:S08]  /*1fd0*/  DFMA R18, R24, -R12, 1 ;  /* 0x3ff000001812742b */ /* 0x001fd0000000080c */
[----:B------:R-:W-:-:S08]  /*1fe0*/  DFMA R18, R18, R18, R18 ;  /* 0x000000121212722b */ /* 0x000fd00000000012 */
[----:B------:R-:W-:Y:S01]  /*1ff0*/  DFMA R24, R24, R18, R24 ;  /* 0x000000121818722b */ /* 0x000fe20000000018 */
[--C-:B------:R-:W-:Y:S02]  /*2000*/  @!P2 LOP3.LUT R18, R21, 0x80000000, R17.reuse, 0xf8, !PT ;  /* 0x800000001512a812 */ /* 0x100fe400078ef811 */
[----:B------:R-:W-:Y:S02]  /*2010*/  SEL R19, R6, 0x63400000, !P1 ;  /* 0x6340000006137807 */ /* 0x000fe40004800000 */
[----:B------:R-:W-:Y:S01]  /*2020*/  @!P2 LOP3.LUT R29, R18, 0x100000, RZ, 0xfc, !PT ;  /* 0x00100000121da812 */ /* 0x000fe200078efcff */
[----:B------:R-:W-:Y:S01]  /*2030*/  IMAD.MOV.U32 R18, RZ, RZ, R16 ;  /* 0x000000ffff127224 */ /* 0x000fe200078e0010 */
[----:B------:R-:W-:Y:S01]  /*2040*/  LOP3.LUT R19, R19, 0x800fffff, R17, 0xf8, !PT ;  /* 0x800fffff13137812 */ /* 0x000fe200078ef811 */
[----:B------:R-:W-:-:S05]  /*2050*/  DFMA R20, R24, -R12, 1 ;  /* 0x3ff000001814742b */ /* 0x000fca000000080c */
[----:B------:R-:W-:-:S03]  /*2060*/  @!P2 DFMA R18, R18, 2, -R28 ;  /* 0x400000001212a82b */ /* 0x000fc6000000081c */
[----:B------:R-:W-:-:S07]  /*2070*/  DFMA R24, R24, R20, R24 ;  /* 0x000000141818722b */ /* 0x000fce0000000018 */
[----:B------:R-:W-:Y:S01]  /*2080*/  @!P2 LOP3.LUT R9, R19, 0x7ff00000, RZ, 0xc0, !PT ;  /* 0x7ff000001309a812 */ /* 0x000fe200078ec0ff */
[----:B------:R-:W-:-:S04]  /*2090*/  DMUL R28, R24, R18 ;  /* 0x00000012181c7228 */ /* 0x000fc80000000000 */
[----:B------:R-:W-:-:S04]  /*20a0*/  VIADD R20, R9, 0xffffffff ;  /* 0xffffffff09147836 */ /* 0x000fc80000000000 */
[----:B------:R-:W-:Y:S01]  /*20b0*/  DFMA R32, R28, -R12, R18 ;  /* 0x8000000c1c20722b */ /* 0x000fe20000000012 */
[----:B------:R-:W-:Y:S01]  /*20c0*/  ISETP.GT.U32.AND P0, PT, R20, 0x7feffffe, PT ;  /* 0x7feffffe1400780c */ /* 0x000fe20003f04070 */
[----:B------:R-:W-:-:S05]  /*20d0*/  VIADD R20, R10, 0xffffffff ;  /* 0xffffffff0a147836 */ /* 0x000fca0000000000 */
[----:B------:R-:W-:Y:S01]  /*20e0*/  ISETP.GT.U32.OR P0, PT, R20, 0x7feffffe, P0 ;  /* 0x7feffffe1400780c */ /* 0x000fe20000704470 */
[----:B------:R-:W-:-:S12]  /*20f0*/  DFMA R20, R24, R32, R28 ;  /* 0x000000201814722b */ /* 0x000fd8000000001c */
[----:B------:R-:W-:Y:S05]  /*2100*/  @P0 BRA `(.L_x_147) ;  /* 0x0000000000700947 */ /* 0x000fea0003800000 */
[----:B------:R-:W-:Y:S02]  /*2110*/  LOP3.LUT R16, R17, 0x7ff00000, RZ, 0xc0, !PT ;  /* 0x7ff0000011107812 */ /* 0x000fe400078ec0ff */
        /* <DEDUP_REMOVED lines=11> */
[----:B------:R-:W-:Y:S01]  /*21d0*/  DFMA R12, R20, -R12, R18 ;  /* 0x8000000c140c722b */ /* 0x000fe20000000012 */
[----:B------:R-:W-:-:S09]  /*21e0*/  IMAD.MOV.U32 R16, RZ, RZ, RZ ;  /* 0x000000ffff107224 */ /* 0x000fd200078e00ff */
[C---:B------:R-:W-:Y:S02]  /*21f0*/  FSETP.NEU.AND P0, PT, R13.reuse, RZ, PT ;  /* 0x000000ff0d00720b */ /* 0x040fe40003f0d000 */
[----:B------:R-:W-:-:S04]  /*2200*/  LOP3.LUT R14, R13, 0x80000000, R15, 0x48, !PT ;  /* 0x800000000d0e7812 */ /* 0x000fc800078e480f */
[----:B------:R-:W-:-:S07]  /*2210*/  LOP3.LUT R17, R14, R17, RZ, 0xfc, !PT ;  /* 0x000000110e117212 */ /* 0x000fce00078efcff */
[----:B------:R-:W-:Y:S05]  /*2220*/  @!P0 BRA `(.L_x_148) ;  /* 0x00000000007c8947 */ /* 0x000fea0003800000 */
[----:B------:R-:W-:Y:S01]  /*2230*/  IMAD.MOV R13, RZ, RZ, -R9 ;  /* 0x000000ffff0d7224 */ /* 0x000fe200078e0a09 */
[----:B------:R-:W-:Y:S02]  /*2240*/  MOV R12, RZ ;  /* 0x000000ff000c7202 */ /* 0x000fe40000000f00 */
[----:B------:R-:W-:-:S04]  /*2250*/  IADD3 R9, PT, PT, -R9, -0x43300000, RZ ;  /* 0xbcd0000009097810 */ /* 0x000fc80007ffe1ff */
[----:B------:R-:W-:Y:S02]  /*2260*/  DFMA R12, R24, -R12, R20 ;  /* 0x8000000c180c722b */ /* 0x000fe40000000014 */
[----:B------:R-:W-:-:S08]  /*2270*/  DMUL.RP R20, R20, R16 ;  /* 0x0000001014147228 */ /* 0x000fd00000008000 */
[----:B------:R-:W-:Y:S02]  /*2280*/  FSETP.NEU.AND P0, PT, |R13|, R9, PT ;  /* 0x000000090d00720b */ /* 0x000fe40003f0d200 */
[----:B------:R-:W-:Y:S02]  /*2290*/  LOP3.LUT R9, R21, R14, RZ, 0x3c, !PT ;  /* 0x0000000e15097212 */ /* 0x000fe400078e3cff */
[----:B------:R-:W-:Y:S02]  /*22a0*/  FSEL R24, R20, R24, !P0 ;  /* 0x0000001814187208 */ /* 0x000fe40004000000 */
[----:B------:R-:W-:Y:S01]  /*22b0*/  FSEL R25, R9, R25, !P0 ;  /* 0x0000001909197208 */ /* 0x000fe20004000000 */
[----:B------:R-:W-:Y:S06]  /*22c0*/  BRA `(.L_x_148) ;  /* 0x0000000000547947 */ /* 0x000fec0003800000 */
.L_x_147:
[----:B------:R-:W-:-:S14]  /*22d0*/  DSETP.NAN.AND P0, PT, R16, R16, PT ;  /* 0x000000101000722a */ /* 0x000fdc0003f08000 */
[----:B------:R-:W-:Y:S05]  /*22e0*/  @P0 BRA `(.L_x_149) ;  /* 0x0000000000440947 */ /* 0x000fea0003800000 */
[----:B------:R-:W-:-:S14]  /*22f0*/  DSETP.NAN.AND P0, PT, R14, R14, PT ;  /* 0x0000000e0e00722a */ /* 0x000fdc0003f08000 */
[----:B------:R-:W-:Y:S05]  /*2300*/  @P0 BRA `(.L_x_150) ;  /* 0x0000000000300947 */ /* 0x000fea0003800000 */
[----:B------:R-:W-:Y:S01]  /*2310*/  ISETP.NE.AND P0, PT, R9, R10, PT ;  /* 0x0000000a0900720c */ /* 0x000fe20003f05270 */
[----:B------:R-:W-:Y:S02]  /*2320*/  IMAD.MOV.U32 R24, RZ, RZ, 0x0 ;  /* 0x00000000ff187424 */ /* 0x000fe400078e00ff */
[----:B------:R-:W-:-:S10]  /*2330*/  IMAD.MOV.U32 R25, RZ, RZ, -0x80000 ;  /* 0xfff80000ff197424 */ /* 0x000fd400078e00ff */
[----:B------:R-:W-:Y:S05]  /*2340*/  @!P0 BRA `(.L_x_148) ;  /* 0x0000000000348947 */ /* 0x000fea0003800000 */
[----:B------:R-:W-:Y:S02]  /*2350*/  ISETP.NE.AND P0, PT, R9, 0x7ff00000, PT ;  /* 0x7ff000000900780c */ /* 0x000fe40003f05270 */
[----:B------:R-:W-:Y:S02]  /*2360*/  LOP3.LUT R25, R17, 0x80000000, R15, 0x48, !PT ;  /* 0x8000000011197812 */ /* 0x000fe400078e480f */
[----:B------:R-:W-:-:S13]  /*2370*/  ISETP.EQ.OR P0, PT, R10, RZ, !P0 ;  /* 0x000000ff0a00720c */ /* 0x000fda0004702670 */
[----:B------:R-:W-:Y:S01]  /*2380*/  @P0 LOP3.LUT R6, R25, 0x7ff00000, RZ, 0xfc, !PT ;  /* 0x7ff0000019060812 */ /* 0x000fe200078efcff */
[----:B------:R-:W-:Y:S01]  /*2390*/  @!P0 IMAD.MOV.U32 R24, RZ, RZ, RZ ;  /* 0x000000ffff188224 */ /* 0x000fe200078e00ff */
[----:B------:R-:W-:-:S03]  /*23a0*/  @P0 MOV R24, RZ ;  /* 0x000000ff00180202 */ /* 0x000fc60000000f00 */
[----:B------:R-:W-:Y:S01]  /*23b0*/  @P0 IMAD.MOV.U32 R25, RZ, RZ, R6 ;  /* 0x000000ffff190224 */ /* 0x000fe200078e0006 */
[----:B------:R-:W-:Y:S06]  /*23c0*/  BRA `(.L_x_148) ;  /* 0x0000000000147947 */ /* 0x000fec0003800000 */
.L_x_150:
[----:B------:R-:W-:Y:S01]  /*23d0*/  LOP3.LUT R25, R15, 0x80000, RZ, 0xfc, !PT ;  /* 0x000800000f197812 */ /* 0x000fe200078efcff */
[----:B------:R-:W-:Y:S01]  /*23e0*/  IMAD.MOV.U32 R24, RZ, RZ, R14 ;  /* 0x000000ffff187224 */ /* 0x000fe200078e000e */
[----:B------:R-:W-:Y:S06]  /*23f0*/  BRA `(.L_x_148) ;  /* 0x0000000000087947 */ /* 0x000fec0003800000 */
.L_x_149:
[----:B------:R-:W-:Y:S01]  /*2400*/  LOP3.LUT R25, R17, 0x80000, RZ, 0xfc, !PT ;  /* 0x0008000011197812 */ /* 0x000fe200078efcff */
[----:B------:R-:W-:-:S07]  /*2410*/  IMAD.MOV.U32 R24, RZ, RZ, R16 ;  /* 0x000000ffff187224 */ /* 0x000fce00078e0010 */
.L_x_148:
[----:B------:R-:W-:Y:S05]  /*2420*/  BSYNC.RECONVERGENT B0 ;  /* 0x0000000000007941 */ /* 0x000fea0003800200 */
.L_x_146:
[----:B------:R-:W-:Y:S01]  /*2430*/  MOV R12, R4 ;  /* 0x00000004000c7202 */ /* 0x000fe20000000f00 */
[----:B------:R-:W-:-:S04]  /*2440*/  IMAD.MOV.U32 R13, RZ, RZ, 0x0 ;  /* 0x00000000ff0d7424 */ /* 0x000fc800078e00ff */
[----:B------:R-:W-:Y:S05]  /*2450*/  RET.REL.NODEC R12 `(_Z19iterateScheme_part2PdS_S_S_S_S_S_S_S_S_S_S_ddd) ;  /* 0xffffffd80ce87950 */ /* 0x000fea0003c3ffff */
        .type           $_Z19iterateScheme_part2PdS_S_S_S_S_S_S_S_S_S_S_ddd$__internal_accurate_pow,@function
        .size           $_Z19iterateScheme_part2PdS_S_S_S_S_S_S_S_S_S_S_ddd$__internal_accurate_pow,(.L_x_223 - $_Z19iterateScheme_part2PdS_S_S_S_S_S_S_S_S_S_S_ddd$__internal_accurate_pow)
$_Z19iterateScheme_part2PdS_S_S_S_S_S_S_S_S_S_S_ddd$__internal_accurate_pow:
[----:B------:R-:W-:Y:S01]  /*2460*/  ISETP.GT.U32.AND P0, PT, R3, 0xfffff, PT ;  /* 0x000fffff0300780c */ /* 0x000fe20003f04070 */
[----:B------:R-:W-:Y:S01]  /*2470*/  IMAD.MOV.U32 R4, RZ, RZ, R6 ;  /* 0x000000ffff047224 */ /* 0x000fe200078e0006 */
[----:B------:R-:W-:Y:S01]  /*2480*/  UMOV UR6, 0x7d2cafe2 ;  /* 0x7d2cafe200067882 */ /* 0x000fe20000000000 */
[----:B------:R-:W-:Y:S01]  /*2490*/  IMAD.MOV.U32 R5, RZ, RZ, R3 ;  /* 0x000000ffff057224 */ /* 0x000fe200078e0003 */
[----:B------:R-:W-:Y:S01]  /*24a0*/  UMOV UR7, 0x3eb0f5ff ;  /* 0x3eb0f5ff00077882 */ /* 0x000fe20000000000 */
[----:B------:R-:W-:Y:S01]  /*24b0*/  IMAD.MOV.U32 R10, RZ, RZ, RZ ;  /* 0x000000ffff0a7224 */ /* 0x000fe200078e00ff */
[----:B------:R-:W-:Y:S01]  /*24c0*/  UMOV UR10, 0xfefa39ef ;  /* 0xfefa39ef000a7882 */ /* 0x000fe20000000000 */
[----:B------:R-:W-:Y:S01]  /*24d0*/  IMAD.MOV.U32 R12, RZ, RZ, 0x41ad3b5a ;  /* 0x41ad3b5aff0c7424 */ /* 0x000fe200078e00ff */
[----:B------:R-:W-:Y:S01]  /*24e0*/  UMOV UR11, 0x3fe62e42 ;  /* 0x3fe62e42000b7882 */ /* 0x000fe20000000000 */
[----:B------:R-:W-:-:S04]  /*24f0*/  IMAD.MOV.U32 R13, RZ, RZ, 0x3ed0f5d2 ;  /* 0x3ed0f5d2ff0d7424 */ /* 0x000fc800078e00ff */
[----:B------:R-:W-:Y:S01]  /*2500*/  @!P0 DMUL R16, R4, 1.80143985094819840000e+16 ;  /* 0x4350000004108828 */ /* 0x000fe20000000000 */
[----:B------:R-:W-:Y:S02]  /*2510*/  MOV R4, R3 ;  /* 0x0000000300047202 */ /* 0x000fe40000000f00 */
[----:B------:R-:W-:-:S07]  /*2520*/  SHF.R.U32.HI R3, RZ, 0x14, R3 ;  /* 0x00000014ff037819 */ /* 0x000fce0000011603 */
[----:B------:R-:W-:Y:S01]  /*2530*/  @!P0 IMAD.MOV.U32 R4, RZ, RZ, R17 ;  /* 0x000000ffff048224 */ /* 0x000fe200078e0011 */
[----:B------:R-:W-:Y:S01]  /*2540*/  @!P0 LEA.HI R3, R17, 0xffffffca, RZ, 0xc ;  /* 0xffffffca11038811 */ /* 0x000fe200078f60ff */
[----:B------:R-:W-:-:S03]  /*2550*/  @!P0 IMAD.MOV.U32 R6, RZ, RZ, R16 ;  /* 0x000000ffff068224 */ /* 0x000fc600078e0010 */
        /* <DEDUP_REMOVED lines=41> */
[----:B------:R-:W-:Y:S01]  /*27f0*/  IADD3 R17, PT, PT, R9, 0x100000, RZ ;  /* 0x0010000009117810 */ /* 0x000fe20007ffe0ff */
[----:B------:R-:W-:Y:S02]  /*2800*/  IMAD.MOV.U32 R16, RZ, RZ, R8 ;  /* 0x000000ffff107224 */ /* 0x000fe400078e0008 */
        /* <DEDUP_REMOVED lines=24> */
[C---:B------:R-:W-:Y:S02]  /*2990*/  VIADD R6, R3.reuse, 0xfffffc01 ;  /* 0xfffffc0103067836 */ /* 0x040fe40000000000 */
[----:B------:R-:W-:Y:S02]  /*29a0*/  HFMA2 R7, -RZ, RZ, 3.59375, 0 ;  /* 0x43300000ff077431 */ /* 0x000fe400000001ff */
[----:B------:R-:W-:-:S03]  /*29b0*/  @P1 VIADD R6, R3, 0xfffffc02 ;  /* 0xfffffc0203061836 */ /* 0x000fc60000000000 */
[----:B------:R-:W-:Y:S02]  /*29c0*/  DADD R12, R8, R4 ;  /* 0x00000000080c7229 */ /* 0x000fe40000000004 */
        /* <DEDUP_REMOVED lines=26> */
[----:B------:R-:W-:Y:S01]  /*2b70*/  IMAD.MOV.U32 R4, RZ, RZ, 0x652b82fe ;  /* 0x652b82feff047424 */ /* 0x000fe200078e00ff */
[----:B------:R-:W-:Y:S01]  /*2b80*/  UMOV UR7, 0x3c7abc9e ;  /* 0x3c7abc9e00077882 */ /* 0x000fe20000000000 */
[----:B------:R-:W-:-:S04]  /*2b90*/  IMAD.MOV.U32 R5, RZ, RZ, 0x3ff71547 ;  /* 0x3ff71547ff057424 */ /* 0x000fc800078e00ff */
        /* <DEDUP_REMOVED lines=54> */
.L_x_151:
[----:B------:R-:W-:Y:S01]  /*2f00*/  DFMA R12, R12, R8, R8 ;  /* 0x000000080c0c722b */ /* 0x000fe20000000008 */
[----:B------:R-:W-:Y:S01]  /*2f10*/  MOV R6, R0 ;  /* 0x0000000000067202 */ /* 0x000fe20000000f00 */
[----:B------:R-:W-:Y:S01]  /*2f20*/  DSETP.NEU.AND P0, PT, |R8|, +INF , PT ;  /* 0x7ff000000800742a */ /* 0x000fe20003f0d200 */
[----:B------:R-:W-:-:S07]  /*2f30*/  IMAD.MOV.U32 R7, RZ, RZ, 0x0 ;  /* 0x00000000ff077424 */ /* 0x000fce00078e00ff */
[----:B------:R-:W-:Y:S02]  /*2f40*/  FSEL R4, R8, R12, !P0 ;  /* 0x0000000c08047208 */ /* 0x000fe40004000000 */
[----:B------:R-:W-:Y:S01]  /*2f50*/  FSEL R5, R9, R13, !P0 ;  /* 0x0000000d09057208 */ /* 0x000fe20004000000 */
[----:B------:R-:W-:Y:S06]  /*2f60*/  RET.REL.NODEC R6 `(_Z19iterateScheme_part2PdS_S_S_S_S_S_S_S_S_S_S_ddd) ;  /* 0xffffffd006247950 */ /* 0x000fec0003c3ffff */
.L_x_152:
        /* <DEDUP_REMOVED lines=9> */
.L_x_223:


//--------------------- .text._Z19iterateScheme_part1PdS_S_S_S_S_S_S_S_S_S_S_ddd --------------------------
	.section	.text._Z19iterateScheme_part1PdS_S_S_S_S_S_S_S_S_S_S_ddd,"ax",@progbits
	.align	128
        .global         _Z19iterateScheme_part1PdS_S_S_S_S_S_S_S_S_S_S_ddd
        .type           _Z19iterateScheme_part1PdS_S_S_S_S_S_S_S_S_S_S_ddd,@function
        .size           _Z19iterateScheme_part1PdS_S_S_S_S_S_S_S_S_S_S_ddd,(.L_x_225 - _Z19iterateScheme_part1PdS_S_S_S_S_S_S_S_S_S_S_ddd)
        .other          _Z19iterateScheme_part1PdS_S_S_S_S_S_S_S_S_S_S_ddd,@"STO_CUDA_ENTRY STV_DEFAULT"
_Z19iterateScheme_part1PdS_S_S_S_S_S_S_S_S_S_S_ddd:
.text._Z19iterateScheme_part1PdS_S_S_S_S_S_S_S_S_S_S_ddd:
        /* <DEDUP_REMOVED lines=26> */
[----:B--2---:R-:W-:-:S06]  /*01a0*/  DMUL R6, R2, UR4 ;  /* 0x0000000402067c28 */ /* 0x004fcc0008000000 */
[----:B------:R-:W0:Y:S01]  /*01b0*/  MUFU.RCP64H R9, R7 ;  /* 0x0000000700097308 */ /* 0x000e220000001800 */
[----:B---3--:R-:W-:Y:S01]  /*01c0*/  FSETP.GEU.AND P1, PT, |R53|, 6.5827683646048100446e-37, PT ;  /* 0x036000003500780b */ /* 0x008fe20003f2e200 */
[----:B0-----:R-:W-:-:S08]  /*01d0*/  DFMA R12, -R6, R8, 1 ;  /* 0x3ff00000060c742b */ /* 0x001fd00000000108 */
[----:B------:R-:W-:-:S08]  /*01e0*/  DFMA R12, R12, R12, R12 ;  /* 0x0000000c0c0c722b */ /* 0x000fd0000000000c */
[----:B------:R-:W-:-:S08]  /*01f0*/  DFMA R12, R8, R12, R8 ;  /* 0x0000000c080c722b */ /* 0x000fd00000000008 */
[----:B------:R-:W-:-:S08]  /*0200*/  DFMA R8, -R6, R12, 1 ;  /* 0x3ff000000608742b */ /* 0x000fd0000000010c */
[----:B------:R-:W-:-:S08]  /*0210*/  DFMA R8, R12, R8, R12 ;  /* 0x000000080c08722b */ /* 0x000fd0000000000c */
[----:B------:R-:W-:-:S08]  /*0220*/  DMUL R20, R52, R8 ;  /* 0x0000000834147228 */ /* 0x000fd00000000000 */
[----:B------:R-:W-:-:S08]  /*0230*/  DFMA R12, -R6, R20, R52 ;  /* 0x00000014060c722b */ /* 0x000fd00000000134 */
[----:B------:R-:W-:Y:S01]  /*0240*/  DFMA R20, R8, R12, R20 ;  /* 0x0000000c0814722b */ /* 0x000fe20000000014 */
[C---:B------:R-:W-:Y:S01]  /*0250*/  IADD3 R9, PT, PT, R15.reuse, UR8, RZ ;  /* 0x000000080f097c10 */ /* 0x040fe2000fffe0ff */
[----:B------:R-:W-:-:S04]  /*0260*/  IMAD R15, R15, UR9, R44 ;  /* 0x000000090f0f7c24 */ /* 0x000fc8000f8e022c */
[C---:B------:R-:W-:Y:S02]  /*0270*/  VIADD R11, R9.reuse, UR8 ;  /* 0x00000008090b7c36 */ /* 0x040fe40008000000 */
[----:B------:R-:W-:Y:S02]  /*0280*/  IMAD R14, R9, UR9, R44 ;  /* 0x00000009090e7c24 */ /* 0x000fe4000f8e022c */
[----:B------:R-:W-:-:S05]  /*0290*/  FFMA R0, RZ, R7, R21 ;  /* 0x00000007ff007223 */ /* 0x000fca0000000015 */
[----:B------:R-:W-:Y:S01]  /*02a0*/  FSETP.GT.AND P0, PT, |R0|, 1.469367938527859385e-39, PT ;  /* 0x001000000000780b */ /* 0x000fe20003f04200 */
[----:B------:R-:W-:-:S12]  /*02b0*/  IMAD R0, R11, UR9, R44 ;  /* 0x000000090b007c24 */ /* 0x000fd8000f8e022c */
[----:B------:R-:W-:Y:S05]  /*02c0*/  @P0 BRA P1, `(.L_x_154) ;  /* 0x0000000000180947 */ /* 0x000fea0000800000 */
[----:B------:R-:W-:Y:S01]  /*02d0*/  IMAD.MOV.U32 R21, RZ, RZ, R53 ;  /* 0x000000ffff157224 */ /* 0x000fe200078e0035 */
[----:B------:R-:W-:Y:S01]  /*02e0*/  MOV R20, R7 ;  /* 0x0000000700147202 */ /* 0x000fe20000000f00 */
[----:B------:R-:W-:Y:S01]  /*02f0*/  IMAD.MOV.U32 R19, RZ, RZ, R6 ;  /* 0x000000ffff137224 */ /* 0x000fe200078e0006 */
[----:B------:R-:W-:-:S07]  /*0300*/  MOV R18, 0x320 ;  /* 0x0000032000127802 */ /* 0x000fce0000000f00 */
[----:B------:R-:W-:Y:S05]  /*0310*/  CALL.REL.NOINC `($__internal_3_$__cuda_sm20_div_rn_f64_full) ;  /* 0x0000003400047944 */ /* 0x000fea0003c00000 */
[----:B------:R-:W-:-:S07]  /*0320*/  IMAD.MOV.U32 R21, RZ, RZ, R19 ;  /* 0x000000ffff157224 */ /* 0x000fce00078e0013 */
.L_x_154:
[----:B------:R-:W-:Y:S05]  /*0330*/  BSYNC.RECONVERGENT B1 ;  /* 0x0000000000017941 */ /* 0x000fea0003800200 */
.L_x_153:
[----:B------:R-:W0:Y:S01]  /*0340*/  LDC.64 R38, c[0x0][0x390] ;  /* 0x0000e400ff267b82 */ /* 0x000e220000000a00 */
[----:B------:R-:W1:Y:S07]  /*0350*/  LDCU.128 UR8, c[0x3][0x30] ;  /* 0x00c00600ff0877ac */ /* 0x000e6e0008000c00 */
[----:B------:R-:W2:Y:S08]  /*0360*/  LDC.64 R36, c[0x0][0x398] ;  /* 0x0000e600ff247b82 */ /* 0x000eb00000000a00 */
[----:B------:R-:W3:Y:S01]  /*0370*/  LDC.64 R26, c[0x0][0x3c0] ;  /* 0x0000f000ff1a7b82 */ /* 0x000ee20000000a00 */
[----:B0-----:R-:W-:-:S05]  /*0380*/  IMAD.WIDE R38, R16, 0x8, R38 ;  /* 0x0000000810267825 */ /* 0x001fca00078e0226 */
[----:B------:R-:W4:Y:S01]  /*0390*/  LDG.E.64 R6, desc[UR6][R38.64] ;  /* 0x0000000626067981 */ /* 0x000f22000c1e1b00 */
[----:B--2---:R-:W-:-:S05]  /*03a0*/  IMAD.WIDE R36, R16, 0x8, R36 ;  /* 0x0000000810247825 */ /* 0x004fca00078e0224 */
[----:B------:R-:W2:Y:S01]  /*03b0*/  LDG.E.64 R8, desc[UR6][R36.64] ;  /* 0x0000000624087981 */ /* 0x000ea2000c1e1b00 */
[----:B---3--:R-:W-:-:S05]  /*03c0*/  IMAD.WIDE R12, R16, 0x8, R26 ;  /* 0x00000008100c7825 */ /* 0x008fca00078e021a */
[----:B------:R0:W-:Y:S04]  /*03d0*/  STG.E.64 desc[UR6][R12.64], R20 ;  /* 0x000000140c007986 */ /* 0x0001e8000c101b06 */
[----:B------:R-:W3:Y:S01]  /*03e0*/  LDG.E.64 R18, desc[UR6][R38.64] ;  /* 0x0000000626127981 */ /* 0x000ee2000c1e1b00 */
[----:B------:R-:W-:Y:S01]  /*03f0*/  IMAD.WIDE R22, R15, 0x8, R26 ;  /* 0x000000080f167825 */ /* 0x000fe200078e021a */
[----:B---3--:R-:W-:-:S07]  /*0400*/  DMUL R18, R18, R20 ;  /* 0x0000001412127228 */ /* 0x008fce0000000000 */
[----:B------:R3:W-:Y:S04]  /*0410*/  STG.E.64 desc[UR6][R22.64], R18 ;  /* 0x0000001216007986 */ /* 0x0007e8000c101b06 */
[----:B------:R-:W5:Y:S01]  /*0420*/  LDG.E.64 R24, desc[UR6][R36.64] ;  /* 0x0000000624187981 */ /* 0x000f62000c1e1b00 */
[----:B--2---:R-:W-:-:S08]  /*0430*/  DMUL R8, R8, R8 ;  /* 0x0000000808087228 */ /* 0x004fd00000000000 */
[----:B----4-:R-:W-:-:S08]  /*0440*/  DFMA R8, R6, R6, R8 ;  /* 0x000000060608722b */ /* 0x010fd00000000008 */
[----:B------:R-:W-:-:S08]  /*0450*/  DMUL R8, R8, 0.5 ;  /* 0x3fe0000008087828 */ /* 0x000fd00000000000 */
[----:B-1----:R-:W-:Y:S01]  /*0460*/  DFMA R8, R2, UR10, R8 ;  /* 0x0000000a02087c2b */ /* 0x002fe20008000008 */
[----:B------:R-:W-:-:S04]  /*0470*/  IMAD.WIDE R6, R14, 0x8, R26 ;  /* 0x000000080e067825 */ /* 0x000fc800078e021a */
[----:B0-----:R-:W-:-:S03]  /*0480*/  IMAD.WIDE R12, R0, 0x8, R26 ;  /* 0x00000008000c7825 */ /* 0x001fc600078e021a */
[-C--:B------:R-:W-:Y:S02]  /*0490*/  DMUL R8, R8, R20.reuse ;  /* 0x0000001408087228 */ /* 0x080fe40000000000 */
[----:B-----5:R-:W-:-:S07]  /*04a0*/  DMUL R24, R24, R20 ;  /* 0x0000001418187228 */ /* 0x020fce0000000000 */
[----:B------:R0:W-:Y:S04]  /*04b0*/  STG.E.64 desc[UR6][R6.64], R24 ;  /* 0x0000001806007986 */ /* 0x0001e8000c101b06 */
[----:B------:R1:W-:Y:S04]  /*04c0*/  STG.E.64 desc[UR6][R12.64], R8 ;  /* 0x000000080c007986 */ /* 0x0003e8000c101b06 */
[----:B------:R-:W2:Y:S04]  /*04d0*/  LDG.E.64 R2, desc[UR6][R4.64] ;  /* 0x0000000604027981 */ /* 0x000ea8000c1e1b00 */
[----:B------:R-:W0:Y:S01]  /*04e0*/  LDG.E.64 R20, desc[UR6][R40.64] ;  /* 0x0000000628147981 */ /* 0x000e22000c1e1b00 */
[----:B---3--:R-:W-:Y:S01]  /*04f0*/  IMAD.MOV.U32 R18, RZ, RZ, 0x1 ;  /* 0x00000001ff127424 */ /* 0x008fe200078e00ff */
[----:B------:R-:W-:Y:S01]  /*0500*/  BSSY.RECONVERGENT B1, `(.L_x_155) ;  /* 0x0000016000017945 */ /* 0x000fe20003800200 */
[----:B--2---:R-:W-:-:S06]  /*0510*/  DMUL R22, R2, UR8 ;  /* 0x0000000802167c28 */ /* 0x004fcc0008000000 */
[----:B------:R-:W2:Y:S02]  /*0520*/  MUFU.RCP64H R19, R23 ;  /* 0x0000001700137308 */ /* 0x000ea40000001800 */
[----:B--2---:R-:W-:-:S08]  /*0530*/  DFMA R26, -R22, R18, 1 ;  /* 0x3ff00000161a742b */ /* 0x004fd00000000112 */
[----:B------:R-:W-:-:S08]  /*0540*/  DFMA R26, R26, R26, R26 ;  /* 0x0000001a1a1a722b */ /* 0x000fd0000000001a */
[----:B------:R-:W-:-:S08]  /*0550*/  DFMA R26, R18, R26, R18 ;  /* 0x0000001a121a722b */ /* 0x000fd00000000012 */
[----:B------:R-:W-:-:S08]  /*0560*/  DFMA R18, -R22, R26, 1 ;  /* 0x3ff000001612742b */ /* 0x000fd0000000011a */
[----:B------:R-:W-:-:S08]  /*0570*/  DFMA R18, R26, R18, R26 ;  /* 0x000000121a12722b */ /* 0x000fd0000000001a */
[----:B0-----:R-:W-:-:S08]  /*0580*/  DMUL R6, R20, R18 ;  /* 0x0000001214067228 */ /* 0x001fd00000000000 */
[----:B------:R-:W-:-:S08]  /*0590*/  DFMA R4, -R22, R6, R20 ;  /* 0x000000061604722b */ /* 0x000fd00000000114 */
[----:B------:R-:W-:Y:S01]  /*05a0*/  DFMA R6, R18, R4, R6 ;  /* 0x000000041206722b */ /* 0x000fe20000000006 */
[----:B------:R-:W-:-:S09]  /*05b0*/  FSETP.GEU.AND P1, PT, |R21|, 6.5827683646048100446e-37, PT ;  /* 0x036000001500780b */ /* 0x000fd20003f2e200 */
[----:B------:R-:W-:-:S05]  /*05c0*/  FFMA R4, RZ, R23, R7 ;  /* 0x00000017ff047223 */ /* 0x000fca0000000007 */
[----:B------:R-:W-:-:S13]  /*05d0*/  FSETP.GT.AND P0, PT, |R4|, 1.469367938527859385e-39, PT ;  /* 0x001000000400780b */ /* 0x000fda0003f04200 */
[----:B-1----:R-:W-:Y:S05]  /*05e0*/  @P0 BRA P1, `(.L_x_156) ;  /* 0x00000000001c0947 */ /* 0x002fea0000800000 */
[----:B------:R-:W-:Y:S01]  /*05f0*/  IMAD.MOV.U32 R52, RZ, RZ, R20 ;  /* 0x000000ffff347224 */ /* 0x000fe200078e0014 */
[----:B------:R-:W-:Y:S01]  /*0600*/  MOV R19, R22 ;  /* 0x0000001600137202 */ /* 0x000fe20000000f00 */
[----:B------:R-:W-:Y:S01]  /*0610*/  IMAD.MOV.U32 R20, RZ, RZ, R23 ;  /* 0x000000ffff147224 */ /* 0x000fe200078e0017 */
[----:B------:R-:W-:-:S07]  /*0620*/  MOV R18, 0x640 ;  /* 0x0000064000127802 */ /* 0x000fce0000000f00 */
[----:B------:R-:W-:Y:S05]  /*0630*/  CALL.REL.NOINC `($__internal_3_$__cuda_sm20_div_rn_f64_full) ;  /* 0x00000030003c7944 */ /* 0x000fea0003c00000 */
[----:B------:R-:W-:Y:S02]  /*0640*/  IMAD.MOV.U32 R6, RZ, RZ, R20 ;  /* 0x000000ffff067224 */ /* 0x000fe400078e0014 */
[----:B------:R-:W-:-:S07]  /*0650*/  IMAD.MOV.U32 R7, RZ, RZ, R19 ;  /* 0x000000ffff077224 */ /* 0x000fce00078e0013 */
.L_x_156:
[----:B------:R-:W-:Y:S05]  /*0660*/  BSYNC.RECONVERGENT B1 ;  /* 0x0000000000017941 */ /* 0x000fea0003800200 */
.L_x_155:
[----:B------:R-:W2:Y:S01]  /*0670*/  LDG.E.64 R8, desc[UR6][R36.64] ;  /* 0x0000000624087981 */ /* 0x000ea2000c1e1b00 */
[----:B------:R-:W0:Y:S01]  /*0680*/  LDCU UR4, c[0x3][0x54] ;  /* 0x00c00a80ff0477ac */ /* 0x000e220008000800 */
[----:B------:R-:W1:Y:S02]  /*0690*/  LDC.64 R20, c[0x3][0x50] ;  /* 0x00c01400ff147b82 */ /* 0x000e640000000a00 */
[----:B------:R-:W3:Y:S01]  /*06a0*/  LDG.E.64 R34, desc[UR6][R38.64] ;  /* 0x0000000626227981 */ /* 0x000ee2000c1e1b00 */
[----:B------:R-:W-:Y:S01]  /*06b0*/  MOV R4, 0x1 ;  /* 0x0000000100047802 */ /* 0x000fe20000000f00 */
[----:B------:R-:W4:Y:S01]  /*06c0*/  LDCU.64 UR8, c[0x3][0x38] ;  /* 0x00c00700ff0877ac */ /* 0x000f220008000a00 */
[----:B------:R-:W-:Y:S01]  /*06d0*/  FSETP.GEU.AND P1, PT, |R3|, 6.5827683646048100446e-37, PT ;  /* 0x036000000300780b */ /* 0x000fe20003f2e200 */
[----:B------:R-:W-:Y:S01]  /*06e0*/  BSSY.RECONVERGENT B1, `(.L_x_157) ;  /* 0x000001b000017945 */ /* 0x000fe20003800200 */
[----:B0-----:R-:W1:Y:S02]  /*06f0*/  MUFU.RCP64H R5, UR4 ;  /* 0x0000000400057d08 */ /* 0x001e640008001800 */
        /* <DEDUP_REMOVED lines=10> */
[----:B--2---:R-:W-:-:S08]  /*07a0*/  DMUL R4, R8, R8 ;  /* 0x0000000808047228 */ /* 0x004fd00000000000 */
[----:B---3--:R-:W-:-:S08]  /*07b0*/  DFMA R4, R34, R34, R4 ;  /* 0x000000222204722b */ /* 0x008fd00000000004 */
[----:B------:R-:W-:-:S08]  /*07c0*/  DMUL R4, R4, 0.5 ;  /* 0x3fe0000004047828 */ /* 0x000fd00000000000 */
[----:B----4-:R-:W-:-:S08]  /*07d0*/  DFMA R4, R2, UR8, R4 ;  /* 0x0000000802047c2b */ /* 0x010fd00008000004 */
[----:B------:R-:W-:Y:S01]  /*07e0*/  DMUL R32, R4, R6 ;  /* 0x0000000604207228 */ /* 0x000fe20000000000 */
[----:B------:R-:W-:Y:S10]  /*07f0*/  @P0 BRA P1, `(.L_x_158) ;  /* 0x0000000000240947 */ /* 0x000ff40000800000 */
[----:B------:R-:W0:Y:S01]  /*0800*/  LDCU.64 UR4, c[0x3][0x50] ;  /* 0x00c00a00ff0477ac */ /* 0x000e220008000a00 */
[----:B------:R-:W-:Y:S01]  /*0810*/  IMAD.MOV.U32 R52, RZ, RZ, R2 ;  /* 0x000000ffff347224 */ /* 0x000fe200078e0002 */
[----:B------:R-:W-:Y:S02]  /*0820*/  MOV R21, R3 ;  /* 0x0000000300157202 */ /* 0x000fe40000000f00 */
[----:B------:R-:W-:Y:S01]  /*0830*/  MOV R18, 0x870 ;  /* 0x0000087000127802 */ /* 0x000fe20000000f00 */
[----:B0-----:R-:W-:Y:S02]  /*0840*/  IMAD.U32 R19, RZ, RZ, UR4 ;  /* 0x00000004ff137e24 */ /* 0x001fe4000f8e00ff */
[----:B------:R-:W-:-:S07]  /*0850*/  IMAD.U32 R20, RZ, RZ, UR5 ;  /* 0x00000005ff147e24 */ /* 0x000fce000f8e00ff */
[----:B------:R-:W-:Y:S05]  /*0860*/  CALL.REL.NOINC `($__internal_3_$__cuda_sm20_div_rn_f64_full) ;  /* 0x0000002c00b07944 */ /* 0x000fea0003c00000 */
[----:B------:R-:W-:Y:S02]  /*0870*/  IMAD.MOV.U32 R12, RZ, RZ, R20 ;  /* 0x000000ffff0c7224 */ /* 0x000fe400078e0014 */
[----:B------:R-:W-:-:S07]  /*0880*/  IMAD.MOV.U32 R13, RZ, RZ, R19 ;  /* 0x000000ffff0d7224 */ /* 0x000fce00078e0013 */
.L_x_158:
[----:B------:R-:W-:Y:S05]  /*0890*/  BSYNC.RECONVERGENT B1 ;  /* 0x0000000000017941 */ /* 0x000fea0003800200 */
.L_x_157:
[----:B------:R-:W-:Y:S01]  /*08a0*/  DSETP.NEU.AND P0, PT, R12, RZ, PT ;  /* 0x000000ff0c00722a */ /* 0x000fe20003f0d000 */
[----:B------:R-:W-:Y:S01]  /*08b0*/  UMOV UR4, URZ ;  /* 0x000000ff00047c82 */ /* 0x000fe20008000000 */
[----:B------:R-:W-:-:S12]  /*08c0*/  BSSY.RECONVERGENT B0, `(.L_x_159) ;  /* 0x000000b000007945 */ /* 0x000fd80003800200 */
[----:B------:R-:W-:Y:S01]  /*08d0*/  @!P0 CS2R R18, SRZ ;  /* 0x0000000000128805 */ /* 0x000fe2000001ff00 */
[----:B------:R-:W-:Y:S06]  /*08e0*/  @!P0 BRA `(.L_x_160) ;  /* 0x0000000000208947 */ /* 0x000fec0003800000 */
[----:B------:R-:W-:Y:S01]  /*08f0*/  DADD R54, -RZ, |R12| ;  /* 0x00000000ff367229 */ /* 0x000fe2000000050c */
[----:B------:R-:W-:Y:S02]  /*0900*/  ISETP.GE.AND P0, PT, R13, RZ, PT ;  /* 0x000000ff0d00720c */ /* 0x000fe40003f06270 */
[----:B------:R-:W-:-:S07]  /*0910*/  MOV R45, 0x950 ;  /* 0x00000950002d7802 */ /* 0x000fce0000000f00 */
[----:B------:R-:W-:Y:S01]  /*0920*/  IMAD.MOV.U32 R46, RZ, RZ, R54 ;  /* 0x000000ffff2e7224 */ /* 0x000fe200078e0036 */
[----:B------:R-:W-:-:S07]  /*0930*/  MOV R54, 0x3ff80000 ;  /* 0x3ff8000000367802 */ /* 0x000fce0000000f00 */
[----:B------:R-:W-:Y:S05]  /*0940*/  CALL.REL.NOINC `($_Z19iterateScheme_part1PdS_S_S_S_S_S_S_S_S_S_S_ddd$__internal_accurate_pow) ;  /* 0x0000003400107944 */ /* 0x000fea0003c00000 */
[----:B------:R-:W-:Y:S02]  /*0950*/  FSEL R18, R18, RZ, P0 ;  /* 0x000000ff12127208 */ /* 0x000fe40000000000 */
[----:B------:R-:W-:-:S07]  /*0960*/  FSEL R19, R19, -QNAN , P0 ;  /* 0xfff8000013137808 */ /* 0x000fce0000000000 */
.L_x_160:
[----:B------:R-:W-:Y:S05]  /*0970*/  BSYNC.RECONVERGENT B0 ;  /* 0x0000000000007941 */ /* 0x000fea0003800200 */
.L_x_159:
        /* <DEDUP_REMOVED lines=15> */
[----:B------:R-:W-:Y:S02]  /*0a70*/  @!P0 IMAD.MOV.U32 R18, RZ, RZ, 0x0 ;  /* 0x00000000ff128424 */ /* 0x000fe400078e00ff */
[----:B------:R-:W-:-:S07]  /*0a80*/  @!P0 IMAD.MOV.U32 R19, RZ, RZ, 0x7ff00000 ;  /* 0x7ff00000ff138424 */ /* 0x000fce00078e00ff */
.L_x_162:
[----:B------:R-:W-:Y:S05]  /*0a90*/  BSYNC.RECONVERGENT B0 ;  /* 0x0000000000007941 */ /* 0x000fea0003800200 */
.L_x_161:
[----:B------:R-:W1:Y:S01]  /*0aa0*/  LDCU.64 UR8, c[0x3][0x48] ;  /* 0x00c00900ff0877ac */ /* 0x000e620008000a00 */
[----:B------:R-:W-:Y:S01]  /*0ab0*/  DSETP.NEU.AND P0, PT, R12, 1, PT ;  /* 0x3ff000000c00742a */ /* 0x000fe20003f0d000 */
[----:B------:R-:W-:Y:S01]  /*0ac0*/  BSSY.RECONVERGENT B1, `(.L_x_163) ;  /* 0x0000017000017945 */ /* 0x000fe20003800200 */
[----:B------:R-:W-:Y:S02]  /*0ad0*/  DFMA R24, R20, R24, R20 ;  /* 0x000000181418722b */ /* 0x000fe40000000014 */
[----:B0-----:R-:W-:Y:S02]  /*0ae0*/  DADD R12, R26, 110 ;  /* 0x405b80001a0c7429 */ /* 0x001fe40000000000 */
[----:B------:R-:W-:Y:S02]  /*0af0*/  FSEL R4, R18, RZ, P0 ;  /* 0x000000ff12047208 */ /* 0x000fe40000000000 */
[----:B------:R-:W-:Y:S02]  /*0b00*/  FSEL R5, R19, 1.875, P0 ;  /* 0x3ff0000013057808 */ /* 0x000fe40000000000 */
[----:B------:R-:W-:-:S04]  /*0b10*/  DFMA R18, -R22, R24, 1 ;  /* 0x3ff000001612742b */ /* 0x000fc80000000118 */
[----:B-1----:R-:W-:-:S04]  /*0b20*/  DMUL R4, R4, UR8 ;  /* 0x0000000804047c28 */ /* 0x002fc80008000000 */
[----:B------:R-:W-:-:S04]  /*0b30*/  DFMA R18, R24, R18, R24 ;  /* 0x000000121812722b */ /* 0x000fc80000000018 */
        /* <DEDUP_REMOVED lines=8> */
[----:B------:R-:W-:Y:S01]  /*0bc0*/  MOV R52, R20 ;  /* 0x0000001400347202 */ /* 0x000fe20000000f00 */
[----:B------:R-:W-:Y:S01]  /*0bd0*/  IMAD.MOV.U32 R19, RZ, RZ, R22 ;  /* 0x000000ffff137224 */ /* 0x000fe200078e0016 */
[----:B------:R-:W-:Y:S01]  /*0be0*/  MOV R18, 0xc10 ;  /* 0x00000c1000127802 */ /* 0x000fe20000000f00 */
[----:B------:R-:W-:-:S07]  /*0bf0*/  IMAD.MOV.U32 R20, RZ, RZ, R23 ;  /* 0x000000ffff147224 */ /* 0x000fce00078e0017 */
[----:B------:R-:W-:Y:S05]  /*0c00*/  CALL.REL.NOINC `($__internal_3_$__cuda_sm20_div_rn_f64_full) ;  /* 0x0000002800c87944 */ /* 0x000fea0003c00000 */
[----:B------:R-:W-:Y:S01]  /*0c10*/  IMAD.MOV.U32 R4, RZ, RZ, R20 ;  /* 0x000000ffff047224 */ /* 0x000fe200078e0014 */
[----:B------:R-:W-:-:S07]  /*0c20*/  MOV R5, R19 ;  /* 0x0000001300057202 */ /* 0x000fce0000000f00 */
.L_x_164:
[----:B------:R-:W-:Y:S05]  /*0c30*/  BSYNC.RECONVERGENT B1 ;  /* 0x0000000000017941 */ /* 0x000fea0003800200 */
.L_x_163:
[----:B------:R-:W-:Y:S01]  /*0c40*/  ISETP.GE.AND P0, PT, R10, 0x1, PT ;  /* 0x000000010a00780c */ /* 0x000fe20003f06270 */
[----:B------:R-:W-:-:S12]  /*0c50*/  BSSY.RECONVERGENT B1, `(.L_x_165) ;  /* 0x0000047000017945 */ /* 0x000fd80003800200 */
[----:B------:R-:W-:Y:S05]  /*0c60*/  @!P0 BRA `(.L_x_166) ;  /* 0x0000000000848947 */ /* 0x000fea0003800000 */
[----:B------:R-:W0:Y:S01]  /*0c70*/  LDC.64 R12, c[0x0][0x3a8] ;  /* 0x0000ea00ff0c7b82 */ /* 0x000e220000000a00 */
[----:B------:R-:W1:Y:S07]  /*0c80*/  LDCU UR5, c[0x3][0x4] ;  /* 0x00c00080ff0577ac */ /* 0x000e6e0008000800 */
[----:B------:R-:W2:Y:S01]  /*0c90*/  LDC.64 R22, c[0x0][0x3e0] ;  /* 0x0000f800ff167b82 */ /* 0x000ea20000000a00 */
[----:B-1----:R-:W-:Y:S01]  /*0ca0*/  IADD3 R11, PT, PT, R44, -UR5, R17 ;  /* 0x800000052c0b7c10 */ /* 0x002fe2000fffe011 */
[----:B------:R-:W1:Y:S04]  /*0cb0*/  LDCU UR5, c[0x0][0x3e4] ;  /* 0x00007c80ff0577ac */ /* 0x000e680008000800 */
[----:B0-----:R-:W-:-:S06]  /*0cc0*/  IMAD.WIDE.U32 R12, R11, 0x8, R12 ;  /* 0x000000080b0c7825 */ /* 0x001fcc00078e000c */
        /* <DEDUP_REMOVED lines=22> */
[----:B------:R-:W-:Y:S05]  /*0e30*/  CALL.REL.NOINC `($__internal_3_$__cuda_sm20_div_rn_f64_full) ;  /* 0x00000028003c7944 */ /* 0x000fea0003c00000 */
[----:B------:R-:W-:Y:S02]  /*0e40*/  IMAD.MOV.U32 R30, RZ, RZ, R20 ;  /* 0x000000ffff1e7224 */ /* 0x000fe400078e0014 */
[----:B------:R-:W-:-:S07]  /*0e50*/  IMAD.MOV.U32 R31, RZ, RZ, R19 ;  /* 0x000000ffff1f7224 */ /* 0x000fce00078e0013 */
.L_x_168:
[----:B------:R-:W-:Y:S05]  /*0e60*/  BSYNC.RECONVERGENT B2 ;  /* 0x0000000000027941 */ /* 0x000fea0003800200 */
.L_x_167:
[----:B------:R-:W-:Y:S05]  /*0e70*/  BRA `(.L_x_169) ;  /* 0x0000000000907947 */ /* 0x000fea0003800000 */
.L_x_166:
[----:B------:R-:W-:-:S13]  /*0e80*/  ISETP.NE.AND P0, PT, R10, RZ, PT ;  /* 0x000000ff0a00720c */ /* 0x000fda0003f05270 */
[----:B------:R-:W-:Y:S05]  /*0e90*/  @P0 BRA `(.L_x_169) ;  /* 0x0000000000880947 */ /* 0x000fea0003800000 */
[----:B------:R-:W0:Y:S01]  /*0ea0*/  LDC.64 R2, c[0x0][0x3a8] ;  /* 0x0000ea00ff027b82 */ /* 0x000e220000000a00 */
[----:B------:R-:W1:Y:S07]  /*0eb0*/  LDCU UR5, c[0x3][0x4] ;  /* 0x00c00080ff0577ac */ /* 0x000e6e0008000800 */
[----:B------:R-:W2:Y:S01]  /*0ec0*/  LDC.64 R22, c[0x0][0x3e0] ;  /* 0x0000f800ff167b82 */ /* 0x000ea20000000a00 */
[C---:B-1----:R-:W-:Y:S01]  /*0ed0*/  VIADD R11, R44.reuse, UR5 ;  /* 0x000000052c0b7c36 */ /* 0x042fe20008000000 */
[----:B------:R-:W1:Y:S01]  /*0ee0*/  LDCU UR5, c[0x0][0x3e4] ;  /* 0x00007c80ff0577ac */ /* 0x000e620008000800 */
[----:B0-----:R-:W-:-:S04]  /*0ef0*/  IMAD.WIDE.U32 R12, R44, 0x8, R2 ;  /* 0x000000082c0c7825 */ /* 0x001fc800078e0002 */
[----:B------:R-:W-:Y:S02]  /*0f00*/  IMAD.WIDE.U32 R2, R11, 0x8, R2 ;  /* 0x000000080b027825 */ /* 0x000fe400078e0002 */
[----:B------:R-:W3:Y:S04]  /*0f10*/  LDG.E.64 R12, desc[UR6][R12.64] ;  /* 0x000000060c0c7981 */ /* 0x000ee8000c1e1b00 */
[----:B------:R-:W3:Y:S01]  /*0f20*/  LDG.E.64 R2, desc[UR6][R2.64] ;  /* 0x0000000602027981 */ /* 0x000ee2000c1e1b00 */
[----:B------:R-:W-:Y:S01]  /*0f30*/  MOV R18, 0x1 ;  /* 0x0000000100127802 */ /* 0x000fe20000000f00 */
        /* <DEDUP_REMOVED lines=20> */
[----:B------:R-:W-:Y:S05]  /*1080*/  CALL.REL.NOINC `($__internal_3_$__cuda_sm20_div_rn_f64_full) ;  /* 0x0000002400a87944 */ /* 0x000fea0003c00000 */
[----:B------:R-:W-:Y:S01]  /*1090*/  MOV R30, R20 ;  /* 0x00000014001e7202 */ /* 0x000fe20000000f00 */
[----:B------:R-:W-:-:S07]  /*10a0*/  IMAD.MOV.U32 R31, RZ, RZ, R19 ;  /* 0x000000ffff1f7224 */ /* 0x000fce00078e0013 */
.L_x_170:
[----:B------:R-:W-:Y:S05]  /*10b0*/  BSYNC.RECONVERGENT B2 ;  /* 0x0000000000027941 */ /* 0x000fea0003800200 */
.L_x_169:
[----:B------:R-:W-:Y:S05]  /*10c0*/  BSYNC.RECONVERGENT B1 ;  /* 0x0000000000017941 */ /* 0x000fea0003800200 */
.L_x_165:
[----:B------:R-:W0:Y:S01]  /*10d0*/  LDC.64 R2, c[0x0][0x3a8] ;  /* 0x0000ea00ff027b82 */ /* 0x000e220000000a00 */
[----:B------:R-:W-:Y:S01]  /*10e0*/  VIMNMX.U32 R12, PT, PT, R44, 0x1, !PT ;  /* 0x000000012c0c7848 */ /* 0x000fe20007fe0000 */
[----:B------:R-:W1:Y:S04]  /*10f0*/  LDCU UR5, c[0x3][0x2c] ;  /* 0x00c00580ff0577ac */ /* 0x000e680008000800 */
[----:B------:R-:W-:Y:S02]  /*1100*/  IMAD.IADD R29, R17, 0x1, R12 ;  /* 0x00000001111d7824 */ /* 0x000fe400078e020c */
[----:B------:R-:W2:Y:S01]  /*1110*/  LDC.64 R22, c[0x3][0x28] ;  /* 0x00c00a00ff167b82 */ /* 0x000ea20000000a00 */
[----:B------:R-:W-:Y:S02]  /*1120*/  HFMA2 R18, -RZ, RZ, 0, 5.9604644775390625e-08 ;  /* 0x00000001ff127431 */ /* 0x000fe400000001ff */
[C---:B------:R-:W-:Y:S01]  /*1130*/  VIADD R11, R29.reuse, 0xffffffff ;  /* 0xffffffff1d0b7836 */ /* 0x040fe20000000000 */
[----:B------:R-:W3:Y:S01]  /*1140*/  LDCU.64 UR8, c[0x3][0x40] ;  /* 0x00c00800ff0877ac */ /* 0x000ee20008000a00 */
[----:B0-----:R-:W-:-:S04]  /*1150*/  IMAD.WIDE R28, R29, 0x8, R2 ;  /* 0x000000081d1c7825 */ /* 0x001fc800078e0202 */
[----:B------:R-:W-:Y:S02]  /*1160*/  IMAD.WIDE R2, R11, 0x8, R2 ;  /* 0x000000080b027825 */ /* 0x000fe400078e0202 */
[----:B------:R-:W4:Y:S04]  /*1170*/  LDG.E.64 R28, desc[UR6][R28.64] ;  /* 0x000000061c1c7981 */ /* 0x000f28000c1e1b00 */
[----:B------:R0:W4:Y:S01]  /*1180*/  LDG.E.64 R12, desc[UR6][R2.64] ;  /* 0x00000006020c7981 */ /* 0x000122000c1e1b00 */
[----:B-1----:R-:W2:Y:S01]  /*1190*/  MUFU.RCP64H R19, UR5 ;  /* 0x0000000500137d08 */ /* 0x002ea20008001800 */
[----:B---3--:R-:W-:Y:S01]  /*11a0*/  DMUL R52, R4, UR8 ;  /* 0x0000000804347c28 */ /* 0x008fe20008000000 */
[----:B------:R-:W-:Y:S01]  /*11b0*/  BSSY.RECONVERGENT B1, `(.L_x_171) ;  /* 0x0000018000017945 */ /* 0x000fe20003800200 */
[----:B------:R-:W-:-:S02]  /*11c0*/  ISETP.GE.AND P1, PT, R10, 0x1, PT ;  /* 0x000000010a00780c */ /* 0x000fc40003f26270 */
[----:B------:R-:W-:-:S06]  /*11d0*/  ISETP.GT.AND P2, PT, R10, RZ, PT ;  /* 0x000000ff0a00720c */ /* 0x000fcc0003f44270 */
[----:B------:R-:W-:Y:S01]  /*11e0*/  FSETP.GEU.AND P3, PT, |R53|, 6.5827683646048100446e-37, PT ;  /* 0x036000003500780b */ /* 0x000fe20003f6e200 */
[----:B--2---:R-:W-:-:S08]  /*11f0*/  DFMA R20, R18, -R22, 1 ;  /* 0x3ff000001214742b */ /* 0x004fd00000000816 */
[----:B------:R-:W-:-:S08]  /*1200*/  DFMA R20, R20, R20, R20 ;  /* 0x000000141414722b */ /* 0x000fd00000000014 */
[----:B------:R-:W-:-:S08]  /*1210*/  DFMA R20, R18, R20, R18 ;  /* 0x000000141214722b */ /* 0x000fd00000000012 */
[----:B------:R-:W-:-:S08]  /*1220*/  DFMA R18, R20, -R22, 1 ;  /* 0x3ff000001412742b */ /* 0x000fd00000000816 */
[----:B------:R-:W-:-:S08]  /*1230*/  DFMA R18, R20, R18, R20 ;  /* 0x000000121412722b */ /* 0x000fd00000000014 */
[----:B0-----:R-:W-:-:S08]  /*1240*/  DMUL R2, R52, R18 ;  /* 0x0000001234027228 */ /* 0x001fd00000000000 */
[----:B------:R-:W-:-:S08]  /*1250*/  DFMA R20, R2, -R22, R52 ;  /* 0x800000160214722b */ /* 0x000fd00000000034 */
[----:B------:R-:W-:-:S10]  /*1260*/  DFMA R2, R18, R20, R2 ;  /* 0x000000141202722b */ /* 0x000fd40000000002 */
[----:B------:R-:W-:-:S05]  /*1270*/  FFMA R11, RZ, UR5, R3 ;  /* 0x00000005ff0b7c23 */ /* 0x000fca0008000003 */
[----:B------:R-:W-:Y:S01]  /*1280*/  FSETP.GT.AND P0, PT, |R11|, 1.469367938527859385e-39, PT ;  /* 0x001000000b00780b */ /* 0x000fe20003f04200 */
[----:B----4-:R-:W-:-:S12]  /*1290*/  DADD R28, R28, -R12 ;  /* 0x000000001c1c7229 */ /* 0x010fd8000000080c */
        /* <DEDUP_REMOVED lines=9> */
.L_x_172:
[----:B------:R-:W-:Y:S05]  /*1330*/  BSYNC.RECONVERGENT B1 ;  /* 0x0000000000017941 */ /* 0x000fea0003800200 */
.L_x_171:
[----:B------:R-:W0:Y:S01]  /*1340*/  LDC R11, c[0x3][0x4] ;  /* 0x00c00100ff0b7b82 */ /* 0x000e220000000800 */
[----:B------:R-:W-:Y:S01]  /*1350*/  ISETP.NE.AND P0, PT, R44, RZ, PT ;  /* 0x000000ff2c00720c */ /* 0x000fe20003f05270 */
[C---:B------:R-:W-:Y:S01]  /*1360*/  VIADD R21, R10.reuse, 0x1 ;  /* 0x000000010a157836 */ /* 0x040fe20000000000 */
[C---:B------:R-:W-:Y:S01]  /*1370*/  @P1 IADD3 R21, PT, PT, R10.reuse, RZ, RZ ;  /* 0x000000ff0a151210 */ /* 0x040fe20007ffe0ff */
[----:B------:R-:W-:Y:S02]  /*1380*/  VIADD R20, R10, 0xffffffff ;  /* 0xffffffff0a147836 */ /* 0x000fe40000000000 */
[----:B------:R-:W-:Y:S02]  /*1390*/  @!P2 IMAD.MOV R20, RZ, RZ, R10 ;  /* 0x000000ffff14a224 */ /* 0x000fe400078e020a */
[----:B------:R-:W1:Y:S06]  /*13a0*/  LDC.64 R48, c[0x0][0x390] ;  /* 0x0000e400ff307b82 */ /* 0x000e6c0000000a00 */
[----:B------:R-:W2:Y:S01]  /*13b0*/  @P0 LDG.E.64 R26, desc[UR6][R38.64+-0x8] ;  /* 0xfffff806261a0981 */ /* 0x000ea2000c1e1b00 */
[----:B------:R-:W-:Y:S01]  /*13c0*/  @P0 VIADD R47, R16, 0xffffffff ;  /* 0xffffffff102f0836 */ /* 0x000fe20000000000 */
[----:B------:R-:W3:Y:S01]  /*13d0*/  LDC.64 R18, c[0x0][0x398] ;  /* 0x0000e600ff127b82 */ /* 0x000ee20000000a00 */
[----:B0-----:R-:W-:-:S02]  /*13e0*/  IMAD R21, R11, R21, R44 ;  /* 0x000000150b157224 */ /* 0x001fc400078e022c */
[----:B------:R-:W-:Y:S02]  /*13f0*/  IMAD R51, R11, R20, R44 ;  /* 0x000000140b337224 */ /* 0x000fe400078e022c */
[----:B-1----:R-:W-:-:S04]  /*1400*/  @!P0 IMAD.WIDE R54, R17, 0x8, R48 ;  /* 0x0000000811368825 */ /* 0x002fc800078e0230 */
[C---:B------:R-:W-:Y:S01]  /*1410*/  IMAD.WIDE R56, R21.reuse, 0x8, R48 ;  /* 0x0000000815387825 */ /* 0x040fe200078e0230 */
[----:B------:R-:W4:Y:S03]  /*1420*/  @!P0 LDG.E.64 R42, desc[UR6][R54.64] ;  /* 0x00000006362a8981 */ /* 0x000f26000c1e1b00 */
[----:B---3--:R-:W-:Y:S01]  /*1430*/  IMAD.WIDE R58, R21, 0x8, R18 ;  /* 0x00000008153a7825 */ /* 0x008fe200078e0212 */
[----:B------:R-:W-:Y:S01]  /*1440*/  @P0 MOV R13, R9 ;  /* 0x00000009000d0202 */ /* 0x000fe20000000f00 */
[----:B------:R-:W4:Y:S02]  /*1450*/  @!P0 LDG.E.64 R20, desc[UR6][R54.64+0x8] ;  /* 0x0000080636148981 */ /* 0x000f24000c1e1b00 */
[----:B------:R-:W-:Y:S02]  /*1460*/  @!P0 IMAD.MOV.U32 R47, RZ, RZ, R17 ;  /* 0x000000ffff2f8224 */ /* 0x000fe400078e0011 */
[C---:B------:R-:W-:Y:S01]  /*1470*/  IMAD.WIDE R48, R51.reuse, 0x8, R48 ;  /* 0x0000000833307825 */ /* 0x040fe200078e0230 */
[----:B------:R-:W3:Y:S03]  /*1480*/  LDG.E.64 R24, desc[UR6][R58.64] ;  /* 0x000000063a187981 */ /* 0x000ee6000c1e1b00 */
[----:B------:R-:W-:Y:S01]  /*1490*/  @P0 IMAD.MOV.U32 R12, RZ, RZ, R8 ;  /* 0x000000ffff0c0224 */ /* 0x000fe200078e0008 */
[----:B------:R-:W5:Y:S01]  /*14a0*/  LDG.E.64 R22, desc[UR6][R56.64] ;  /* 0x0000000638167981 */ /* 0x000f62000c1e1b00 */
[----:B------:R-:W-:-:S03]  /*14b0*/  IMAD.WIDE R50, R51, 0x8, R18 ;  /* 0x0000000833327825 */ /* 0x000fc600078e0212 */
[----:B------:R-:W5:Y:S01]  /*14c0*/  LDG.E.64 R48, desc[UR6][R48.64] ;  /* 0x0000000630307981 */ /* 0x000f62000c1e1b00 */
[----:B------:R-:W-:-:S03]  /*14d0*/  IMAD.WIDE R46, R47, 0x8, R18 ;  /* 0x000000082f2e7825 */ /* 0x000fc600078e0212 */
[----:B------:R-:W3:Y:S01]  /*14e0*/  LDG.E.64 R50, desc[UR6][R50.64] ;  /* 0x0000000632327981 */ /* 0x000ee2000c1e1b00 */
[----:B------:R-:W-:-:S03]  /*14f0*/  @!P0 IMAD.WIDE R52, R17, 0x8, R18 ;  /* 0x0000000811348825 */ /* 0x000fc600078e0212 */
[----:B------:R-:W3:Y:S04]  /*1500*/  LDG.E.64 R46, desc[UR6][R46.64] ;  /* 0x000000062e2e7981 */ /* 0x000ee8000c1e1b00 */
[----:B------:R-:W3:Y:S01]  /*1510*/  @!P0 LDG.E.64 R12, desc[UR6][R52.64+0x8] ;  /* 0x00000806340c8981 */ /* 0x000ee2000c1e1b00 */
[----:B------:R-:W-:Y:S01]  /*1520*/  BSSY.RECONVERGENT B1, `(.L_x_173) ;  /* 0x000007c000017945 */ /* 0x000fe20003800200 */
[----:B--2---:R-:W-:Y:S02]  /*1530*/  @P0 DADD R26, R34, -R26 ;  /* 0x00000000221a0229 */ /* 0x004fe4000000081a */
[----:B----4-:R-:W-:Y:S01]  /*1540*/  @!P0 DADD R26, R20, -R42 ;  /* 0x00000000141a8229 */ /* 0x010fe2000000082a */
[----:B------:R-:W-:Y:S01]  /*1550*/  ISETP.NE.AND P0, PT, R10, RZ, PT ;  /* 0x000000ff0a00720c */ /* 0x000fe20003f05270 */
[----:B-----5:R-:W-:-:S02]  /*1560*/  DADD R22, R22, -R48 ;  /* 0x0000000016167229 */ /* 0x020fc40000000830 */
[----:B---3--:R-:W-:Y:S02]  /*1570*/  DADD R24, R24, -R50 ;  /* 0x0000000018187229 */ /* 0x008fe40000000832 */
[----:B------:R-:W-:-:S08]  /*1580*/  DADD R12, -R46, R12 ;  /* 0x000000002e0c7229 */ /* 0x000fd0000000010c */
[----:B------:R-:W-:Y:S05]  /*1590*/  @P0 BRA `(.L_x_174) ;  /* 0x0000000000a00947 */ /* 0x000fea0003800000 */
[C---:B------:R-:W-:Y:S01]  /*15a0*/  IMAD.IADD R9, R44.reuse, 0x1, R11 ;  /* 0x000000012c097824 */ /* 0x040fe200078e020b */
[----:B------:R-:W0:Y:S01]  /*15b0*/  LDCU UR5, c[0x0][0x3e4] ;  /* 0x00007c80ff0577ac */ /* 0x000e220008000800 */
[----:B------:R-:W-:-:S04]  /*15c0*/  IMAD.WIDE.U32 R10, R44, 0x8, R18 ;  /* 0x000000082c0a7825 */ /* 0x000fc800078e0012 */
[----:B------:R-:W-:Y:S02]  /*15d0*/  IMAD.WIDE.U32 R18, R9, 0x8, R18 ;  /* 0x0000000809127825 */ /* 0x000fe400078e0012 */
[----:B------:R-:W2:Y:S01]  /*15e0*/  LDG.E.64 R10, desc[UR6][R10.64] ;  /* 0x000000060a0a7981 */ /* 0x000ea2000c1e1b00 */
[----:B------:R-:W1:Y:S03]  /*15f0*/  LDC.64 R8, c[0x0][0x3e0] ;  /* 0x0000f800ff087b82 */ /* 0x000e660000000a00 */
        /* <DEDUP_REMOVED lines=11> */
[----:B---3--:R-:W-:Y:S01]  /*16b0*/  MOV R10, UR8 ;  /* 0x00000008000a7c02 */ /* 0x008fe20008000f00 */
[----:B------:R-:W-:-:S06]  /*16c0*/  IMAD.U32 R11, RZ, RZ, UR9 ;  /* 0x00000009ff0b7e24 */ /* 0x000fcc000f8e00ff */
[----:B------:R-:W-:Y:S02]  /*16d0*/  DMUL R42, R46, R20 ;  /* 0x000000142e2a7228 */ /* 0x000fe40000000000 */
[----:B------:R-:W-:-:S06]  /*16e0*/  FSETP.GEU.AND P1, PT, |R21|, 6.5827683646048100446e-37, PT ;  /* 0x036000001500780b */ /* 0x000fcc0003f2e200 */
[----:B------:R-:W-:-:S08]  /*16f0*/  DFMA R8, R42, -R8, R20 ;  /* 0x800000082a08722b */ /* 0x000fd00000000014 */
[----:B------:R-:W-:Y:S01]  /*1700*/  DFMA R42, R46, R8, R42 ;  /* 0x000000082e2a722b */ /* 0x000fe2000000002a */
[----:B------:R-:W-:-:S09]  /*1710*/  MOV R9, RZ ;  /* 0x000000ff00097202 */ /* 0x000fd20000000f00 */
[----:B------:R-:W-:-:S05]  /*1720*/  FFMA R8, RZ, UR5, R43 ;  /* 0x00000005ff087c23 */ /* 0x000fca000800002b */
[----:B------:R-:W-:Y:S01]  /*1730*/  FSETP.GT.AND P0, PT, |R8|, 1.469367938527859385e-39, PT ;  /* 0x001000000800780b */ /* 0x000fe20003f04200 */
[----:B------:R-:W-:-:S12]  /*1740*/  IMAD.MOV.U32 R8, RZ, RZ, R44 ;  /* 0x000000ffff087224 */ /* 0x000fd800078e002c */
        /* <DEDUP_REMOVED lines=9> */
.L_x_176:
[----:B------:R-:W-:Y:S05]  /*17e0*/  BSYNC.RECONVERGENT B2 ;  /* 0x0000000000027941 */ /* 0x000fea0003800200 */
.L_x_175:
[----:B------:R-:W0:Y:S02]  /*17f0*/  LDCU UR5, c[0x3][0x4] ;  /* 0x00c00080ff0577ac */ /* 0x000e240008000800 */
[----:B0-----:R-:W-:Y:S01]  /*1800*/  MOV R45, UR5 ;  /* 0x00000005002d7c02 */ /* 0x001fe20008000f00 */
[----:B------:R-:W-:Y:S06]  /*1810*/  BRA `(.L_x_177) ;  /* 0x0000000400307947 */ /* 0x000fec0003800000 */
.L_x_174:
[----:B------:R-:W0:Y:S02]  /*1820*/  LDCU UR5, c[0x3][URZ] ;  /* 0x00c00000ff0577ac */ /* 0x000e240008000800 */
[----:B0-----:R-:W-:-:S06]  /*1830*/  UIADD3 UR5, UPT, UPT, UR5, -0x1, URZ ;  /* 0xffffffff05057890 */ /* 0x001fcc000fffe0ff */
        /* <DEDUP_REMOVED lines=22> */
[----:B---3--:R-:W-:Y:S01]  /*19a0*/  IMAD.U32 R10, RZ, RZ, UR8 ;  /* 0x00000008ff0a7e24 */ /* 0x008fe2000f8e00ff */
[----:B------:R-:W-:-:S08]  /*19b0*/  MOV R11, UR9 ;  /* 0x00000009000b7c02 */ /* 0x000fd00008000f00 */
        /* <DEDUP_REMOVED lines=9> */
[----:B------:R-:W-:Y:S05]  /*1a50*/  CALL.REL.NOINC `($__internal_3_$__cuda_sm20_div_rn_f64_full) ;  /* 0x0000001c00347944 */ /* 0x000fea0003c00000 */
[----:B------:R-:W-:Y:S01]  /*1a60*/  IMAD.MOV.U32 R42, RZ, RZ, R20 ;  /* 0x000000ffff2a7224 */ /* 0x000fe200078e0014 */
[----:B------:R-:W-:-:S07]  /*1a70*/  MOV R43, R19 ;  /* 0x00000013002b7202 */ /* 0x000fce0000000f00 */
.L_x_180:
[----:B------:R-:W-:Y:S05]  /*1a80*/  BSYNC.RECONVERGENT B2 ;  /* 0x0000000000027941 */ /* 0x000fea0003800200 */
.L_x_179:
[----:B------:R-:W-:Y:S01]  /*1a90*/  IMAD.MOV.U32 R45, RZ, RZ, R17 ;  /* 0x000000ffff2d7224 */ /* 0x000fe200078e0011 */
[----:B------:R-:W-:Y:S06]  /*1aa0*/  BRA `(.L_x_177) ;  /* 0x00000000008c7947 */ /* 0x000fec0003800000 */
.L_x_178:
[----:B------:R-:W-:Y:S01]  /*1ab0*/  IADD3 R8, PT, PT, -R11, RZ, RZ ;  /* 0x000000ff0b087210 */ /* 0x000fe20007ffe1ff */
[----:B------:R-:W-:Y:S02]  /*1ac0*/  IMAD.IADD R45, R17, 0x1, R11 ;  /* 0x00000001112d7824 */ /* 0x000fe400078e020b */
[----:B------:R-:W-:Y:S02]  /*1ad0*/  IMAD.WIDE R42, R11, 0x8, R36 ;  /* 0x000000080b2a7825 */ /* 0x000fe400078e0224 */
[----:B------:R-:W0:Y:S02]  /*1ae0*/  LDC.64 R10, c[0x0][0x3e0] ;  /* 0x0000f800ff0a7b82 */ /* 0x000e240000000a00 */
[----:B------:R-:W-:-:S04]  /*1af0*/  IMAD R9, R8, 0x2, R45 ;  /* 0x0000000208097824 */ /* 0x000fc800078e022d */
[----:B------:R-:W-:-:S04]  /*1b00*/  IMAD.IADD R8, R44, 0x1, R9 ;  /* 0x000000012c087824 */ /* 0x000fc800078e0209 */
[----:B------:R-:W-:Y:S02]  /*1b10*/  IMAD.WIDE R46, R8, 0x8, R18 ;  /* 0x00000008082e7825 */ /* 0x000fe400078e0212 */
[----:B------:R-:W2:Y:S04]  /*1b20*/  LDG.E.64 R18, desc[UR6][R42.64] ;  /* 0x000000062a127981 */ /* 0x000ea8000c1e1b00 */
[----:B------:R-:W2:Y:S01]  /*1b30*/  LDG.E.64 R20, desc[UR6][R46.64] ;  /* 0x000000062e147981 */ /* 0x000ea2000c1e1b00 */
[----:B------:R-:W-:Y:S01]  /*1b40*/  MOV R48, 0x1 ;  /* 0x0000000100307802 */ /* 0x000fe20000000f00 */
[----:B------:R-:W-:Y:S01]  /*1b50*/  BSSY.RECONVERGENT B2, `(.L_x_177) ;  /* 0x0000018000027945 */ /* 0x000fe20003800200 */
[----:B0-----:R-:W-:-:S06]  /*1b60*/  DADD R10, R10, R10 ;  /* 0x000000000a0a7229 */ /* 0x001fcc000000000a */
        /* <DEDUP_REMOVED lines=10> */
[----:B------:R-:W-:-:S10]  /*1c10*/  DFMA R42, R48, R18, R42 ;  /* 0x00000012302a722b */ /* 0x000fd4000000002a */
[----:B------:R-:W-:-:S05]  /*1c20*/  FFMA R9, RZ, R11, R43 ;  /* 0x0000000bff097223 */ /* 0x000fca000000002b */
[----:B------:R-:W-:Y:S02]  /*1c30*/  FSETP.GT.AND P0, PT, |R9|, 1.469367938527859385e-39, PT ;  /* 0x001000000900780b */ /* 0x000fe40003f04200 */
[----:B------:R-:W-:-:S11]  /*1c40*/  SHF.R.S32.HI R9, RZ, 0x1f, R8 ;  /* 0x0000001fff097819 */ /* 0x000fd60000011408 */
[----:B------:R-:W-:Y:S05]  /*1c50*/  @P0 BRA P1, `(.L_x_181) ;  /* 0x00000000001c0947 */ /* 0x000fea0000800000 */
[----:B------:R-:W-:Y:S01]  /*1c60*/  IMAD.MOV.U32 R52, RZ, RZ, R20 ;  /* 0x000000ffff347224 */ /* 0x000fe200078e0014 */
[----:B------:R-:W-:Y:S01]  /*1c70*/  MOV R20, R11 ;  /* 0x0000000b00147202 */ /* 0x000fe20000000f00 */
[----:B------:R-:W-:Y:S01]  /*1c80*/  IMAD.MOV.U32 R19, RZ, RZ, R10 ;  /* 0x000000ffff137224 */ /* 0x000fe200078e000a */
[----:B------:R-:W-:-:S07]  /*1c90*/  MOV R18, 0x1cb0 ;  /* 0x00001cb000127802 */ /* 0x000fce0000000f00 */
[----:B------:R-:W-:Y:S05]  /*1ca0*/  CALL.REL.NOINC `($__internal_3_$__cuda_sm20_div_rn_f64_full) ;  /* 0x0000001800a07944 */ /* 0x000fea0003c00000 */
[----:B------:R-:W-:Y:S02]  /*1cb0*/  IMAD.MOV.U32 R42, RZ, RZ, R20 ;  /* 0x000000ffff2a7224 */ /* 0x000fe400078e0014 */
[----:B------:R-:W-:-:S07]  /*1cc0*/  IMAD.MOV.U32 R43, RZ, RZ, R19 ;  /* 0x000000ffff2b7224 */ /* 0x000fce00078e0013 */
.L_x_181:
[----:B------:R-:W-:Y:S05]  /*1cd0*/  BSYNC.RECONVERGENT B2 ;  /* 0x0000000000027941 */ /* 0x000fea0003800200 */
.L_x_177:
[----:B------:R-:W-:Y:S05]  /*1ce0*/  BSYNC.RECONVERGENT B1 ;  /* 0x0000000000017941 */ /* 0x000fea0003800200 */
.L_x_173:
[----:B------:R-:W0:Y:S01]  /*1cf0*/  LDC.64 R18, c[0x0][0x390] ;  /* 0x0000e400ff127b82 */ /* 0x000e220000000a00 */
[----:B------:R-:W1:Y:S01]  /*1d00*/  LDCU.64 UR8, c[0x0][0x390] ;  /* 0x00007200ff0877ac */ /* 0x000e620008000a00 */
[----:B------:R-:W-:Y:S02]  /*1d10*/  IADD3 R21, PT, PT, R44, R45, RZ ;  /* 0x0000002d2c157210 */ /* 0x000fe40007ffe0ff */
[----:B-1----:R-:W-:-:S04]  /*1d20*/  LEA R48, P0, R8, UR8, 0x3 ;  /* 0x0000000808307c11 */ /* 0x002fc8000f8018ff */
[----:B------:R-:W-:Y:S01]  /*1d30*/  LEA.HI.X R49, R8, UR9, R9, 0x3, P0 ;  /* 0x0000000908317c11 */ /* 0x000fe200080f1c09 */
[----:B0-----:R-:W-:-:S04]  /*1d40*/  IMAD.WIDE R18, R21, 0x8, R18 ;  /* 0x0000000815127825 */ /* 0x001fc800078e0212 */
[----:B------:R-:W2:Y:S04]  /*1d50*/  LDG.E.64 R20, desc[UR6][R48.64] ;  /* 0x0000000630147981 */ /* 0x000ea8000c1e1b00 */
[----:B------:R-:W2:Y:S01]  /*1d60*/  LDG.E.64 R18, desc[UR6][R18.64] ;  /* 0x0000000612127981 */ /* 0x000ea2000c1e1b00 */
[----:B------:R-:W0:Y:S01]  /*1d70*/  MUFU.RCP64H R9, R11 ;  /* 0x0000000b00097308 */ /* 0x000e220000001800 */
[----:B------:R-:W-:-:S06]  /*1d80*/  IMAD.MOV.U32 R8, RZ, RZ, 0x1 ;  /* 0x00000001ff087424 */ /* 0x000fcc00078e00ff */
[----:B0-----:R-:W-:-:S08]  /*1d90*/  DFMA R46, R8, -R10, 1 ;  /* 0x3ff00000082e742b */ /* 0x001fd0000000080a */
[----:B------:R-:W-:-:S08]  /*1da0*/  DFMA R46, R46, R46, R46 ;  /* 0x0000002e2e2e722b */ /* 0x000fd0000000002e */
[----:B------:R-:W-:-:S08]  /*1db0*/  DFMA R46, R8, R46, R8 ;  /* 0x0000002e082e722b */ /* 0x000fd00000000008 */
[----:B------:R-:W-:-:S08]  /*1dc0*/  DFMA R8, R46, -R10, 1 ;  /* 0x3ff000002e08742b */ /* 0x000fd0000000080a */
[----:B------:R-:W-:Y:S01]  /*1dd0*/  DFMA R8, R46, R8, R46 ;  /* 0x000000082e08722b */ /* 0x000fe2000000002e */
[----:B------:R-:W-:Y:S01]  /*1de0*/  BSSY.RECONVERGENT B1, `(.L_x_182) ;  /* 0x0000011000017945 */ /* 0x000fe20003800200 */
[----:B------:R-:W-:Y:S01]  /*1df0*/  ISETP.NE.AND P1, PT, R44, RZ, PT ;  /* 0x000000ff2c00720c */ /* 0x000fe20003f25270 */
        /* <DEDUP_REMOVED lines=11> */
[----:B------:R-:W-:-:S07]  /*1eb0*/  MOV R18, 0x1ed0 ;  /* 0x00001ed000127802 */ /* 0x000fce0000000f00 */
[----:B------:R-:W-:Y:S05]  /*1ec0*/  CALL.REL.NOINC `($__internal_3_$__cuda_sm20_div_rn_f64_full) ;  /* 0x0000001800187944 */ /* 0x000fea0003c00000 */
[----:B------:R-:W-:Y:S01]  /*1ed0*/  IMAD.MOV.U32 R8, RZ, RZ, R20 ;  /* 0x000000ffff087224 */ /* 0x000fe200078e0014 */
[----:B------:R-:W-:-:S07]  /*1ee0*/  MOV R9, R19 ;  /* 0x0000001300097202 */ /* 0x000fce0000000f00 */
.L_x_183:
[----:B------:R-:W-:Y:S05]  /*1ef0*/  BSYNC.RECONVERGENT B1 ;  /* 0x0000000000017941 */ /* 0x000fea0003800200 */
.L_x_182:
[----:B------:R-:W-:Y:S04]  /*1f00*/  BSSY.RECONVERGENT B1, `(.L_x_184) ;  /* 0x000006a000017945 */ /* 0x000fe80003800200 */
[----:B------:R-:W-:Y:S05]  /*1f10*/  @P1 BRA `(.L_x_185) ;  /* 0x0000000000901947 */ /* 0x000fea0003800000 */
        /* <DEDUP_REMOVED lines=8> */
[----:B------:R-:W1:Y:S01]  /*1fa0*/  LDCU.64 UR8, c[0x0][0x3e8] ;  /* 0x00007d00ff0877ac */ /* 0x000e620008000a00 */
[----:B------:R-:W-:Y:S01]  /*1fb0*/  BSSY.RECONVERGENT B2, `(.L_x_186) ;  /* 0x0000019000027945 */ /* 0x000fe20003800200 */
[----:B------:R-:W-:-:S03]  /*1fc0*/  VIADD R54, R17, 0x1 ;  /* 0x0000000111367836 */ /* 0x000fc60000000000 */
        /* <DEDUP_REMOVED lines=10> */
[----:B-1----:R-:W-:Y:S01]  /*2070*/  MOV R44, UR8 ;  /* 0x00000008002c7c02 */ /* 0x002fe20008000f00 */
[----:B------:R-:W-:-:S08]  /*2080*/  IMAD.U32 R45, RZ, RZ, UR9 ;  /* 0x00000009ff2d7e24 */ /* 0x000fd0000f8e00ff */
        /* <DEDUP_REMOVED lines=11> */
.L_x_187:
[----:B------:R-:W-:Y:S05]  /*2140*/  BSYNC.RECONVERGENT B2 ;  /* 0x0000000000027941 */ /* 0x000fea0003800200 */
.L_x_186:
[----:B------:R-:W-:Y:S05]  /*2150*/  BRA `(.L_x_188) ;  /* 0x0000000400107947 */ /* 0x000fea0003800000 */
.L_x_185:
[----:B------:R-:W0:Y:S02]  /*2160*/  LDCU UR5, c[0x3][0x4] ;  /* 0x00c00080ff0577ac */ /* 0x000e240008000800 */
[----:B0-----:R-:W-:-:S06]  /*2170*/  UIADD3 UR5, UPT, UPT, UR5, -0x1, URZ ;  /* 0xffffffff05057890 */ /* 0x001fcc000fffe0ff */
[----:B------:R-:W-:-:S13]  /*2180*/  ISETP.NE.AND P0, PT, R44, UR5, PT ;  /* 0x000000052c007c0c */ /* 0x000fda000bf05270 */
[----:B------:R-:W-:Y:S05]  /*2190*/  @P0 BRA `(.L_x_189) ;  /* 0x0000000000880947 */ /* 0x000fea0003800000 */
[----:B------:R-:W2:Y:S01]  /*21a0*/  LDG.E.64 R20, desc[UR6][R38.64+-0x8] ;  /* 0xfffff80626147981 */ /* 0x000ea2000c1e1b00 */
[----:B------:R-:W0:Y:S01]  /*21b0*/  LDCU UR5, c[0x0][0x3ec] ;  /* 0x00007d80ff0577ac */ /* 0x000e220008000800 */
[----:B------:R-:W1:Y:S01]  /*21c0*/  LDC.64 R18, c[0x0][0x3e8] ;  /* 0x0000fa00ff127b82 */ /* 0x000e620000000a00 */
[----:B------:R-:W-:Y:S01]  /*21d0*/  IMAD.MOV.U32 R10, RZ, RZ, 0x1 ;  /* 0x00000001ff0a7424 */ /* 0x000fe200078e00ff */
        /* <DEDUP_REMOVED lines=14> */
[----:B---3--:R-:W-:Y:S01]  /*22c0*/  MOV R44, UR8 ;  /* 0x00000008002c7c02 */ /* 0x008fe20008000f00 */
        /* <DEDUP_REMOVED lines=12> */
.L_x_191:
[----:B------:R-:W-:Y:S05]  /*2390*/  BSYNC.RECONVERGENT B2 ;  /* 0x0000000000027941 */ /* 0x000fea0003800200 */
.L_x_190:
[----:B------:R-:W-:Y:S01]  /*23a0*/  IMAD.MOV.U32 R54, RZ, RZ, R16 ;  /* 0x000000ffff367224 */ /* 0x000fe200078e0010 */
[----:B------:R-:W-:Y:S06]  /*23b0*/  BRA `(.L_x_188) ;  /* 0x0000000000787947 */ /* 0x000fec0003800000 */
.L_x_189:
[----:B------:R-:W2:Y:S01]  /*23c0*/  LDG.E.64 R20, desc[UR6][R38.64+0x8] ;  /* 0x0000080626147981 */ /* 0x000ea2000c1e1b00 */
[----:B------:R-:W0:Y:S03]  /*23d0*/  LDC.64 R44, c[0x0][0x3e8] ;  /* 0x0000fa00ff2c7b82 */ /* 0x000e260000000a00 */
[----:B------:R-:W2:Y:S01]  /*23e0*/  LDG.E.64 R10, desc[UR6][R38.64+-0x8] ;  /* 0xfffff806260a7981 */ /* 0x000ea2000c1e1b00 */
[----:B------:R-:W-:Y:S01]  /*23f0*/  IMAD.MOV.U32 R18, RZ, RZ, 0x1 ;  /* 0x00000001ff127424 */ /* 0x000fe200078e00ff */
[----:B------:R-:W-:Y:S01]  /*2400*/  BSSY.RECONVERGENT B2, `(.L_x_188) ;  /* 0x0000019000027945 */ /* 0x000fe20003800200 */
[C---:B------:R-:W-:Y:S01]  /*2410*/  IADD3 R54, PT, PT, R16.reuse, 0x1, RZ ;  /* 0x0000000110367810 */ /* 0x040fe20007ffe0ff */
[----:B------:R-:W-:Y:S01]  /*2420*/  VIADD R17, R16, 0xffffffff ;  /* 0xffffffff10117836 */ /* 0x000fe20000000000 */
        /* <DEDUP_REMOVED lines=22> */
.L_x_192:
[----:B------:R-:W-:Y:S05]  /*2590*/  BSYNC.RECONVERGENT B2 ;  /* 0x0000000000027941 */ /* 0x000fea0003800200 */
.L_x_188:
[----:B------:R-:W-:Y:S05]  /*25a0*/  BSYNC.RECONVERGENT B1 ;  /* 0x0000000000017941 */ /* 0x000fea0003800200 */
.L_x_184:
        /* <DEDUP_REMOVED lines=23> */
[----:B------:R-:W-:Y:S05]  /*2720*/  CALL.REL.NOINC `($__internal_3_$__cuda_sm20_div_rn_f64_full) ;  /* 0x0000001000007944 */ /* 0x000fea0003c00000 */
[----:B------:R-:W-:Y:S01]  /*2730*/  MOV R10, R20 ;  /* 0x00000014000a7202 */ /* 0x000fe20000000f00 */
[----:B------:R-:W-:-:S07]  /*2740*/  IMAD.MOV.U32 R11, RZ, RZ, R19 ;  /* 0x000000ffff0b7224 */ /* 0x000fce00078e0013 */
.L_x_194:
[----:B------:R-:W-:Y:S05]  /*2750*/  BSYNC.RECONVERGENT B1 ;  /* 0x0000000000017941 */ /* 0x000fea0003800200 */
.L_x_193:
        /* <DEDUP_REMOVED lines=23> */
[----:B------:R-:W-:Y:S05]  /*28d0*/  CALL.REL.NOINC `($__internal_3_$__cuda_sm20_div_rn_f64_full) ;  /* 0x0000000c00947944 */ /* 0x000fea0003c00000 */
[----:B------:R-:W-:Y:S02]  /*28e0*/  IMAD.MOV.U32 R12, RZ, RZ, R20 ;  /* 0x000000ffff0c7224 */ /* 0x000fe400078e0014 */
[----:B------:R-:W-:-:S07]  /*28f0*/  IMAD.MOV.U32 R13, RZ, RZ, R19 ;  /* 0x000000ffff0d7224 */ /* 0x000fce00078e0013 */
.L_x_196:
[----:B------:R-:W-:Y:S05]  /*2900*/  BSYNC.RECONVERGENT B1 ;  /* 0x0000000000017941 */ /* 0x000fea0003800200 */
.L_x_195:
[----:B------:R-:W0:Y:S02]  /*2910*/  LDC.64 R22, c[0x0][0x398] ;  /* 0x0000e600ff167b82 */ /* 0x000e240000000a00 */
[----:B0-----:R-:W-:-:S04]  /*2920*/  IMAD.WIDE R18, R54, 0x8, R22 ;  /* 0x0000000836127825 */ /* 0x001fc800078e0216 */
[----:B------:R-:W-:Y:S02]  /*2930*/  IMAD.WIDE R22, R17, 0x8, R22 ;  /* 0x0000000811167825 */ /* 0x000fe400078e0216 */
[----:B------:R-:W2:Y:S04]  /*2940*/  LDG.E.64 R18, desc[UR6][R18.64] ;  /* 0x0000000612127981 */ /* 0x000ea8000c1e1b00 */
        /* <DEDUP_REMOVED lines=22> */
[----:B------:R-:W-:-:S07]  /*2ab0*/  IMAD.MOV.U32 R18, RZ, RZ, R20 ;  /* 0x000000ffff127224 */ /* 0x000fce00078e0014 */
.L_x_198:
[----:B------:R-:W-:Y:S05]  /*2ac0*/  BSYNC.RECONVERGENT B1 ;  /* 0x0000000000017941 */ /* 0x000fea0003800200 */
.L_x_197:
[----:B------:R-:W0:Y:S01]  /*2ad0*/  LDCU UR5, c[0x0][0x3e4] ;  /* 0x00007c80ff0577ac */ /* 0x000e220008000800 */
[----:B------:R-:W1:Y:S01]  /*2ae0*/  LDC.64 R48, c[0x0][0x3e0] ;  /* 0x0000f800ff307b82 */ /* 0x000e620000000a00 */
[----:B------:R-:W-:Y:S01]  /*2af0*/  IMAD.MOV.U32 R20, RZ, RZ, 0x1 ;  /* 0x00000001ff147424 */ /* 0x000fe200078e00ff */
[----:B------:R-:W-:Y:S01]  /*2b00*/  FSETP.GEU.AND P1, PT, |R25|, 6.5827683646048100446e-37, PT ;  /* 0x036000001900780b */ /* 0x000fe20003f2e200 */
[----:B------:R-:W-:Y:S01]  /*2b10*/  UMOV UR8, 0x55555555 ;  /* 0x5555555500087882 */ /* 0x000fe20000000000 */
[----:B------:R-:W-:Y:S01]  /*2b20*/  UMOV UR9, 0x3fe55555 ;  /* 0x3fe5555500097882 */ /* 0x000fe20000000000 */
[----:B------:R-:W-:Y:S01]  /*2b30*/  BSSY.RECONVERGENT B1, `(.L_x_199) ;  /* 0x000001d000017945 */ /* 0x000fe20003800200 */
        /* <DEDUP_REMOVED lines=27> */
[----:B------:R-:W-:-:S07]  /*2cf0*/  IMAD.MOV.U32 R18, RZ, RZ, R20 ;  /* 0x000000ffff127224 */ /* 0x000fce00078e0014 */
.L_x_200:
[----:B------:R-:W-:Y:S05]  /*2d00*/  BSYNC.RECONVERGENT B1 ;  /* 0x0000000000017941 */ /* 0x000fea0003800200 */
.L_x_199:
        /* <DEDUP_REMOVED lines=27> */
.L_x_202:
[----:B------:R-:W-:Y:S05]  /*2ec0*/  BSYNC.RECONVERGENT B1 ;  /* 0x0000000000017941 */ /* 0x000fea0003800200 */
.L_x_201:
[----:B------:R-:W0:Y:S01]  /*2ed0*/  LDC.64 R22, c[0x0][0x3d0] ;  /* 0x0000f400ff167b82 */ /* 0x000e220000000a00 */
[----:B------:R-:W-:Y:S01]  /*2ee0*/  DMUL R18, R34, R6 ;  /* 0x0000000622127228 */ /* 0x000fe20000000000 */
[----:B0-----:R-:W-:-:S06]  /*2ef0*/  IMAD.WIDE R22, R16, 0x8, R22 ;  /* 0x0000000810167825 */ /* 0x001fcc00078e0216 */
[----:B------:R0:W-:Y:S04]  /*2f00*/  STG.E.64 desc[UR6][R22.64], R18 ;  /* 0x0000001216007986 */ /* 0x0001e8000c101b06 */
[----:B------:R-:W2:Y:S01]  /*2f10*/  LDG.E.64 R34, desc[UR6][R38.64] ;  /* 0x0000000626227981 */ /* 0x000ea2000c1e1b00 */
[----:B------:R-:W-:Y:S01]  /*2f20*/  DADD R42, R20, R42 ;  /* 0x00000000142a7229 */ /* 0x000fe2000000002a */
[----:B------:R-:W-:Y:S01]  /*2f30*/  BSSY.RECONVERGENT B0, `(.L_x_203) ;  /* 0x0000007000007945 */ /* 0x000fe20003800200 */
[----:B------:R-:W-:-:S06]  /*2f40*/  MOV R45, 0x2fa0 ;  /* 0x00002fa0002d7802 */ /* 0x000fcc0000000f00 */
[----:B------:R-:W-:Y:S02]  /*2f50*/  DMUL R56, R42, R4 ;  /* 0x000000042a387228 */ /* 0x000fe40000000000 */
[----:B--2---:R-:W-:-:S10]  /*2f60*/  DADD R54, -RZ, |R34| ;  /* 0x00000000ff367229 */ /* 0x004fd40000000522 */
[----:B------:R-:W-:Y:S01]  /*2f70*/  IMAD.MOV.U32 R46, RZ, RZ, R54 ;  /* 0x000000ffff2e7224 */ /* 0x000fe200078e0036 */
[----:B0-----:R-:W-:-:S07]  /*2f80*/  MOV R54, 0x40000000 ;  /* 0x4000000000367802 */ /* 0x001fce0000000f00 */
[----:B------:R-:W-:Y:S05]  /*2f90*/  CALL.REL.NOINC `($_Z19iterateScheme_part1PdS_S_S_S_S_S_S_S_S_S_S_ddd$__internal_accurate_pow) ;  /* 0x0000000c007c7944 */ /* 0x000fea0003c00000 */
[----:B------:R-:W-:Y:S05]  /*2fa0*/  BSYNC.RECONVERGENT B0 ;  /* 0x0000000000007941 */ /* 0x000fea0003800200 */
.L_x_203:
        /* <DEDUP_REMOVED lines=14> */
[----:B------:R-:W-:Y:S02]  /*3090*/  @!P0 IMAD.MOV.U32 R18, RZ, RZ, 0x0 ;  /* 0x00000000ff128424 */ /* 0x000fe400078e00ff */
[----:B------:R-:W-:-:S07]  /*30a0*/  @!P0 IMAD.MOV.U32 R19, RZ, RZ, 0x7ff00000 ;  /* 0x7ff00000ff138424 */ /* 0x000fce00078e00ff */
.L_x_205:
[----:B------:R-:W-:Y:S05]  /*30b0*/  BSYNC.RECONVERGENT B0 ;  /* 0x0000000000007941 */ /* 0x000fea0003800200 */
.L_x_204:
[----:B------:R-:W-:Y:S02]  /*30c0*/  FSEL R18, R18, RZ, P2 ;  /* 0x000000ff12127208 */ /* 0x000fe40001000000 */
[----:B------:R-:W-:-:S06]  /*30d0*/  FSEL R19, R19, 1.875, P2 ;  /* 0x3ff0000013137808 */ /* 0x000fcc0001000000 */
[----:B-----5:R-:W-:Y:S01]  /*30e0*/  DFMA R22, R6, R18, R22 ;  /* 0x000000120616722b */ /* 0x020fe20000000016 */
[----:B-1----:R-:W-:-:S07]  /*30f0*/  IMAD.WIDE R18, R15, 0x8, R4 ;  /* 0x000000080f127825 */ /* 0x002fce00078e0204 */
[----:B------:R-:W-:-:S07]  /*3100*/  DADD R22, -R12, R22 ;  /* 0x000000000c167229 */ /* 0x000fce0000000116 */
        /* <DEDUP_REMOVED lines=17> */
[----:B------:R2:W-:Y:S04]  /*3220*/  STG.E.64 desc[UR6][R4.64], R12 ;  /* 0x0000000c04007986 */ /* 0x0005e8000c101b06 */
[----:B------:R-:W3:Y:S01]  /*3230*/  LDG.E.64 R8, desc[UR6][R36.64] ;  /* 0x0000000624087981 */ /* 0x000ee2000c1e1b00 */
[----:B0-----:R-:W-:Y:S01]  /*3240*/  IMAD.WIDE R16, R16, 0x8, R22 ;  /* 0x0000000810107825 */ /* 0x001fe200078e0216 */
[----:B---3--:R-:W-:-:S07]  /*3250*/  DMUL R18, R8, R6 ;  /* 0x0000000608127228 */ /* 0x008fce0000000000 */
[----:B------:R0:W-:Y:S04]  /*3260*/  STG.E.64 desc[UR6][R16.64], R18 ;  /* 0x0000001210007986 */ /* 0x0001e8000c101b06 */
[----:B------:R-:W3:Y:S04]  /*3270*/  LDG.E.64 R8, desc[UR6][R38.64] ;  /* 0x0000000626087981 */ /* 0x000ee8000c1e1b00 */
[----:B-1----:R-:W4:Y:S01]  /*3280*/  LDG.E.64 R20, desc[UR6][R36.64] ;  /* 0x0000000624147981 */ /* 0x002f22000c1e1b00 */
[----:B------:R-:W-:Y:S01]  /*3290*/  IMAD.WIDE R22, R15, 0x8, R22 ;  /* 0x000000080f167825 */ /* 0x000fe200078e0216 */
[----:B---3--:R-:W-:-:S08]  /*32a0*/  DMUL R8, R8, R6 ;  /* 0x0000000608087228 */ /* 0x008fd00000000000 */
[----:B----4-:R-:W-:-:S07]  /*32b0*/  DFMA R20, R8, R20, -R56 ;  /* 0x000000140814722b */ /* 0x010fce0000000838 */
[----:B------:R0:W-:Y:S04]  /*32c0*/  STG.E.64 desc[UR6][R22.64], R20 ;  /* 0x0000001416007986 */ /* 0x0001e8000c101b06 */
[----:B------:R-:W2:Y:S01]  /*32d0*/  LDG.E.64 R8, desc[UR6][R36.64] ;  /* 0x0000000624087981 */ /* 0x000ea2000c1e1b00 */
[----:B------:R-:W-:Y:S01]  /*32e0*/  BSSY.RECONVERGENT B0, `(.L_x_206) ;  /* 0x0000007000007945 */ /* 0x000fe20003800200 */
[----:B------:R-:W-:Y:S02]  /*32f0*/  MOV R54, 0x40000000 ;  /* 0x4000000000367802 */ /* 0x000fe40000000f00 */
[----:B------:R-:W-:Y:S01]  /*3300*/  MOV R45, 0x3350 ;  /* 0x00003350002d7802 */ /* 0x000fe20000000f00 */
[----:B--2---:R-:W-:-:S10]  /*3310*/  DADD R4, -RZ, |R8| ;  /* 0x00000000ff047229 */ /* 0x004fd40000000508 */
[----:B------:R-:W-:Y:S02]  /*3320*/  IMAD.MOV.U32 R46, RZ, RZ, R4 ;  /* 0x000000ffff2e7224 */ /* 0x000fe400078e0004 */
[----:B0-----:R-:W-:-:S07]  /*3330*/  IMAD.MOV.U32 R55, RZ, RZ, R5 ;  /* 0x000000ffff377224 */ /* 0x001fce00078e0005 */
[----:B------:R-:W-:Y:S05]  /*3340*/  CALL.REL.NOINC `($_Z19iterateScheme_part1PdS_S_S_S_S_S_S_S_S_S_S_ddd$__internal_accurate_pow) ;  /* 0x0000000800907944 */ /* 0x000fea0003c00000 */
[----:B------:R-:W-:Y:S05]  /*3350*/  BSYNC.RECONVERGENT B0 ;  /* 0x0000000000007941 */ /* 0x000fea0003800200 */
.L_x_206:
        /* <DEDUP_REMOVED lines=14> */
[----:B------:R-:W-:Y:S01]  /*3440*/  @!P0 MOV R18, 0x0 ;  /* 0x0000000000128802 */ /* 0x000fe20000000f00 */
[----:B------:R-:W-:-:S07]  /*3450*/  @!P0 IMAD.MOV.U32 R19, RZ, RZ, 0x7ff00000 ;  /* 0x7ff00000ff138424 */ /* 0x000fce00078e00ff */
.L_x_208:
[----:B------:R-:W-:Y:S05]  /*3460*/  BSYNC.RECONVERGENT B0 ;  /* 0x0000000000007941 */ /* 0x000fea0003800200 */
.L_x_207:
[----:B------:R-:W-:Y:S01]  /*3470*/  FSEL R4, R18, RZ, P2 ;  /* 0x000000ff12047208 */ /* 0x000fe20001000000 */
[----:B-1----:R-:W-:Y:S01]  /*3480*/  IMAD.WIDE R14, R14, 0x8, R16 ;  /* 0x000000080e0e7825 */ /* 0x002fe200078e0210 */
[----:B------:R-:W-:Y:S01]  /*3490*/  FSEL R5, R19, 1.875, P2 ;  /* 0x3ff0000013057808 */ /* 0x000fe20001000000 */
[----:B------:R-:W0:Y:S05]  /*34a0*/  LDCU UR4, c[0x0][0x3ec] ;  /* 0x00007d80ff0477ac */ /* 0x000e2a0008000800 */
[----:B-----5:R-:W-:Y:S01]  /*34b0*/  DFMA R12, R6, R4, R12 ;  /* 0x00000004060c722b */ /* 0x020fe2000000000c */
[----:B------:R-:W1:Y:S07]  /*34c0*/  LDC.64 R6, c[0x0][0x3e8] ;  /* 0x0000fa00ff067b82 */ /* 0x000e6e0000000a00 */
[----:B------:R-:W-:-:S07]  /*34d0*/  DADD R12, -R10, R12 ;  /* 0x000000000a0c7229 */ /* 0x000fce000000010c */
[----:B------:R2:W-:Y:S04]  /*34e0*/  STG.E.64 desc[UR6][R14.64], R12 ;  /* 0x0000000c0e007986 */ /* 0x0005e8000c101b06 */
[----:B------:R-:W3:Y:S04]  /*34f0*/  LDG.E.64 R40, desc[UR6][R40.64] ;  /* 0x0000000628287981 */ /* 0x000ee8000c1e1b00 */
[----:B------:R-:W4:Y:S04]  /*3500*/  LDG.E.64 R38, desc[UR6][R38.64] ;  /* 0x0000000626267981 */ /* 0x000f28000c1e1b00 */
[----:B------:R-:W2:Y:S01]  /*3510*/  LDG.E.64 R36, desc[UR6][R36.64] ;  /* 0x0000000624247981 */ /* 0x000ea2000c1e1b00 */
[----:B0-----:R-:W1:Y:S01]  /*3520*/  MUFU.RCP64H R5, UR4 ;  /* 0x0000000400057d08 */ /* 0x001e620008001800 */
[----:B------:R-:W-:Y:S01]  /*3530*/  IMAD.MOV.U32 R4, RZ, RZ, 0x1 ;  /* 0x00000001ff047424 */ /* 0x000fe200078e00ff */
[----:B------:R-:W-:Y:S01]  /*3540*/  FSETP.GEU.AND P1, PT, |R29|, 6.5827683646048100446e-37, PT ;  /* 0x036000001d00780b */ /* 0x000fe20003f2e200 */
[----:B------:R-:W-:Y:S04]  /*3550*/  BSSY.RECONVERGENT B1, `(.L_x_209) ;  /* 0x0000018000017945 */ /* 0x000fe80003800200 */
        /* <DEDUP_REMOVED lines=10> */
[----:B---3--:R-:W-:Y:S02]  /*3600*/  DADD R40, R32, R40 ;  /* 0x0000000020287229 */ /* 0x008fe40000000028 */
[----:B----4-:R-:W-:-:S08]  /*3610*/  DMUL R38, R56, R38 ;  /* 0x0000002638267228 */ /* 0x010fd00000000000 */
[----:B--2---:R-:W-:-:S08]  /*3620*/  DFMA R38, R40, R36, -R38 ;  /* 0x000000242826722b */ /* 0x004fd00000000826 */
[----:B------:R-:W-:Y:S01]  /*3630*/  DFMA R10, -R10, R36, R38 ;  /* 0x000000240a0a722b */ /* 0x000fe20000000126 */
[----:B------:R-:W-:Y:S10]  /*3640*/  @P0 BRA P1, `(.L_x_210) ;  /* 0x0000000000200947 */ /* 0x000ff40000800000 */
        /* <DEDUP_REMOVED lines=8> */
.L_x_210:
[----:B------:R-:W-:Y:S05]  /*36d0*/  BSYNC.RECONVERGENT B1 ;  /* 0x0000000000017941 */ /* 0x000fea0003800200 */
.L_x_209:
[----:B------:R-:W0:Y:S01]  /*36e0*/  LDC.64 R4, c[0x0][0x3d8] ;  /* 0x0000f600ff047b82 */ /* 0x000e220000000a00 */
[----:B------:R-:W-:Y:S01]  /*36f0*/  DFMA R10, -R18, R2, R10 ;  /* 0x00000002120a722b */ /* 0x000fe2000000010a */
[----:B0-----:R-:W-:-:S06]  /*3700*/  IMAD.WIDE R2, R0, 0x8, R4 ;  /* 0x0000000800027825 */ /* 0x001fcc00078e0204 */
[----:B------:R-:W-:Y:S01]  /*3710*/  STG.E.64 desc[UR6][R2.64], R10 ;  /* 0x0000000a02007986 */ /* 0x000fe2000c101b06 */
[----:B------:R-:W-:Y:S05]  /*3720*/  EXIT ;  /* 0x000000000000794d */ /* 0x000fea0003800000 */
        .weak           $__internal_3_$__cuda_sm20_div_rn_f64_full
        .type           $__internal_3_$__cuda_sm20_div_rn_f64_full,@function
        .size           $__internal_3_$__cuda_sm20_div_rn_f64_full,($_Z19iterateScheme_part1PdS_S_S_S_S_S_S_S_S_S_S_ddd$__internal_accurate_pow - $__internal_3_$__cuda_sm20_div_rn_f64_full)
$__internal_3_$__cuda_sm20_div_rn_f64_full:
[C---:B------:R-:W-:Y:S01]  /*3730*/  FSETP.GEU.AND P0, PT, |R20|.reuse, 1.469367938527859385e-39, PT ;  /* 0x001000001400780b */ /* 0x040fe20003f0e200 */
[--C-:B------:R-:W-:Y:S01]  /*3740*/  IMAD.MOV.U32 R50, RZ, RZ, R19.reuse ;  /* 0x000000ffff327224 */ /* 0x100fe200078e0013 */
[----:B------:R-:W-:Y:S01]  /*3750*/  LOP3.LUT R48, R20, 0x800fffff, RZ, 0xc0, !PT ;  /* 0x800fffff14307812 */ /* 0x000fe200078ec0ff */
[----:B------:R-:W-:Y:S01]  /*3760*/  IMAD.MOV.U32 R56, RZ, RZ, 0x1 ;  /* 0x00000001ff387424 */ /* 0x000fe200078e00ff */
[----:B------:R-:W-:Y:S01]  /*3770*/  MOV R51, R20 ;  /* 0x0000001400337202 */ /* 0x000fe20000000f00 */
[----:B------:R-:W-:Y:S01]  /*3780*/  IMAD.MOV.U32 R58, RZ, RZ, R52 ;  /* 0x000000ffff3a7224 */ /* 0x000fe200078e0034 */
[----:B------:R-:W-:Y:S01]  /*3790*/  LOP3.LUT R49, R48, 0x3ff00000, RZ, 0xfc, !PT ;  /* 0x3ff0000030317812 */ /* 0x000fe200078efcff */
[----:B------:R-:W-:Y:S01]  /*37a0*/  IMAD.MOV.U32 R48, RZ, RZ, R19 ;  /* 0x000000ffff307224 */ /* 0x000fe200078e0013 */
[----:B------:R-:W-:Y:S01]  /*37b0*/  MOV R59, R21 ;  /* 0x00000015003b7202 */ /* 0x000fe20000000f00 */
[----:B------:R-:W-:Y:S01]  /*37c0*/  BSSY.RECONVERGENT B0, `(.L_x_211) ;  /* 0x0000057000007945 */ /* 0x000fe20003800200 */
[----:B------:R-:W-:Y:S01]  /*37d0*/  LOP3.LUT R21, R20, 0x7ff00000, RZ, 0xc0, !PT ;  /* 0x7ff0000014157812 */ /* 0x000fe200078ec0ff */
[----:B------:R-:W-:Y:S01]  /*37e0*/  IMAD.MOV.U32 R20, RZ, RZ, 0x1ca00000 ;  /* 0x1ca00000ff147424 */ /* 0x000fe200078e00ff */
[C---:B------:R-:W-:Y:S01]  /*37f0*/  FSETP.GEU.AND P4, PT, |R59|.reuse, 1.469367938527859385e-39, PT ;  /* 0x001000003b00780b */ /* 0x040fe20003f8e200 */
[----:B------:R-:W-:Y:S01]  /*3800*/  @!P0 DMUL R48, R50, 8.98846567431157953865e+307 ;  /* 0x7fe0000032308828 */ /* 0x000fe20000000000 */
[----:B------:R-:W-:-:S04]  /*3810*/  LOP3.LUT R19, R59, 0x7ff00000, RZ, 0xc0, !PT ;  /* 0x7ff000003b137812 */ /* 0x000fc800078ec0ff */
[----:B------:R-:W-:Y:S01]  /*3820*/  ISETP.GE.U32.AND P3, PT, R19, R21, PT ;  /* 0x000000151300720c */ /* 0x000fe20003f66070 */
[----:B------:R-:W0:Y:S04]  /*3830*/  MUFU.RCP64H R57, R49 ;  /* 0x0000003100397308 */ /* 0x000e280000001800 */
[----:B------:R-:W-:Y:S02]  /*3840*/  @!P0 LOP3.LUT R21, R49, 0x7ff00000, RZ, 0xc0, !PT ;  /* 0x7ff0000031158812 */ /* 0x000fe400078ec0ff */
[----:B------:R-:W-:-:S04]  /*3850*/  @!P4 LOP3.LUT R52, R51, 0x7ff00000, RZ, 0xc0, !PT ;  /* 0x7ff000003334c812 */ /* 0x000fc800078ec0ff */
[----:B------:R-:W-:Y:S02]  /*3860*/  @!P4 ISETP.GE.U32.AND P5, PT, R19, R52, PT ;  /* 0x000000341300c20c */ /* 0x000fe40003fa6070 */
[C---:B------:R-:W-:Y:S02]  /*3870*/  SEL R52, R20.reuse, 0x63400000, !P3 ;  /* 0x6340000014347807 */ /* 0x040fe40005800000 */
[----:B------:R-:W-:Y:S01]  /*3880*/  @!P4 SEL R53, R20, 0x63400000, !P5 ;  /* 0x634000001435c807 */ /* 0x000fe20006800000 */
[----:B0-----:R-:W-:-:S03]  /*3890*/  DFMA R60, R56, -R48, 1 ;  /* 0x3ff00000383c742b */ /* 0x001fc60000000830 */
[----:B------:R-:W-:-:S04]  /*38a0*/  @!P4 LOP3.LUT R53, R53, 0x80000000, R59, 0xf8, !PT ;  /* 0x800000003535c812 */ /* 0x000fc800078ef83b */
[----:B------:R-:W-:Y:S01]  /*38b0*/  @!P4 LOP3.LUT R53, R53, 0x100000, RZ, 0xfc, !PT ;  /* 0x001000003535c812 */ /* 0x000fe200078efcff */
[----:B------:R-:W-:-:S08]  /*38c0*/  DFMA R60, R60, R60, R60 ;  /* 0x0000003c3c3c722b */ /* 0x000fd0000000003c */
[----:B------:R-:W-:Y:S01]  /*38d0*/  DFMA R56, R56, R60, R56 ;  /* 0x0000003c3838722b */ /* 0x000fe20000000038 */
[----:B------:R-:W-:Y:S01]  /*38e0*/  LOP3.LUT R61, R52, 0x800fffff, R59, 0xf8, !PT ;  /* 0x800fffff343d7812 */ /* 0x000fe200078ef83b */
[----:B------:R-:W-:Y:S01]  /*38f0*/  @!P4 IMAD.MOV.U32 R52, RZ, RZ, RZ ;  /* 0x000000ffff34c224 */ /* 0x000fe200078e00ff */
[----:B------:R-:W-:-:S05]  /*3900*/  MOV R60, R58 ;  /* 0x0000003a003c7202 */ /* 0x000fca0000000f00 */
[----:B------:R-:W-:Y:S02]  /*3910*/  DFMA R62, R56, -R48, 1 ;  /* 0x3ff00000383e742b */ /* 0x000fe40000000830 */
[----:B------:R-:W-:-:S06]  /*3920*/  @!P4 DFMA R60, R60, 2, -R52 ;  /* 0x400000003c3cc82b */ /* 0x000fcc0000000834 */
[----:B------:R-:W-:-:S08]  /*3930*/  DFMA R62, R56, R62, R56 ;  /* 0x0000003e383e722b */ /* 0x000fd00000000038 */
[----:B------:R-:W-:-:S08]  /*3940*/  DMUL R52, R62, R60 ;  /* 0x0000003c3e347228 */ /* 0x000fd00000000000 */
[----:B------:R-:W-:-:S08]  /*3950*/  DFMA R56, R52, -R48, R60 ;  /* 0x800000303438722b */ /* 0x000fd0000000003c */
[----:B------:R-:W-:Y:S01]  /*3960*/  DFMA R56, R62, R56, R52 ;  /* 0x000000383e38722b */ /* 0x000fe20000000034 */
[----:B------:R-:W-:Y:S01]  /*3970*/  IMAD.MOV.U32 R52, RZ, RZ, R19 ;  /* 0x000000ffff347224 */ /* 0x000fe200078e0013 */
[----:B------:R-:W-:-:S04]  /*3980*/  @!P4 LOP3.LUT R52, R61, 0x7ff00000, RZ, 0xc0, !PT ;  /* 0x7ff000003d34c812 */ /* 0x000fc800078ec0ff */
[----:B------:R-:W-:-:S04]  /*3990*/  IADD3 R53, PT, PT, R52, -0x1, RZ ;  /* 0xffffffff34357810 */ /* 0x000fc80007ffe0ff */
[----:B------:R-:W-:Y:S01]  /*39a0*/  ISETP.GT.U32.AND P0, PT, R53, 0x7feffffe, PT ;  /* 0x7feffffe3500780c */ /* 0x000fe20003f04070 */
[----:B------:R-:W-:-:S05]  /*39b0*/  VIADD R53, R21, 0xffffffff ;  /* 0xffffffff15357836 */ /* 0x000fca0000000000 */
[----:B------:R-:W-:-:S13]  /*39c0*/  ISETP.GT.U32.OR P0, PT, R53, 0x7feffffe, P0 ;  /* 0x7feffffe3500780c */ /* 0x000fda0000704470 */
[----:B------:R-:W-:Y:S05]  /*39d0*/  @P0 BRA `(.L_x_212) ;  /* 0x0000000000740947 */ /* 0x000fea0003800000 */
[----:B------:R-:W-:-:S04]  /*39e0*/  LOP3.LUT R21, R51, 0x7ff00000, RZ, 0xc0, !PT ;  /* 0x7ff0000033157812 */ /* 0x000fc800078ec0ff */
[CC--:B------:R-:W-:Y:S02]  /*39f0*/  VIADDMNMX R52, R19.reuse, -R21.reuse, 0xb9600000, !PT ;  /* 0xb960000013347446 */ /* 0x0c0fe40007800915 */
[----:B------:R-:W-:Y:S02]  /*3a00*/  ISETP.GE.U32.AND P0, PT, R19, R21, PT ;  /* 0x000000151300720c */ /* 0x000fe40003f06070 */
[----:B------:R-:W-:Y:S02]  /*3a10*/  VIMNMX R52, PT, PT, R52, 0x46a00000, PT ;  /* 0x46a0000034347848 */ /* 0x000fe40003fe0100 */
[----:B------:R-:W-:-:S05]  /*3a20*/  SEL R20, R20, 0x63400000, !P0 ;  /* 0x6340000014147807 */ /* 0x000fca0004000000 */
[----:B------:R-:W-:Y:S02]  /*3a30*/  IMAD.IADD R20, R52, 0x1, -R20 ;  /* 0x0000000134147824 */ /* 0x000fe400078e0a14 */
[----:B------:R-:W-:-:S03]  /*3a40*/  IMAD.MOV.U32 R52, RZ, RZ, RZ ;  /* 0x000000ffff347224 */ /* 0x000fc600078e00ff */
        /* <DEDUP_REMOVED lines=18> */
[----:B------:R-:W-:-:S03]  /*3b70*/  FSEL R50, R50, R63, !P0 ;  /* 0x0000003f32327208 */ /* 0x000fc60004000000 */
[----:B------:R-:W-:Y:S01]  /*3b80*/  IMAD.MOV.U32 R62, RZ, RZ, R19 ;  /* 0x000000ffff3e7224 */ /* 0x000fe200078e0013 */
[----:B------:R-:W-:Y:S01]  /*3b90*/  MOV R63, R50 ;  /* 0x00000032003f7202 */ /* 0x000fe20000000f00 */
[----:B------:R-:W-:Y:S06]  /*3ba0*/  BRA `(.L_x_213) ;  /* 0x0000000000607947 */ /* 0x000fec0003800000 */
.L_x_212:
        /* <DEDUP_REMOVED lines=12> */
[----:B------:R-:W-:Y:S01]  /*3c70*/  @!P0 IMAD.MOV.U32 R63, RZ, RZ, R50 ;  /* 0x000000ffff3f8224 */ /* 0x000fe200078e0032 */
[----:B------:R-:W-:Y:S01]  /*3c80*/  @!P0 MOV R62, RZ ;  /* 0x000000ff003e8202 */ /* 0x000fe20000000f00 */
[----:B------:R-:W-:Y:S01]  /*3c90*/  @P0 IMAD.MOV.U32 R62, RZ, RZ, RZ ;  /* 0x000000ffff3e0224 */ /* 0x000fe200078e00ff */
[----:B------:R-:W-:Y:S01]  /*3ca0*/  @P0 MOV R63, R19 ;  /* 0x00000013003f0202 */ /* 0x000fe20000000f00 */
[----:B------:R-:W-:Y:S06]  /*3cb0*/  BRA `(.L_x_213) ;  /* 0x00000000001c7947 */ /* 0x000fec0003800000 */
.L_x_215:
[----:B------:R-:W-:Y:S01]  /*3cc0*/  LOP3.LUT R19, R51, 0x80000, RZ, 0xfc, !PT ;  /* 0x0008000033137812 */ /* 0x000fe200078efcff */
[----:B------:R-:W-:-:S04]  /*3cd0*/  IMAD.MOV.U32 R62, RZ, RZ, R50 ;  /* 0x000000ffff3e7224 */ /* 0x000fc800078e0032 */
[----:B------:R-:W-:Y:S01]  /*3ce0*/  IMAD.MOV.U32 R63, RZ, RZ, R19 ;  /* 0x000000ffff3f7224 */ /* 0x000fe200078e0013 */
[----:B------:R-:W-:Y:S06]  /*3cf0*/  BRA `(.L_x_213) ;  /* 0x00000000000c7947 */ /* 0x000fec0003800000 */
.L_x_214:
[----:B------:R-:W-:Y:S02]  /*3d00*/  LOP3.LUT R19, R59, 0x80000, RZ, 0xfc, !PT ;  /* 0x000800003b137812 */ /* 0x000fe400078efcff */
[----:B------:R-:W-:-:S03]  /*3d10*/  MOV R62, R58 ;  /* 0x0000003a003e7202 */ /* 0x000fc60000000f00 */
[----:B------:R-:W-:-:S07]  /*3d20*/  IMAD.MOV.U32 R63, RZ, RZ, R19 ;  /* 0x000000ffff3f7224 */ /* 0x000fce00078e0013 */
.L_x_213:
[----:B------:R-:W-:Y:S05]  /*3d30*/  BSYNC.RECONVERGENT B0 ;  /* 0x0000000000007941 */ /* 0x000fea0003800200 */
.L_x_211:
[----:B------:R-:W-:Y:S01]  /*3d40*/  IMAD.MOV.U32 R48, RZ, RZ, R18 ;  /* 0x000000ffff307224 */ /* 0x000fe200078e0012 */
[----:B------:R-:W-:Y:S01]  /*3d50*/  MOV R19, R63 ;  /* 0x0000003f00137202 */ /* 0x000fe20000000f00 */
[----:B------:R-:W-:Y:S02]  /*3d60*/  IMAD.MOV.U32 R49, RZ, RZ, 0x0 ;  /* 0x00000000ff317424 */ /* 0x000fe400078e00ff */
[----:B------:R-:W-:Y:S02]  /*3d70*/  IMAD.MOV.U32 R20, RZ, RZ, R62 ;  /* 0x000000ffff147224 */ /* 0x000fe400078e003e */
[----:B------:R-:W-:Y:S05]  /*3d80*/  RET.REL.NODEC R48 `(_Z19iterateScheme_part1PdS_S_S_S_S_S_S_S_S_S_S_ddd) ;  /* 0xffffffc0309c7950 */ /* 0x000fea0003c3ffff */
        .type           $_Z19iterateScheme_part1PdS_S_S_S_S_S_S_S_S_S_S_ddd$__internal_accurate_pow,@function
        .size           $_Z19iterateScheme_part1PdS_S_S_S_S_S_S_S_S_S_S_ddd$__internal_accurate_pow,(.L_x_225 - $_Z19iterateScheme_part1PdS_S_S_S_S_S_S_S_S_S_S_ddd$__internal_accurate_pow)
$_Z19iterateScheme_part1PdS_S_S_S_S_S_S_S_S_S_S_ddd$__internal_accurate_pow:
        /* <DEDUP_REMOVED lines=8> */
[--C-:B------:R-:W-:Y:S01]  /*3e10*/  IMAD.MOV.U32 R4, RZ, RZ, R55.reuse ;  /* 0x000000ffff047224 */ /* 0x100fe200078e0037 */
[----:B------:R-:W-:-:S08]  /*3e20*/  SHF.R.U32.HI R55, RZ, 0x14, R55 ;  /* 0x00000014ff377819 */ /* 0x000fd00000011637 */
[----:B------:R-:W-:Y:S01]  /*3e30*/  @!P1 MOV R4, R53 ;  /* 0x0000003500049202 */ /* 0x000fe20000000f00 */
[----:B------:R-:W-:Y:S01]  /*3e40*/  @!P1 IMAD.MOV.U32 R46, RZ, RZ, R52 ;  /* 0x000000ffff2e9224 */ /* 0x000fe200078e0034 */
[----:B------:R-:W-:Y:S02]  /*3e50*/  @!P1 LEA.HI R55, R53, 0xffffffca, RZ, 0xc ;  /* 0xffffffca35379811 */ /* 0x000fe400078f60ff */
        /* <DEDUP_REMOVED lines=16> */
[-C--:B------:R-:W-:Y:S02]  /*3f60*/  DMUL R42, R50, R50.reuse ;  /* 0x00000032322a7228 */ /* 0x080fe40000000000 */
[----:B------:R-:W-:Y:S02]  /*3f70*/  DADD R22, R46, -R50 ;  /* 0x000000002e167229 */ /* 0x000fe40000000832 */
[----:B------:R-:W-:-:S04]  /*3f80*/  DMUL R18, R50, R50 ;  /* 0x0000003232127228 */ /* 0x000fc80000000000 */
[----:B------:R-:W-:Y:S01]  /*3f90*/  DFMA R4, R42, UR8, R4 ;  /* 0x000000082a047c2b */ /* 0x000fe20008000004 */
[----:B------:R-:W-:Y:S01]  /*3fa0*/  UMOV UR8, 0x75488a3f ;  /* 0x75488a3f00087882 */ /* 0x000fe20000000000 */
[----:B------:R-:W-:Y:S01]  /*3fb0*/  UMOV UR9, 0x3ef3b20a ;  /* 0x3ef3b20a00097882 */ /* 0x000fe20000000000 */
[----:B------:R-:W-:-:S05]  /*3fc0*/  DADD R22, R22, R22 ;  /* 0x0000000016167229 */ /* 0x000fca0000000016 */
[----:B------:R-:W-:Y:S01]  /*3fd0*/  DFMA R26, R42, R4, UR8 ;  /* 0x000000082a1a7e2b */ /* 0x000fe20008000004 */
[----:B------:R-:W-:Y:S01]  /*3fe0*/  UMOV UR8, 0xe4faecd5 ;  /* 0xe4faecd500087882 */ /* 0x000fe20000000000 */
[----:B------:R-:W-:Y:S01]  /*3ff0*/  UMOV UR9, 0x3f1745cd ;  /* 0x3f1745cd00097882 */ /* 0x000fe20000000000 */
[----:B------:R-:W-:-:S05]  /*4000*/  DFMA R22, R46, -R50, R22 ;  /* 0x800000322e16722b */ /* 0x000fca0000000016 */
[----:B------:R-:W-:Y:S01]  /*4010*/  DFMA R26, R42, R26, UR8 ;  /* 0x000000082a1a7e2b */ /* 0x000fe2000800001a */
[----:B------:R-:W-:Y:S01]  /*4020*/  UMOV UR8, 0x258a578b ;  /* 0x258a578b00087882 */ /* 0x000fe20000000000 */
[----:B------:R-:W-:Y:S01]  /*4030*/  UMOV UR9, 0x3f3c71c7 ;  /* 0x3f3c71c700097882 */ /* 0x000fe20000000000 */
[----:B------:R-:W-:-:S05]  /*4040*/  DMUL R22, R24, R22 ;  /* 0x0000001618167228 */ /* 0x000fca0000000000 */
[----:B------:R-:W-:Y:S01]  /*4050*/  DFMA R26, R42, R26, UR8 ;  /* 0x000000082a1a7e2b */ /* 0x000fe2000800001a */
[----:B------:R-:W-:Y:S01]  /*4060*/  UMOV UR8, 0x9242b910 ;  /* 0x9242b91000087882 */ /* 0x000fe20000000000 */
[----:B------:R-:W-:-:S03]  /*4070*/  UMOV UR9, 0x3f624924 ;  /* 0x3f62492400097882 */ /* 0x000fc60000000000 */
[----:B------:R-:W-:Y:S02]  /*4080*/  VIADD R47, R23, 0x100000 ;  /* 0x00100000172f7836 */ /* 0x000fe40000000000 */
[----:B------:R-:W-:Y:S01]  /*4090*/  IMAD.MOV.U32 R46, RZ, RZ, R22 ;  /* 0x000000ffff2e7224 */ /* 0x000fe200078e0016 */
[----:B------:R-:W-:Y:S01]  /*40a0*/  DFMA R26, R42, R26, UR8 ;  /* 0x000000082a1a7e2b */ /* 0x000fe2000800001a */
[----:B------:R-:W-:Y:S01]  /*40b0*/  UMOV UR8, 0x99999dfb ;  /* 0x99999dfb00087882 */ /* 0x000fe20000000000 */
[----:B------:R-:W-:-:S06]  /*40c0*/  UMOV UR9, 0x3f899999 ;  /* 0x3f89999900097882 */ /* 0x000fcc0000000000 */
        /* <DEDUP_REMOVED lines=31> */
[----:B------:R-:W-:-:S06]  /*42c0*/  @P2 VIADD R20, R55, 0xfffffc02 ;  /* 0xfffffc0237142836 */ /* 0x000fcc0000000000 */
[----:B------:R-:W-:-:S08]  /*42d0*/  DADD R18, R18, R50 ;  /* 0x0000000012127229 */ /* 0x000fd00000000032 */
[----:B------:R-:W-:Y:S01]  /*42e0*/  DADD R24, R22, R18 ;  /* 0x0000000016187229 */ /* 0x000fe20000000012 */
[----:B------:R-:W-:Y:S01]  /*42f0*/  LOP3.LUT R18, R20, 0x80000000, RZ, 0x3c, !PT ;  /* 0x8000000014127812 */ /* 0x000fe200078e3cff */
[----:B------:R-:W-:-:S06]  /*4300*/  IMAD.MOV.U32 R19, RZ, RZ, 0x43300000 ;  /* 0x43300000ff137424 */ /* 0x000fcc00078e00ff */
[----:B------:R-:W-:Y:S02]  /*4310*/  DADD R22, R4, R24 ;  /* 0x0000000004167229 */ /* 0x000fe40000000018 */
[----:B------:R-:W-:Y:S01]  /*4320*/  DADD R18, R18, -UR8 ;  /* 0x8000000812127e29 */ /* 0x000fe20008000000 */
[----:B------:R-:W-:Y:S01]  /*4330*/  UMOV UR8, 0xfefa39ef ;  /* 0xfefa39ef00087882 */ /* 0x000fe20000000000 */
[----:B------:R-:W-:-:S04]  /*4340*/  UMOV UR9, 0x3fe62e42 ;  /* 0x3fe62e4200097882 */ /* 0x000fc80000000000 */
[--C-:B------:R-:W-:Y:S02]  /*4350*/  DADD R26, R4, -R22.reuse ;  /* 0x00000000041a7229 */ /* 0x100fe40000000816 */
[----:B------:R-:W-:-:S06]  /*4360*/  DFMA R20, R18, UR8, R22 ;  /* 0x0000000812147c2b */ /* 0x000fcc0008000016 */
[----:B------:R-:W-:Y:S02]  /*4370*/  DADD R26, R24, R26 ;  /* 0x00000000181a7229 */ /* 0x000fe4000000001a */
[----:B------:R-:W-:-:S08]  /*4380*/  DFMA R4, R18, -UR8, R20 ;  /* 0x8000000812047c2b */ /* 0x000fd00008000014 */
        /* <DEDUP_REMOVED lines=73> */
.L_x_216:
[----:B------:R-:W-:Y:S01]  /*4820*/  DFMA R24, R24, R20, R20 ;  /* 0x000000141818722b */ /* 0x000fe20000000014 */
[----:B------:R-:W-:Y:S01]  /*4830*/  MOV R4, R45 ;  /* 0x0000002d00047202 */ /* 0x000fe20000000f00 */
[----:B------:R-:W-:Y:S01]  /*4840*/  DSETP.NEU.AND P1, PT, |R20|, +INF , PT ;  /* 0x7ff000001400742a */ /* 0x000fe20003f2d200 */
[----:B------:R-:W-:-:S07]  /*4850*/  IMAD.MOV.U32 R5, RZ, RZ, 0x0 ;  /* 0x00000000ff057424 */ /* 0x000fce00078e00ff */
[----:B------:R-:W-:Y:S02]  /*4860*/  FSEL R18, R20, R24, !P1 ;  /* 0x0000001814127208 */ /* 0x000fe40004800000 */
[----:B------:R-:W-:Y:S01]  /*4870*/  FSEL R19, R21, R25, !P1 ;  /* 0x0000001915137208 */ /* 0x000fe20004800000 */
[----:B------:R-:W-:Y:S06]  /*4880*/  RET.REL.NODEC R4 `(_Z19iterateScheme_part1PdS_S_S_S_S_S_S_S_S_S_S_ddd) ;  /* 0xffffffb404dc7950 */ /* 0x000fec0003c3ffff */
.L_x_217:
        /* <DEDUP_REMOVED lines=15> */
.L_x_225:


//--------------------- .nv.shared.reserved.0     --------------------------
	.section	.nv.shared.reserved.0,"aw",@nobits
	.weak		__nv_reservedSMEM_offset_0_alias
	.size		__nv_reservedSMEM_offset_0_alias, 0, 64
	.other		__nv_reservedSMEM_offset_0_alias,@"STO_CUDA_RESERVED_SHARED STV_DEFAULT"
__nv_reservedSMEM_offset_0_alias:
	.zero		0
	.zero		64


//--------------------- .nv.constant0._Z19iterateScheme_part8PdS_S_S_S_S_S_S_S_S_S_S_ddd --------------------------
	.section	.nv.constant0._Z19iterateScheme_part8PdS_S_S_S_S_S_S_S_S_S_S_ddd,"a",@progbits
	.sectionflags	@""
	.align	4
.nv.constant0._Z19iterateScheme_part8PdS_S_S_S_S_S_S_S_S_S_S_ddd:
	.zero		1016


//--------------------- .nv.constant0._Z19iterateScheme_part7PdS_S_S_S_S_S_S_S_S_S_S_ddd --------------------------
	.section	.nv.constant0._Z19iterateScheme_part7PdS_S_S_S_S_S_S_S_S_S_S_ddd,"a",@progbits
	.sectionflags	@""
	.align	4
.nv.constant0._Z19iterateScheme_part7PdS_S_S_S_S_S_S_S_S_S_S_ddd:
	.zero		1016


//--------------------- .nv.constant0._Z19iterateScheme_part6PdS_S_S_S_S_S_S_S_S_S_S_ddd --------------------------
	.section	.nv.constant0._Z19iterateScheme_part6PdS_S_S_S_S_S_S_S_S_S_S_ddd,"a",@progbits
	.sectionflags	@""
	.align	4
.nv.constant0._Z19iterateScheme_part6PdS_S_S_S_S_S_S_S_S_S_S_ddd:
	.zero		1016


//--------------------- .nv.constant0._Z19iterateScheme_part5PdS_S_S_S_S_S_S_S_S_S_S_ddd --------------------------
	.section	.nv.constant0._Z19iterateScheme_part5PdS_S_S_S_S_S_S_S_S_S_S_ddd,"a",@progbits
	.sectionflags	@""
	.align	4
.nv.constant0._Z19iterateScheme_part5PdS_S_S_S_S_S_S_S_S_S_S_ddd:
	.zero		1016


//--------------------- .nv.constant0._Z19iterateScheme_part4PdS_S_S_S_S_S_S_S_S_S_S_ddd --------------------------
	.section	.nv.constant0._Z19iterateScheme_part4PdS_S_S_S_S_S_S_S_S_S_S_ddd,"a",@progbits
	.sectionflags	@""
	.align	4
.nv.constant0._Z19iterateScheme_part4PdS_S_S_S_S_S_S_S_S_S_S_ddd:
	.zero		1016


//--------------------- .nv.constant0._Z19iterateScheme_part3PdS_S_S_S_S_S_S_S_S_S_S_ddd --------------------------
	.section	.nv.constant0._Z19iterateScheme_part3PdS_S_S_S_S_S_S_S_S_S_S_ddd,"a",@progbits
	.sectionflags	@""
	.align	4
.nv.constant0._Z19iterateScheme_part3PdS_S_S_S_S_S_S_S_S_S_S_ddd:
	.zero		1016


//--------------------- .nv.constant0._Z19iterateScheme_part2PdS_S_S_S_S_S_S_S_S_S_S_ddd --------------------------
	.section	.nv.constant0._Z19iterateScheme_part2PdS_S_S_S_S_S_S_S_S_S_S_ddd,"a",@progbits
	.sectionflags	@""
	.align	4
.nv.constant0._Z19iterateScheme_part2PdS_S_S_S_S_S_S_S_S_S_S_ddd:
	.zero		1016


//--------------------- .nv.constant0._Z19iterateScheme_part1PdS_S_S_S_S_S_S_S_S_S_S_ddd --------------------------
	.section	.nv.constant0._Z19iterateScheme_part1PdS_S_S_S_S_S_S_S_S_S_S_ddd,"a",@progbits
	.sectionflags	@""
	.align	4
.nv.constant0._Z19iterateScheme_part1PdS_S_S_S_S_S_S_S_S_S_S_ddd:
	.zero		1016


//--------------------- SYMBOLS --------------------------

	.type		.nv.reservedSmem.offset0,@object
	.size		.nv.reservedSmem.offset0,0x4
